	.target	sm_80

	.elftype	@"ET_EXEC"


//--------------------- .note.nv.tkinfo           --------------------------
	.section	.note.nv.tkinfo,"",@"SHT_NOTE"
	.sectionflags	@"SHF_NOTE_NV_TKINFO"
	.tkinfo
        /*0018*/ 	.word	0x00000002
        /*0030*/ 	.string	""
        /*0030*/ 	.string	"ptxas"
        /*0030*/ 	.string	"Cuda compilation tools, release 13.0, V13.0.88"
        /*0030*/ 	.string	"Build cuda_13.0.r13.0/compiler.36424714_0"
        /*0030*/ 	.string	"-v  -suppress-debug-info  -lineinfo  -arch sm_80 "



//--------------------- .note.nv.cuinfo           --------------------------
	.section	.note.nv.cuinfo,"",@"SHT_NOTE"
	.sectionflags	@"SHF_NOTE_NV_CUINFO"
        /*0018*/ 	.short	0x0002
        /*001a*/ 	.short	0x0050
        /*001c*/ 	.short	0x0082
	.zero		2


//--------------------- .nv.info                  --------------------------
	.section	.nv.info,"",@"SHT_CUDA_INFO"
	.align	4


	//----- nvinfo : EIATTR_REGCOUNT
	.align		4
        /*0000*/ 	.byte	0x04, 0x2f
        /*0002*/ 	.short	(.L_1 - .L_0)
	.align		4
.L_0:
        /*0004*/ 	.word	index@(matmul_kernel)
        /*0008*/ 	.word	0x000000ff


	//----- nvinfo : EIATTR_FRAME_SIZE
	.align		4
.L_1:
        /*000c*/ 	.byte	0x04, 0x11
        /*000e*/ 	.short	(.L_3 - .L_2)
	.align		4
.L_2:
        /*0010*/ 	.word	index@(matmul_kernel)
        /*0014*/ 	.word	0x00000638


	//----- nvinfo : EIATTR_MIN_STACK_SIZE
	.align		4
.L_3:
        /*0018*/ 	.byte	0x04, 0x12
        /*001a*/ 	.short	(.L_5 - .L_4)
	.align		4
.L_4:
        /*001c*/ 	.word	index@(matmul_kernel)
        /*0020*/ 	.word	0x00000638
.L_5:


//--------------------- .nv.info.matmul_kernel    --------------------------
	.section	.nv.info.matmul_kernel,"",@"SHT_CUDA_INFO"
	.sectionflags	@""
	.align	4


	//----- nvinfo : EIATTR_CUDA_API_VERSION
	.align		4
        /*0000*/ 	.byte	0x04, 0x37
        /*0002*/ 	.short	(.L_7 - .L_6)
.L_6:
        /*0004*/ 	.word	0x00000082


	//----- nvinfo : EIATTR_SW2861232_WAR
	.align		4
.L_7:
        /*0008*/ 	.byte	0x01, 0x35
	.zero		2


	//----- nvinfo : EIATTR_PARAM_CBANK
	.align		4
        /*000c*/ 	.byte	0x04, 0x0a
        /*000e*/ 	.short	(.L_9 - .L_8)
	.align		4
.L_8:
        /*0010*/ 	.word	index@(.nv.constant0.matmul_kernel)
        /*0014*/ 	.short	0x0160
        /*0016*/ 	.short	0x0050


	//----- nvinfo : EIATTR_CBANK_PARAM_SIZE
	.align		4
.L_9:
        /*0018*/ 	.byte	0x03, 0x19
        /*001a*/ 	.short	0x0050


	//----- nvinfo : EIATTR_KPARAM_INFO
	.align		4
        /*001c*/ 	.byte	0x04, 0x17
        /*001e*/ 	.short	(.L_11 - .L_10)
.L_10:
        /*0020*/ 	.word	0x00000000
        /*0024*/ 	.short	0x000d
        /*0026*/ 	.short	0x0048
        /*0028*/ 	.byte	0x00, 0xf4, 0x21, 0x00


	//----- nvinfo : EIATTR_KPARAM_INFO
	.align		4
.L_11:
        /*002c*/ 	.byte	0x04, 0x17
        /*002e*/ 	.short	(.L_13 - .L_12)
.L_12:
        /*0030*/ 	.word	0x00000000
        /*0034*/ 	.short	0x000c
        /*0036*/ 	.short	0x0040
        /*0038*/ 	.byte	0x00, 0xf4, 0x21, 0x00


	//----- nvinfo : EIATTR_KPARAM_INFO
	.align		4
.L_13:
        /*003c*/ 	.byte	0x04, 0x17
        /*003e*/ 	.short	(.L_15 - .L_14)
.L_14:
        /*0040*/ 	.word	0x00000000
        /*0044*/ 	.short	0x000b
        /*0046*/ 	.short	0x0038
        /*0048*/ 	.byte	0x00, 0xf0, 0x11, 0x00


	//----- nvinfo : EIATTR_KPARAM_INFO
	.align		4
.L_15:
        /*004c*/ 	.byte	0x04, 0x17
        /*004e*/ 	.short	(.L_17 - .L_16)
.L_16:
        /*0050*/ 	.word	0x00000000
        /*0054*/ 	.short	0x000a
        /*0056*/ 	.short	0x0034
        /*0058*/ 	.byte	0x00, 0xf0, 0x11, 0x00


	//----- nvinfo : EIATTR_KPARAM_INFO
	.align		4
.L_17:
        /*005c*/ 	.byte	0x04, 0x17
        /*005e*/ 	.short	(.L_19 - .L_18)
.L_18:
        /*0060*/ 	.word	0x00000000
        /*0064*/ 	.short	0x0009
        /*0066*/ 	.short	0x0030
        /*0068*/ 	.byte	0x00, 0xf0, 0x11, 0x00


	//----- nvinfo : EIATTR_KPARAM_INFO
	.align		4
.L_19:
        /*006c*/ 	.byte	0x04, 0x17
        /*006e*/ 	.short	(.L_21 - .L_20)
.L_20:
        /*0070*/ 	.word	0x00000000
        /*0074*/ 	.short	0x0008
        /*0076*/ 	.short	0x002c
        /*0078*/ 	.byte	0x00, 0xf0, 0x11, 0x00


	//----- nvinfo : EIATTR_KPARAM_INFO
	.align		4
.L_21:
        /*007c*/ 	.byte	0x04, 0x17
        /*007e*/ 	.short	(.L_23 - .L_22)
.L_22:
        /*0080*/ 	.word	0x00000000
        /*0084*/ 	.short	0x0007
        /*0086*/ 	.short	0x0028
        /*0088*/ 	.byte	0x00, 0xf0, 0x11, 0x00


	//----- nvinfo : EIATTR_KPARAM_INFO
	.align		4
.L_23:
        /*008c*/ 	.byte	0x04, 0x17
        /*008e*/ 	.short	(.L_25 - .L_24)
.L_24:
        /*0090*/ 	.word	0x00000000
        /*0094*/ 	.short	0x0006
        /*0096*/ 	.short	0x0024
        /*0098*/ 	.byte	0x00, 0xf0, 0x11, 0x00


	//----- nvinfo : EIATTR_KPARAM_INFO
	.align		4
.L_25:
        /*009c*/ 	.byte	0x04, 0x17
        /*009e*/ 	.short	(.L_27 - .L_26)
.L_26:
        /*00a0*/ 	.word	0x00000000
        /*00a4*/ 	.short	0x0005
        /*00a6*/ 	.short	0x0020
        /*00a8*/ 	.byte	0x00, 0xf0, 0x11, 0x00


	//----- nvinfo : EIATTR_KPARAM_INFO
	.align		4
.L_27:
        /*00ac*/ 	.byte	0x04, 0x17
        /*00ae*/ 	.short	(.L_29 - .L_28)
.L_28:
        /*00b0*/ 	.word	0x00000000
        /*00b4*/ 	.short	0x0004
        /*00b6*/ 	.short	0x001c
        /*00b8*/ 	.byte	0x00, 0xf0, 0x11, 0x00


	//----- nvinfo : EIATTR_KPARAM_INFO
	.align		4
.L_29:
        /*00bc*/ 	.byte	0x04, 0x17
        /*00be*/ 	.short	(.L_31 - .L_30)
.L_30:
        /*00c0*/ 	.word	0x00000000
        /*00c4*/ 	.short	0x0003
        /*00c6*/ 	.short	0x0018
        /*00c8*/ 	.byte	0x00, 0xf0, 0x11, 0x00


	//----- nvinfo : EIATTR_KPARAM_INFO
	.align		4
.L_31:
        /*00cc*/ 	.byte	0x04, 0x17
        /*00ce*/ 	.short	(.L_33 - .L_32)
.L_32:
        /*00d0*/ 	.word	0x00000000
        /*00d4*/ 	.short	0x0002
        /*00d6*/ 	.short	0x0010
        /*00d8*/ 	.byte	0x00, 0xf4, 0x21, 0x00


	//----- nvinfo : EIATTR_KPARAM_INFO
	.align		4
.L_33:
        /*00dc*/ 	.byte	0x04, 0x17
        /*00de*/ 	.short	(.L_35 - .L_34)
.L_34:
        /*00e0*/ 	.word	0x00000000
        /*00e4*/ 	.short	0x0001
        /*00e6*/ 	.short	0x0008
        /*00e8*/ 	.byte	0x00, 0xf4, 0x21, 0x00


	//----- nvinfo : EIATTR_KPARAM_INFO
	.align		4
.L_35:
        /*00ec*/ 	.byte	0x04, 0x17
        /*00ee*/ 	.short	(.L_37 - .L_36)
.L_36:
        /*00f0*/ 	.word	0x00000000
        /*00f4*/ 	.short	0x0000
        /*00f6*/ 	.short	0x0000
        /*00f8*/ 	.byte	0x00, 0xf4, 0x21, 0x00


	//----- nvinfo : EIATTR_MAXREG_COUNT
	.align		4
.L_37:
        /*00fc*/ 	.byte	0x03, 0x1b
        /*00fe*/ 	.short	0x00ff


	//----- nvinfo : EIATTR_NUM_BARRIERS
	.align		4
        /*0100*/ 	.byte	0x02, 0x4c
        /*0102*/ 	.byte	0x01
	.zero		1


	//----- nvinfo : EIATTR_ANNOTATIONS
	.align		4
        /*0104*/ 	.byte	0x04, 0x55
        /*0106*/ 	.short	(.L_39 - .L_38)


	//   ....[0]....
.L_38:
        /*0108*/ 	.word	0x00000001
        /*010c*/ 	.byte	0x30, 0x09, 0x00, 0x00, 0x01, 0x00, 0x00, 0x00, 0x80, 0x09, 0x00, 0x00, 0x01, 0x00, 0x00, 0x00
        /* <DEDUP_REMOVED lines=585> */
        /*25ac*/ 	.byte	0xf0, 0x34, 0x01, 0x00


	//----- nvinfo : EIATTR_MERCURY_ISA_VERSION
	.align		4
.L_39:
        /*25b0*/ 	.byte	0x03, 0x5f
        /*25b2*/ 	.short	0x0000


	//----- nvinfo : EIATTR_EXIT_INSTR_OFFSETS
	.align		4
        /*25b4*/ 	.byte	0x04, 0x1c
        /*25b6*/ 	.short	(.L_41 - .L_40)


	//   ....[0]....
.L_40:
        /*25b8*/ 	.word	0x00016640


	//   ....[1]....
        /*25bc*/ 	.word	0x00016660


	//----- nvinfo : EIATTR_REQNTID
	.align		4
.L_41:
        /*25c0*/ 	.byte	0x04, 0x10
        /*25c2*/ 	.short	(.L_43 - .L_42)
.L_42:
        /*25c4*/ 	.word	0x00000080
        /*25c8*/ 	.word	0x00000001
        /*25cc*/ 	.word	0x00000001
.L_43:


//--------------------- .nv.callgraph             --------------------------
	.section	.nv.callgraph,"",@"SHT_CUDA_CALLGRAPH"
	.align	4
	.sectionentsize	8
	.align		4
        /*0000*/ 	.word	0x00000000
	.align		4
        /*0004*/ 	.word	0xffffffff
	.align		4
        /*0008*/ 	.word	0x00000000
	.align		4
        /*000c*/ 	.word	0xfffffffe
	.align		4
        /*0010*/ 	.word	0x00000000
	.align		4
        /*0014*/ 	.word	0xfffffffd
	.align		4
        /*0018*/ 	.word	0x00000000
	.align		4
        /*001c*/ 	.word	0xfffffffc


//--------------------- .nv.rel.action            --------------------------
	.section	.nv.rel.action,"",@"SHT_CUDA_RELOCINFO"
	.align	8
	.sectionentsize	8
        /*0000*/ 	.byte	0x73, 0x00, 0x00, 0x00, 0x00, 0x00, 0x00, 0x00, 0x00, 0x00, 0x00, 0x11, 0x25, 0x00, 0x05, 0x36


//--------------------- .nv.constant0.matmul_kernel --------------------------
	.section	.nv.constant0.matmul_kernel,"a",@progbits
	.sectionflags	@""
	.align	4
.nv.constant0.matmul_kernel:
	.zero		432


//--------------------- .text.matmul_kernel       --------------------------
	.section	.text.matmul_kernel,"ax",@progbits
	.sectioninfo	@"SHI_REGISTERS=255"
	.align	128
        .global         matmul_kernel
        .type           matmul_kernel,@function
        .size           matmul_kernel,(.L_x_3 - matmul_kernel)
        .other          matmul_kernel,@"STO_CUDA_ENTRY STV_DEFAULT"
matmul_kernel:
.text.matmul_kernel:
[----:B------:R-:W-:Y:S02]  /*0000*/  IMAD.MOV.U32 R1, RZ, RZ, c[0x0][0x28] ;  /* 0x00000a00ff017624 */ /* 0x000fe400078e00ff */
[----:B------:R-:W-:Y:S01]  /*0010*/  IMAD.MOV.U32 R0, RZ, RZ, c[0x0][0x17c] ;  /* 0x00005f00ff007624 */ /* 0x000fe200078e00ff */
[----:B------:R-:W1:Y:S01]  /*0020*/  S2R R5, SR_CTAID.X ;  /* 0x0000000000057919 */ /* 0x000e620000002500 */
[----:B------:R-:W-:Y:S01]  /*0030*/  IABS R21, c[0x0][0x178] ;  /* 0x00005e0000157a13 */ /* 0x000fe20000000000 */
[----:B------:R-:W-:Y:S01]  /*0040*/  IMAD.MOV.U32 R30, RZ, RZ, c[0x0][0x180] ;  /* 0x00006000ff1e7624 */ /* 0x000fe200078e00ff */
[----:B------:R-:W-:Y:S01]  /*0050*/  ULDC.64 UR8, c[0x0][0x118] ;  /* 0x0000460000087ab9 */ /* 0x000fe20000000a00 */
[----:B------:R-:W-:Y:S01]  /*0060*/  IADD3 R0, R0, 0x3f, RZ ;  /* 0x0000003f00007810 */ /* 0x000fe20007ffe0ff */
[----:B------:R-:W2:Y:S01]  /*0070*/  S2R R32, SR_TID.X ;  /* 0x0000000000207919 */ /* 0x000ea20000002100 */
[----:B------:R-:W-:Y:S01]  /*0080*/  IMAD.MOV.U32 R252, RZ, RZ, c[0x0][0x188] ;  /* 0x00006200fffc7624 */ /* 0x000fe200078e00ff */
[----:B------:R-:W-:Y:S02]  /*0090*/  IADD3 R11, R30, -0x1, RZ ;  /* 0xffffffff1e0b7810 */ /* 0x000fe40007ffe0ff */
[----:B------:R-:W-:Y:S01]  /*00a0*/  SHF.R.S32.HI R3, RZ, 0x1f, R0 ;  /* 0x0000001fff037819 */ /* 0x000fe20000011400 */
[C---:B------:R-:W-:Y:S01]  /*00b0*/  IMAD.SHL.U32 R183, R252.reuse, 0x4, RZ ;  /* 0x00000004fcb77824 */ /* 0x040fe200078e00ff */
[----:B------:R-:W-:Y:S01]  /*00c0*/  IADD3 R1, R1, -0x638, RZ ;  /* 0xfffff9c801017810 */ /* 0x000fe20007ffe0ff */
[C---:B------:R-:W-:Y:S01]  /*00d0*/  IMAD.SHL.U32 R187, R252.reuse, 0x8, RZ ;  /* 0x00000008fcbb7824 */ /* 0x040fe200078e00ff */
[----:B------:R-:W-:Y:S01]  /*00e0*/  LEA.HI R3, R3, R0, RZ, 0x6 ;  /* 0x0000000003037211 */ /* 0x000fe200078f30ff */
[C---:B------:R-:W-:Y:S01]  /*00f0*/  IMAD R191, R252.reuse, 0xc, RZ ;  /* 0x0000000cfcbf7824 */ /* 0x040fe200078e02ff */
[C---:B------:R-:W-:Y:S01]  /*0100*/  SHF.L.U32 R195, R252.reuse, 0x4, RZ ;  /* 0x00000004fcc37819 */ /* 0x040fe200000006ff */
[C---:B------:R-:W-:Y:S01]  /*0110*/  IMAD R199, R252.reuse, 0x14, RZ ;  /* 0x00000014fcc77824 */ /* 0x040fe200078e02ff */
[----:B------:R-:W-:Y:S01]  /*0120*/  SHF.R.S32.HI R3, RZ, 0x6, R3 ;  /* 0x00000006ff037819 */ /* 0x000fe20000011403 */
[----:B------:R-:W-:-:S02]  /*0130*/  IMAD R203, R252, 0x18, RZ ;  /* 0x00000018fccb7824 */ /* 0x000fc400078e02ff */
[C---:B------:R-:W-:Y:S02]  /*0140*/  IMAD R211, R252.reuse, 0x1c, RZ ;  /* 0x0000001cfcd37824 */ /* 0x040fe400078e02ff */
[----:B------:R-:W-:Y:S01]  /*0150*/  IMAD.SHL.U32 R4, R3, 0x4, RZ ;  /* 0x0000000403047824 */ /* 0x000fe200078e00ff */
[----:B-1----:R-:W-:Y:S01]  /*0160*/  IABS R8, R5 ;  /* 0x0000000500087213 */ /* 0x002fe20000000000 */
[----:B------:R-:W-:-:S03]  /*0170*/  IMAD.SHL.U32 R215, R252, 0x20, RZ ;  /* 0x00000020fcd77824 */ /* 0x000fc600078e00ff */
[-C--:B------:R-:W-:Y:S01]  /*0180*/  IABS R7, R4.reuse ;  /* 0x0000000400077213 */ /* 0x080fe20000000000 */
[C---:B------:R-:W-:Y:S01]  /*0190*/  IMAD R219, R252.reuse, 0x24, RZ ;  /* 0x00000024fcdb7824 */ /* 0x040fe200078e02ff */
[----:B------:R-:W-:Y:S01]  /*01a0*/  IABS R10, R4 ;  /* 0x00000004000a7213 */ /* 0x000fe20000000000 */
[----:B------:R-:W-:Y:S01]  /*01b0*/  IMAD R223, R252, 0x28, RZ ;  /* 0x00000028fcdf7824 */ /* 0x000fe200078e02ff */
[----:B------:R-:W1:Y:S01]  /*01c0*/  I2F.RP R0, R7 ;  /* 0x0000000700007306 */ /* 0x000e620000209400 */
[----:B--2---:R-:W-:Y:S01]  /*01d0*/  LOP3.LUT R28, R32, 0x7f, RZ, 0xc0, !PT ;  /* 0x0000007f201c7812 */ /* 0x004fe200078ec0ff */
[C---:B------:R-:W-:Y:S02]  /*01e0*/  IMAD R227, R252.reuse, 0x2c, RZ ;  /* 0x0000002cfce37824 */ /* 0x040fe400078e02ff */
[C---:B------:R-:W-:Y:S02]  /*01f0*/  IMAD R231, R252.reuse, 0x30, RZ ;  /* 0x00000030fce77824 */ /* 0x040fe400078e02ff */
[----:B------:R-:W-:-:S02]  /*0200*/  IMAD R235, R252, 0x34, RZ ;  /* 0x00000034fceb7824 */ /* 0x000fc400078e02ff */
[C---:B------:R-:W-:Y:S02]  /*0210*/  IMAD R239, R252.reuse, 0x38, RZ ;  /* 0x00000038fcef7824 */ /* 0x040fe400078e02ff */
[C---:B------:R-:W-:Y:S02]  /*0220*/  IMAD R243, R252.reuse, 0x3c, RZ ;  /* 0x0000003cfcf37824 */ /* 0x040fe400078e02ff */
[C---:B------:R-:W-:Y:S02]  /*0230*/  IMAD R121, R252.reuse, 0x5, RZ ;  /* 0x00000005fc797824 */ /* 0x040fe400078e02ff */
[C---:B------:R-:W-:Y:S01]  /*0240*/  IMAD R125, R252.reuse, 0x9, RZ ;  /* 0x00000009fc7d7824 */ /* 0x040fe200078e02ff */
[----:B-1----:R-:W1:Y:S01]  /*0250*/  MUFU.RCP R0, R0 ;  /* 0x0000000000007308 */ /* 0x002e620000001000 */
[C---:B------:R-:W-:Y:S02]  /*0260*/  IMAD R129, R252.reuse, 0xd, RZ ;  /* 0x0000000dfc817824 */ /* 0x040fe400078e02ff */
[----:B------:R-:W-:-:S02]  /*0270*/  IMAD R133, R252, 0x11, RZ ;  /* 0x00000011fc857824 */ /* 0x000fc400078e02ff */
[C---:B------:R-:W-:Y:S02]  /*0280*/  IMAD R137, R252.reuse, 0x15, RZ ;  /* 0x00000015fc897824 */ /* 0x040fe400078e02ff */
[C---:B------:R-:W-:Y:S02]  /*0290*/  IMAD R141, R252.reuse, 0x19, RZ ;  /* 0x00000019fc8d7824 */ /* 0x040fe400078e02ff */
[C---:B------:R-:W-:Y:S02]  /*02a0*/  IMAD R145, R252.reuse, 0x1d, RZ ;  /* 0x0000001dfc917824 */ /* 0x040fe400078e02ff */
[C---:B------:R-:W-:Y:S02]  /*02b0*/  IMAD R149, R252.reuse, 0x21, RZ ;  /* 0x00000021fc957824 */ /* 0x040fe400078e02ff */
[C---:B------:R-:W-:Y:S02]  /*02c0*/  IMAD R153, R252.reuse, 0x25, RZ ;  /* 0x00000025fc997824 */ /* 0x040fe400078e02ff */
[----:B------:R-:W-:Y:S01]  /*02d0*/  IMAD R157, R252, 0x29, RZ ;  /* 0x00000029fc9d7824 */ /* 0x000fe200078e02ff */
[----:B-1----:R-:W-:Y:S01]  /*02e0*/  IADD3 R2, R0, 0xffffffe, RZ ;  /* 0x0ffffffe00027810 */ /* 0x002fe20007ffe0ff */
[C---:B------:R-:W-:Y:S01]  /*02f0*/  IMAD R161, R252.reuse, 0x2d, RZ ;  /* 0x0000002dfca17824 */ /* 0x040fe200078e02ff */
[----:B------:R-:W-:Y:S01]  /*0300*/  IADD3 R0, RZ, -R10, RZ ;  /* 0x8000000aff007210 */ /* 0x000fe20007ffe0ff */
[C---:B------:R-:W-:Y:S01]  /*0310*/  IMAD R165, R252.reuse, 0x31, RZ ;  /* 0x00000031fca57824 */ /* 0x040fe200078e02ff */
[----:B------:R1:W2:Y:S01]  /*0320*/  F2I.FTZ.U32.TRUNC.NTZ R3, R2 ;  /* 0x0000000200037305 */ /* 0x0002a2000021f000 */
[----:B------:R-:W-:-:S02]  /*0330*/  IMAD R169, R252, 0x35, RZ ;  /* 0x00000035fca97824 */ /* 0x000fc400078e02ff */
[C---:B------:R-:W-:Y:S02]  /*0340*/  IMAD R173, R252.reuse, 0x39, RZ ;  /* 0x00000039fcad7824 */ /* 0x040fe400078e02ff */
[C---:B------:R-:W-:Y:S02]  /*0350*/  IMAD R177, R252.reuse, 0x3d, RZ ;  /* 0x0000003dfcb17824 */ /* 0x040fe400078e02ff */
[C---:B------:R-:W-:Y:S02]  /*0360*/  IMAD R249, R252.reuse, 0xa, RZ ;  /* 0x0000000afcf97824 */ /* 0x040fe400078e02ff */
[----:B-1----:R-:W-:Y:S02]  /*0370*/  IMAD.MOV.U32 R2, RZ, RZ, RZ ;  /* 0x000000ffff027224 */ /* 0x002fe400078e00ff */
[C---:B------:R-:W-:Y:S02]  /*0380*/  IMAD R251, R252.reuse, 0x16, RZ ;  /* 0x00000016fcfb7824 */ /* 0x040fe400078e02ff */
[----:B------:R-:W-:-:S02]  /*0390*/  IMAD R93, R252, 0x26, RZ ;  /* 0x00000026fc5d7824 */ /* 0x000fc400078e02ff */
[C---:B------:R-:W-:Y:S02]  /*03a0*/  IMAD R97, R252.reuse, 0x2a, RZ ;  /* 0x0000002afc617824 */ /* 0x040fe400078e02ff */
[--C-:B--2---:R-:W-:Y:S02]  /*03b0*/  IMAD.MOV R6, RZ, RZ, -R3.reuse ;  /* 0x000000ffff067224 */ /* 0x104fe400078e0a03 */
[----:B------:R-:W-:Y:S02]  /*03c0*/  IMAD R101, R252, 0x2e, RZ ;  /* 0x0000002efc657824 */ /* 0x000fe400078e02ff */
[----:B------:R-:W-:Y:S02]  /*03d0*/  IMAD R9, R6, R7, RZ ;  /* 0x0000000706097224 */ /* 0x000fe400078e02ff */
[----:B------:R-:W-:Y:S02]  /*03e0*/  IMAD.MOV.U32 R6, RZ, RZ, R8 ;  /* 0x000000ffff067224 */ /* 0x000fe400078e0008 */
[----:B------:R-:W-:-:S04]  /*03f0*/  IMAD.HI.U32 R3, R3, R9, R2 ;  /* 0x0000000903037227 */ /* 0x000fc800078e0002 */
[----:B------:R-:W-:Y:S02]  /*0400*/  IMAD R105, R252, 0x32, RZ ;  /* 0x00000032fc697824 */ /* 0x000fe400078e02ff */
[----:B------:R-:W-:-:S04]  /*0410*/  IMAD.HI.U32 R3, R3, R6, RZ ;  /* 0x0000000603037227 */ /* 0x000fc800078e00ff */
[----:B------:R-:W-:Y:S02]  /*0420*/  IMAD R0, R3, R0, R6 ;  /* 0x0000000003007224 */ /* 0x000fe400078e0206 */
[C---:B------:R-:W-:Y:S02]  /*0430*/  IMAD R109, R252.reuse, 0x36, RZ ;  /* 0x00000036fc6d7824 */ /* 0x040fe400078e02ff */
[C---:B------:R-:W-:Y:S01]  /*0440*/  IMAD R113, R252.reuse, 0x3a, RZ ;  /* 0x0000003afc717824 */ /* 0x040fe200078e02ff */
[----:B------:R-:W-:Y:S01]  /*0450*/  ISETP.GT.U32.AND P1, PT, R7, R0, PT ;  /* 0x000000000700720c */ /* 0x000fe20003f24070 */
[----:B------:R-:W-:-:S12]  /*0460*/  IMAD R117, R252, 0x3e, RZ ;  /* 0x0000003efc757824 */ /* 0x000fd800078e02ff */
[----:B------:R-:W-:Y:S01]  /*0470*/  @!P1 IMAD.IADD R0, R0, 0x1, -R7 ;  /* 0x0000000100009824 */ /* 0x000fe200078e0a07 */
[----:B------:R-:W-:Y:S02]  /*0480*/  @!P1 IADD3 R3, R3, 0x1, RZ ;  /* 0x0000000103039810 */ /* 0x000fe40007ffe0ff */
[----:B------:R-:W-:Y:S02]  /*0490*/  ISETP.NE.AND P1, PT, R4, RZ, PT ;  /* 0x000000ff0400720c */ /* 0x000fe40003f25270 */
[----:B------:R-:W-:Y:S02]  /*04a0*/  ISETP.GE.U32.AND P0, PT, R0, R7, PT ;  /* 0x000000070000720c */ /* 0x000fe40003f06070 */
[----:B------:R-:W-:-:S04]  /*04b0*/  LOP3.LUT R0, R5, R4, RZ, 0x3c, !PT ;  /* 0x0000000405007212 */ /* 0x000fc800078e3cff */
[----:B------:R-:W-:Y:S01]  /*04c0*/  ISETP.GE.AND P2, PT, R0, RZ, PT ;  /* 0x000000ff0000720c */ /* 0x000fe20003f46270 */
[----:B------:R-:W-:-:S05]  /*04d0*/  IMAD.MOV.U32 R0, RZ, RZ, c[0x0][0x178] ;  /* 0x00005e00ff007624 */ /* 0x000fca00078e00ff */
[----:B------:R-:W-:Y:S02]  /*04e0*/  IADD3 R0, R0, 0xff, RZ ;  /* 0x000000ff00007810 */ /* 0x000fe40007ffe0ff */
[----:B------:R-:W-:-:S05]  /*04f0*/  @P0 IADD3 R3, R3, 0x1, RZ ;  /* 0x0000000103030810 */ /* 0x000fca0007ffe0ff */
[----:B------:R-:W-:Y:S01]  /*0500*/  IMAD.MOV.U32 R2, RZ, RZ, R3 ;  /* 0x000000ffff027224 */ /* 0x000fe200078e0003 */
[----:B------:R-:W-:-:S03]  /*0510*/  SHF.R.S32.HI R3, RZ, 0x1f, R0 ;  /* 0x0000001fff037819 */ /* 0x000fc60000011400 */
[----:B------:R-:W-:Y:S01]  /*0520*/  @!P2 IMAD.MOV R2, RZ, RZ, -R2 ;  /* 0x000000ffff02a224 */ /* 0x000fe200078e0a02 */
[----:B------:R-:W-:Y:S02]  /*0530*/  @!P1 LOP3.LUT R2, RZ, R4, RZ, 0x33, !PT ;  /* 0x00000004ff029212 */ /* 0x000fe400078e33ff */
[----:B------:R-:W-:-:S03]  /*0540*/  LEA.HI R3, R3, R0, RZ, 0x8 ;  /* 0x0000000003037211 */ /* 0x000fc600078f40ff */
[----:B------:R-:W-:Y:S02]  /*0550*/  IMAD.SHL.U32 R205, R2, 0x4, RZ ;  /* 0x0000000402cd7824 */ /* 0x000fe400078e00ff */
[----:B------:R-:W-:-:S03]  /*0560*/  IMAD.MOV R2, RZ, RZ, -R2 ;  /* 0x000000ffff027224 */ /* 0x000fc600078e0a02 */
[----:B------:R-:W-:Y:S01]  /*0570*/  LEA.HI.SX32 R3, R3, -R205, 0x18 ;  /* 0x800000cd03037211 */ /* 0x000fe200078fc2ff */
[----:B------:R-:W-:Y:S02]  /*0580*/  IMAD R8, R4, R2, R5 ;  /* 0x0000000204087224 */ /* 0x000fe400078e0205 */
[----:B------:R-:W-:Y:S01]  /*0590*/  IMAD.MOV.U32 R2, RZ, RZ, RZ ;  /* 0x000000ffff027224 */ /* 0x000fe200078e00ff */
[----:B------:R-:W-:Y:S02]  /*05a0*/  IMNMX R9, R3, 0x4, PT ;  /* 0x0000000403097817 */ /* 0x000fe40003800200 */
[----:B------:R-:W-:Y:S02]  /*05b0*/  IABS R4, R8 ;  /* 0x0000000800047213 */ /* 0x000fe40000000000 */
[----:B------:R-:W-:-:S04]  /*05c0*/  IABS R6, R9 ;  /* 0x0000000900067213 */ /* 0x000fc80000000000 */
[----:B------:R-:W1:Y:S08]  /*05d0*/  I2F.RP R0, R6 ;  /* 0x0000000600007306 */ /* 0x000e700000209400 */
[----:B-1----:R-:W1:Y:S02]  /*05e0*/  MUFU.RCP R0, R0 ;  /* 0x0000000000007308 */ /* 0x002e640000001000 */
[----:B-1----:R-:W-:-:S02]  /*05f0*/  IADD3 R3, R0, 0xffffffe, RZ ;  /* 0x0ffffffe00037810 */ /* 0x002fc40007ffe0ff */
[----:B------:R-:W-:-:S04]  /*0600*/  IABS R0, c[0x0][0x17c] ;  /* 0x00005f0000007a13 */ /* 0x000fc80000000000 */
[----:B------:R-:W1:Y:S02]  /*0610*/  F2I.FTZ.U32.TRUNC.NTZ R3, R3 ;  /* 0x0000000300037305 */ /* 0x000e64000021f000 */
[----:B-1----:R-:W-:-:S05]  /*0620*/  IADD3 R7, RZ, -R3, RZ ;  /* 0x80000003ff077210 */ /* 0x002fca0007ffe0ff */
[----:B------:R-:W-:Y:S01]  /*0630*/  IMAD R5, R7, R6, RZ ;  /* 0x0000000607057224 */ /* 0x000fe200078e02ff */
[----:B------:R-:W-:-:S03]  /*0640*/  IABS R7, R9 ;  /* 0x0000000900077213 */ /* 0x000fc60000000000 */
[----:B------:R-:W-:-:S04]  /*0650*/  IMAD.HI.U32 R2, R3, R5, R2 ;  /* 0x0000000503027227 */ /* 0x000fc800078e0002 */
[----:B------:R-:W-:Y:S02]  /*0660*/  IMAD.MOV.U32 R3, RZ, RZ, R4 ;  /* 0x000000ffff037224 */ /* 0x000fe400078e0004 */
[----:B------:R-:W-:Y:S01]  /*0670*/  IMAD.MOV R5, RZ, RZ, -R7 ;  /* 0x000000ffff057224 */ /* 0x000fe200078e0a07 */
[----:B------:R-:W1:Y:S01]  /*0680*/  I2F.RP R4, R21 ;  /* 0x0000001500047306 */ /* 0x000e620000209400 */
[----:B------:R-:W-:-:S04]  /*0690*/  IMAD.HI.U32 R2, R2, R3, RZ ;  /* 0x0000000302027227 */ /* 0x000fc800078e00ff */
[----:B------:R-:W-:-:S03]  /*06a0*/  IMAD R3, R2, R5, R3 ;  /* 0x0000000502037224 */ /* 0x000fc600078e0203 */
[----:B------:R-:W2:Y:S02]  /*06b0*/  I2F.RP R5, R0 ;  /* 0x0000000000057306 */ /* 0x000ea40000209400 */
[----:B------:R-:W-:-:S06]  /*06c0*/  ISETP.GT.U32.AND P1, PT, R6, R3, PT ;  /* 0x000000030600720c */ /* 0x000fcc0003f24070 */
[----:B-1----:R-:W1:Y:S07]  /*06d0*/  MUFU.RCP R4, R4 ;  /* 0x0000000400047308 */ /* 0x002e6e0000001000 */
[----:B------:R-:W-:Y:S01]  /*06e0*/  @!P1 IMAD.IADD R3, R3, 0x1, -R6 ;  /* 0x0000000103039824 */ /* 0x000fe200078e0a06 */
[----:B--2---:R-:W2:Y:S01]  /*06f0*/  MUFU.RCP R5, R5 ;  /* 0x0000000500057308 */ /* 0x004ea20000001000 */
[----:B------:R-:W-:Y:S02]  /*0700*/  @!P1 IADD3 R2, R2, 0x1, RZ ;  /* 0x0000000102029810 */ /* 0x000fe40007ffe0ff */
[----:B------:R-:W-:-:S02]  /*0710*/  ISETP.NE.AND P1, PT, R9, RZ, PT ;  /* 0x000000ff0900720c */ /* 0x000fc40003f25270 */
[----:B------:R-:W-:Y:S02]  /*0720*/  ISETP.GE.U32.AND P0, PT, R3, R6, PT ;  /* 0x000000060300720c */ /* 0x000fe40003f06070 */
[----:B------:R-:W-:Y:S02]  /*0730*/  LOP3.LUT R3, R8, R9, RZ, 0x3c, !PT ;  /* 0x0000000908037212 */ /* 0x000fe400078e3cff */
[----:B-1----:R-:W-:Y:S02]  /*0740*/  IADD3 R6, R4, 0xffffffe, RZ ;  /* 0x0ffffffe04067810 */ /* 0x002fe40007ffe0ff */
[----:B------:R-:W-:Y:S02]  /*0750*/  ISETP.GE.AND P2, PT, R3, RZ, PT ;  /* 0x000000ff0300720c */ /* 0x000fe40003f46270 */
[----:B------:R1:W3:Y:S01]  /*0760*/  F2I.FTZ.U32.TRUNC.NTZ R3, R6 ;  /* 0x0000000600037305 */ /* 0x0002e2000021f000 */
[----:B--2---:R-:W-:-:S04]  /*0770*/  IADD3 R7, R5, 0xffffffe, RZ ;  /* 0x0ffffffe05077810 */ /* 0x004fc80007ffe0ff */
[----:B------:R-:W-:-:S03]  /*0780*/  @P0 IADD3 R2, R2, 0x1, RZ ;  /* 0x0000000102020810 */ /* 0x000fc60007ffe0ff */
[----:B------:R-:W2:Y:S01]  /*0790*/  F2I.FTZ.U32.TRUNC.NTZ R5, R7 ;  /* 0x0000000700057305 */ /* 0x000ea2000021f000 */
[----:B-1----:R-:W-:Y:S01]  /*07a0*/  SHF.R.U32.HI R6, RZ, 0x6, R32 ;  /* 0x00000006ff067819 */ /* 0x002fe20000011620 */
[----:B------:R-:W-:-:S04]  /*07b0*/  IMAD.MOV.U32 R204, RZ, RZ, R2 ;  /* 0x000000ffffcc7224 */ /* 0x000fc800078e0002 */
[----:B------:R-:W-:Y:S01]  /*07c0*/  @!P2 IMAD.MOV R204, RZ, RZ, -R204 ;  /* 0x000000ffffcca224 */ /* 0x000fe200078e0acc */
[----:B------:R-:W-:Y:S02]  /*07d0*/  @!P1 LOP3.LUT R204, RZ, R9, RZ, 0x33, !PT ;  /* 0x00000009ffcc9212 */ /* 0x000fe400078e33ff */
[----:B---3--:R-:W-:Y:S02]  /*07e0*/  IADD3 R2, RZ, -R3, RZ ;  /* 0x80000003ff027210 */ /* 0x008fe40007ffe0ff */
[----:B------:R-:W-:Y:S01]  /*07f0*/  ISETP.GE.U32.AND P1, PT, R11, 0x7fffffc0, PT ;  /* 0x7fffffc00b00780c */ /* 0x000fe20003f26070 */
[----:B------:R-:W-:Y:S02]  /*0800*/  IMAD.MOV R4, RZ, RZ, -R204 ;  /* 0x000000ffff047224 */ /* 0x000fe400078e0acc */
[----:B------:R-:W-:Y:S02]  /*0810*/  IMAD.SHL.U32 R204, R204, 0x40, RZ ;  /* 0x00000040cccc7824 */ /* 0x000fe400078e00ff */
[----:B------:R-:W-:-:S02]  /*0820*/  IMAD R4, R9, R4, R8 ;  /* 0x0000000409047224 */ /* 0x000fc400078e0208 */
[----:B------:R-:W-:Y:S02]  /*0830*/  IMAD R9, R2, R21, RZ ;  /* 0x0000001502097224 */ /* 0x000fe400078e02ff */
[----:B------:R-:W-:Y:S02]  /*0840*/  IMAD.MOV.U32 R2, RZ, RZ, RZ ;  /* 0x000000ffff027224 */ /* 0x000fe400078e00ff */
[----:B------:R-:W-:Y:S02]  /*0850*/  IMAD.IADD R205, R205, 0x1, R4 ;  /* 0x00000001cdcd7824 */ /* 0x000fe400078e0204 */
[----:B------:R-:W-:Y:S01]  /*0860*/  IMAD.HI.U32 R2, R3, R9, R2 ;  /* 0x0000000903027227 */ /* 0x000fe200078e0002 */
[----:B------:R-:W-:Y:S02]  /*0870*/  SGXT.U32 R3, R6, 0x1 ;  /* 0x000000010603781a */ /* 0x000fe40000000000 */
[----:B------:R-:W-:Y:S01]  /*0880*/  LEA R205, R205, R28, 0x8 ;  /* 0x0000001ccdcd7211 */ /* 0x000fe200078e40ff */
[--C-:B--2---:R-:W-:Y:S01]  /*0890*/  IMAD.MOV R7, RZ, RZ, -R5.reuse ;  /* 0x000000ffff077224 */ /* 0x104fe200078e0a05 */
[----:B------:R-:W-:Y:S01]  /*08a0*/  LOP3.LUT R6, R204, R3, RZ, 0xfc, !PT ;  /* 0x00000003cc067212 */ /* 0x000fe200078efcff */
[----:B------:R-:W-:Y:S01]  /*08b0*/  IMAD.MOV.U32 R4, RZ, RZ, RZ ;  /* 0x000000ffff047224 */ /* 0x000fe200078e00ff */
[----:B------:R-:W-:Y:S01]  /*08c0*/  IADD3 R206, R205, 0x80, RZ ;  /* 0x00000080cdce7810 */ /* 0x000fe20007ffe0ff */
[----:B------:R-:W-:Y:S01]  /*08d0*/  IMAD R7, R7, R0, RZ ;  /* 0x0000000007077224 */ /* 0x000fe200078e02ff */
[----:B------:R-:W-:Y:S01]  /*08e0*/  LOP3.LUT R18, R6, 0x2, RZ, 0xfc, !PT ;  /* 0x0000000206127812 */ /* 0x000fe200078efcff */
[----:B------:R-:W-:Y:S01]  /*08f0*/  IMAD.SHL.U32 R28, R28, 0x4, RZ ;  /* 0x000000041c1c7824 */ /* 0x000fe200078e00ff */
[----:B------:R-:W-:Y:S01]  /*0900*/  IABS R9, R6 ;  /* 0x0000000600097213 */ /* 0x000fe20000000000 */
[----:B------:R-:W-:Y:S01]  /*0910*/  IMAD.HI.U32 R5, R5, R7, R4 ;  /* 0x0000000705057227 */ /* 0x000fe200078e0004 */
[----:B------:R-:W-:Y:S01]  /*0920*/  IABS R8, R205 ;  /* 0x000000cd00087213 */ /* 0x000fe20000000000 */
[----:B------:R-:W-:Y:S01]  /*0930*/  STL.64 [R1+0x540], R204 ;  /* 0x000540cc01007387 */ /* 0x000fe20000100a00 */
[----:B------:R-:W-:-:S02]  /*0940*/  IABS R12, R18 ;  /* 0x00000012000c7213 */ /* 0x000fc40000000000 */
[----:B------:R-:W-:Y:S01]  /*0950*/  IABS R10, R206 ;  /* 0x000000ce000a7213 */ /* 0x000fe20000000000 */
[C---:B------:R-:W-:Y:S01]  /*0960*/  IMAD.HI.U32 R4, R5.reuse, R9, RZ ;  /* 0x0000000905047227 */ /* 0x040fe200078e00ff */
[C---:B------:R-:W-:Y:S01]  /*0970*/  LOP3.LUT R20, R6.reuse, 0x4, RZ, 0xfc, !PT ;  /* 0x0000000406147812 */ /* 0x040fe200078efcff */
[----:B------:R-:W-:Y:S01]  /*0980*/  STL [R1+0x610], R206 ;  /* 0x000610ce01007387 */ /* 0x000fe20000100800 */
[----:B------:R-:W-:Y:S01]  /*0990*/  LOP3.LUT R22, R6, 0x6, RZ, 0xfc, !PT ;  /* 0x0000000606167812 */ /* 0x000fe200078efcff */
[----:B------:R-:W-:Y:S01]  /*09a0*/  IMAD.HI.U32 R3, R2, R8, RZ ;  /* 0x0000000802037227 */ /* 0x000fe200078e00ff */
[C---:B------:R-:W-:Y:S02]  /*09b0*/  LOP3.LUT R23, R6.reuse, 0x8, RZ, 0xfc, !PT ;  /* 0x0000000806177812 */ /* 0x040fe400078efcff */
[C---:B------:R-:W-:Y:S01]  /*09c0*/  LOP3.LUT R26, R6.reuse, 0xc, RZ, 0xfc, !PT ;  /* 0x0000000c061a7812 */ /* 0x040fe200078efcff */
[----:B------:R-:W-:Y:S01]  /*09d0*/  IMAD.HI.U32 R7, R5, R12, RZ ;  /* 0x0000000c05077227 */ /* 0x000fe200078e00ff */
[----:B------:R-:W-:-:S02]  /*09e0*/  LOP3.LUT R24, R6, 0xa, RZ, 0xfc, !PT ;  /* 0x0000000a06187812 */ /* 0x000fc400078efcff */
[----:B------:R-:W-:Y:S01]  /*09f0*/  IABS R15, R23 ;  /* 0x00000017000f7213 */ /* 0x000fe20000000000 */
[----:B------:R-:W-:Y:S01]  /*0a00*/  IMAD.HI.U32 R2, R2, R10, RZ ;  /* 0x0000000a02027227 */ /* 0x000fe200078e00ff */
[----:B------:R-:W-:Y:S02]  /*0a10*/  IABS R19, R26 ;  /* 0x0000001a00137213 */ /* 0x000fe40000000000 */
[----:B------:R-:W-:Y:S01]  /*0a20*/  IABS R17, R24 ;  /* 0x0000001800117213 */ /* 0x000fe20000000000 */
[----:B------:R-:W-:Y:S02]  /*0a30*/  IMAD.MOV R11, RZ, RZ, -R4 ;  /* 0x000000ffff0b7224 */ /* 0x000fe400078e0a04 */
[----:B------:R-:W-:Y:S02]  /*0a40*/  IMAD.MOV R13, RZ, RZ, -R7 ;  /* 0x000000ffff0d7224 */ /* 0x000fe400078e0a07 */
[----:B------:R-:W-:Y:S02]  /*0a50*/  IMAD.MOV R4, RZ, RZ, -R2 ;  /* 0x000000ffff047224 */ /* 0x000fe400078e0a02 */
[----:B------:R-:W-:Y:S01]  /*0a60*/  IMAD R7, R0, R11, R9 ;  /* 0x0000000b00077224 */ /* 0x000fe200078e0209 */
[----:B------:R-:W-:Y:S01]  /*0a70*/  IABS R11, R20 ;  /* 0x00000014000b7213 */ /* 0x000fe20000000000 */
[----:B------:R-:W-:-:S02]  /*0a80*/  IMAD.MOV R3, RZ, RZ, -R3 ;  /* 0x000000ffff037224 */ /* 0x000fc400078e0a03 */
[C---:B------:R-:W-:Y:S01]  /*0a90*/  IMAD R4, R21.reuse, R4, R10 ;  /* 0x0000000415047224 */ /* 0x040fe200078e020a */
[C---:B------:R-:W-:Y:S01]  /*0aa0*/  ISETP.GT.U32.AND P5, PT, R0.reuse, R7, PT ;  /* 0x000000070000720c */ /* 0x040fe20003fa4070 */
[----:B------:R-:W-:Y:S02]  /*0ab0*/  IMAD R2, R21, R3, R8 ;  /* 0x0000000315027224 */ /* 0x000fe400078e0208 */
[----:B------:R-:W-:Y:S01]  /*0ac0*/  IMAD.HI.U32 R3, R5, R11, RZ ;  /* 0x0000000b05037227 */ /* 0x000fe200078e00ff */
[C---:B------:R-:W-:Y:S02]  /*0ad0*/  ISETP.GT.U32.AND P2, PT, R21.reuse, R4, PT ;  /* 0x000000041500720c */ /* 0x040fe40003f44070 */
[----:B------:R-:W-:Y:S01]  /*0ae0*/  ISETP.GT.U32.AND P0, PT, R21, R2, PT ;  /* 0x000000021500720c */ /* 0x000fe20003f04070 */
[----:B------:R-:W-:Y:S01]  /*0af0*/  IMAD R9, R0, R13, R12 ;  /* 0x0000000d00097224 */ /* 0x000fe200078e020c */
[----:B------:R-:W-:Y:S01]  /*0b00*/  IABS R13, R22 ;  /* 0x00000016000d7213 */ /* 0x000fe20000000000 */
[----:B------:R-:W-:-:S02]  /*0b10*/  IMAD.MOV R3, RZ, RZ, -R3 ;  /* 0x000000ffff037224 */ /* 0x000fc400078e0a03 */
[----:B------:R-:W-:Y:S01]  /*0b20*/  IMAD.HI.U32 R8, R5, R15, RZ ;  /* 0x0000000f05087227 */ /* 0x000fe200078e00ff */
[----:B------:R-:W-:-:S03]  /*0b30*/  ISETP.GT.U32.AND P3, PT, R0, R9, PT ;  /* 0x000000090000720c */ /* 0x000fc60003f64070 */
[----:B------:R-:W-:Y:S02]  /*0b40*/  IMAD R11, R0, R3, R11 ;  /* 0x00000003000b7224 */ /* 0x000fe400078e020b */
[----:B------:R-:W-:Y:S02]  /*0b50*/  IMAD.HI.U32 R3, R5, R13, RZ ;  /* 0x0000000d05037227 */ /* 0x000fe400078e00ff */
[----:B------:R-:W-:Y:S02]  /*0b60*/  @!P0 IADD3 R2, R2, -R21, RZ ;  /* 0x8000001502028210 */ /* 0x000fe40007ffe0ff */
[----:B------:R-:W-:Y:S02]  /*0b70*/  IMAD.MOV R3, RZ, RZ, -R3 ;  /* 0x000000ffff037224 */ /* 0x000fe400078e0a03 */
[----:B------:R-:W-:Y:S01]  /*0b80*/  @!P2 IMAD.IADD R4, R4, 0x1, -R21 ;  /* 0x000000010404a824 */ /* 0x000fe200078e0a15 */
[C---:B------:R-:W-:Y:S01]  /*0b90*/  ISETP.GT.U32.AND P2, PT, R0.reuse, R11, PT ;  /* 0x0000000b0000720c */ /* 0x040fe20003f44070 */
[--C-:B------:R-:W-:Y:S01]  /*0ba0*/  @!P5 IMAD.IADD R7, R7, 0x1, -R0.reuse ;  /* 0x000000010707d824 */ /* 0x100fe200078e0a00 */
[C---:B------:R-:W-:Y:S01]  /*0bb0*/  ISETP.GT.U32.AND P0, PT, R21.reuse, R2, PT ;  /* 0x000000021500720c */ /* 0x040fe20003f04070 */
[C---:B------:R-:W-:Y:S01]  /*0bc0*/  IMAD R13, R0.reuse, R3, R13 ;  /* 0x00000003000d7224 */ /* 0x040fe200078e020d */
[----:B------:R-:W-:Y:S01]  /*0bd0*/  ISETP.GT.U32.AND P4, PT, R21, R4, PT ;  /* 0x000000041500720c */ /* 0x000fe20003f84070 */
[----:B------:R-:W-:Y:S01]  /*0be0*/  @!P3 IMAD.IADD R9, R9, 0x1, -R0 ;  /* 0x000000010909b824 */ /* 0x000fe200078e0a00 */
[C---:B------:R-:W-:Y:S01]  /*0bf0*/  ISETP.GT.U32.AND P6, PT, R0.reuse, R7, PT ;  /* 0x000000070000720c */ /* 0x040fe20003fc4070 */
[----:B------:R-:W-:Y:S01]  /*0c00*/  IMAD.HI.U32 R12, R5, R19, RZ ;  /* 0x00000013050c7227 */ /* 0x000fe200078e00ff */
[----:B------:R-:W-:-:S02]  /*0c10*/  ISETP.GT.U32.AND P5, PT, R0, R13, PT ;  /* 0x0000000d0000720c */ /* 0x000fc40003fa4070 */
[----:B------:R-:W-:Y:S01]  /*0c20*/  ISETP.GE.AND P3, PT, R206, RZ, PT ;  /* 0x000000ffce00720c */ /* 0x000fe20003f66270 */
[----:B------:R-:W-:Y:S01]  /*0c30*/  IMAD.HI.U32 R10, R5, R17, RZ ;  /* 0x00000011050a7227 */ /* 0x000fe200078e00ff */
[----:B------:R-:W-:-:S03]  /*0c40*/  LOP3.LUT R3, RZ, c[0x0][0x178], RZ, 0x33, !PT ;  /* 0x00005e00ff037a12 */ /* 0x000fc600078e33ff */
[--C-:B------:R-:W-:Y:S01]  /*0c50*/  @!P2 IMAD.IADD R11, R11, 0x1, -R0.reuse ;  /* 0x000000010b0ba824 */ /* 0x100fe200078e0a00 */
[----:B------:R-:W-:Y:S01]  /*0c60*/  ISETP.GE.AND P2, PT, R6, RZ, PT ;  /* 0x000000ff0600720c */ /* 0x000fe20003f46270 */
[----:B------:R-:W-:Y:S01]  /*0c70*/  @!P4 IMAD.IADD R4, R4, 0x1, -R21 ;  /* 0x000000010404c824 */ /* 0x000fe200078e0a15 */
[----:B------:R-:W-:Y:S01]  /*0c80*/  ISETP.GE.AND P4, PT, R205, RZ, PT ;  /* 0x000000ffcd00720c */ /* 0x000fe20003f86270 */
[--C-:B------:R-:W-:Y:S01]  /*0c90*/  @!P6 IMAD.IADD R7, R7, 0x1, -R0.reuse ;  /* 0x000000010707e824 */ /* 0x100fe200078e0a00 */
[----:B------:R-:W-:Y:S01]  /*0ca0*/  ISETP.GT.U32.AND P6, PT, R0, R9, PT ;  /* 0x000000090000720c */ /* 0x000fe20003fc4070 */
[----:B------:R-:W-:Y:S01]  /*0cb0*/  @!P5 IMAD.IADD R13, R13, 0x1, -R0 ;  /* 0x000000010d0dd824 */ /* 0x000fe200078e0a00 */
[----:B------:R-:W-:Y:S01]  /*0cc0*/  @!P0 IADD3 R2, R2, -R21, RZ ;  /* 0x8000001502028210 */ /* 0x000fe20007ffe0ff */
[----:B------:R-:W-:Y:S01]  /*0cd0*/  IMAD.MOV R8, RZ, RZ, -R8 ;  /* 0x000000ffff087224 */ /* 0x000fe200078e0a08 */
[----:B------:R-:W-:Y:S01]  /*0ce0*/  @!P3 IADD3 R4, -R4, RZ, RZ ;  /* 0x000000ff0404b210 */ /* 0x000fe20007ffe1ff */
[----:B------:R-:W-:Y:S01]  /*0cf0*/  IMAD.MOV R12, RZ, RZ, -R12 ;  /* 0x000000ffff0c7224 */ /* 0x000fe200078e0a0c */
[C---:B------:R-:W-:Y:S01]  /*0d00*/  ISETP.GT.U32.AND P5, PT, R0.reuse, R13, PT ;  /* 0x0000000d0000720c */ /* 0x040fe20003fa4070 */
[----:B------:R-:W-:Y:S01]  /*0d10*/  IMAD.MOV R10, RZ, RZ, -R10 ;  /* 0x000000ffff0a7224 */ /* 0x000fe200078e0a0a */
[----:B------:R-:W-:Y:S01]  /*0d20*/  ISETP.NE.AND P0, PT, RZ, c[0x0][0x178], PT ;  /* 0x00005e00ff007a0c */ /* 0x000fe20003f05270 */
[----:B------:R-:W-:-:S02]  /*0d30*/  IMAD R15, R0, R8, R15 ;  /* 0x00000008000f7224 */ /* 0x000fc400078e020f */
[C---:B------:R-:W-:Y:S01]  /*0d40*/  IMAD R19, R0.reuse, R12, R19 ;  /* 0x0000000c00137224 */ /* 0x040fe200078e0213 */
[----:B------:R-:W-:Y:S01]  /*0d50*/  SEL R16, R3, R4, !P0 ;  /* 0x0000000403107207 */ /* 0x000fe20004000000 */
[----:B------:R-:W-:Y:S01]  /*0d60*/  IMAD R17, R0, R10, R17 ;  /* 0x0000000a00117224 */ /* 0x000fe200078e0211 */
[----:B------:R-:W-:Y:S01]  /*0d70*/  LOP3.LUT R10, R6, 0xe, RZ, 0xfc, !PT ;  /* 0x0000000e060a7812 */ /* 0x000fe200078efcff */
[----:B------:R-:W-:Y:S01]  /*0d80*/  @!P4 IMAD.MOV R2, RZ, RZ, -R2 ;  /* 0x000000ffff02c224 */ /* 0x000fe200078e0a02 */
[C---:B------:R-:W-:Y:S01]  /*0d90*/  ISETP.GT.U32.AND P3, PT, R0.reuse, R15, PT ;  /* 0x0000000f0000720c */ /* 0x040fe20003f64070 */
[--C-:B------:R-:W-:Y:S01]  /*0da0*/  @!P6 IMAD.IADD R9, R9, 0x1, -R0.reuse ;  /* 0x000000010909e824 */ /* 0x100fe200078e0a00 */
[C---:B------:R-:W-:Y:S01]  /*0db0*/  ISETP.GT.U32.AND P4, PT, R0.reuse, R11, PT ;  /* 0x0000000b0000720c */ /* 0x040fe20003f84070 */
[----:B------:R-:W-:Y:S01]  /*0dc0*/  @!P2 IMAD.MOV R7, RZ, RZ, -R7 ;  /* 0x000000ffff07a224 */ /* 0x000fe200078e0a07 */
[----:B------:R-:W-:Y:S01]  /*0dd0*/  ISETP.GT.U32.AND P6, PT, R0, R19, PT ;  /* 0x000000130000720c */ /* 0x000fe20003fc4070 */
[----:B------:R-:W-:Y:S01]  /*0de0*/  @!P5 IMAD.IADD R13, R13, 0x1, -R0 ;  /* 0x000000010d0dd824 */ /* 0x000fe200078e0a00 */
[----:B------:R-:W-:-:S02]  /*0df0*/  IABS R21, R10 ;  /* 0x0000000a00157213 */ /* 0x000fc40000000000 */
[----:B------:R-:W-:Y:S02]  /*0e00*/  ISETP.GE.AND P2, PT, R18, RZ, PT ;  /* 0x000000ff1200720c */ /* 0x000fe40003f46270 */
[----:B------:R-:W-:Y:S01]  /*0e10*/  SEL R14, R3, R2, !P0 ;  /* 0x00000002030e7207 */ /* 0x000fe20004000000 */
[----:B------:R-:W-:Y:S01]  /*0e20*/  IMAD.HI.U32 R2, R5, R21, RZ ;  /* 0x0000001505027227 */ /* 0x000fe200078e00ff */
[----:B------:R-:W-:Y:S02]  /*0e30*/  ISETP.GE.AND P5, PT, R22, RZ, PT ;  /* 0x000000ff1600720c */ /* 0x000fe40003fa6270 */
[----:B------:R-:W-:Y:S01]  /*0e40*/  ISETP.GT.U32.AND P0, PT, R0, R17, PT ;  /* 0x000000110000720c */ /* 0x000fe20003f04070 */
[----:B------:R-:W-:Y:S01]  /*0e50*/  IMAD.MOV R2, RZ, RZ, -R2 ;  /* 0x000000ffff027224 */ /* 0x000fe200078e0a02 */
[----:B------:R-:W-:Y:S01]  /*0e60*/  LOP3.LUT R3, R6, 0x10, RZ, 0xfc, !PT ;  /* 0x0000001006037812 */ /* 0x000fe200078efcff */
[--C-:B------:R-:W-:Y:S01]  /*0e70*/  @!P3 IMAD.IADD R15, R15, 0x1, -R0.reuse ;  /* 0x000000010f0fb824 */ /* 0x100fe200078e0a00 */
[----:B------:R-:W-:Y:S01]  /*0e80*/  ISETP.GE.AND P3, PT, R23, RZ, PT ;  /* 0x000000ff1700720c */ /* 0x000fe20003f66270 */
[--C-:B------:R-:W-:Y:S01]  /*0e90*/  @!P4 IMAD.IADD R11, R11, 0x1, -R0.reuse ;  /* 0x000000010b0bc824 */ /* 0x100fe200078e0a00 */
[----:B------:R-:W-:Y:S01]  /*0ea0*/  ISETP.GE.AND P4, PT, R20, RZ, PT ;  /* 0x000000ff1400720c */ /* 0x000fe20003f86270 */
[----:B------:R-:W-:Y:S01]  /*0eb0*/  @!P6 IMAD.IADD R19, R19, 0x1, -R0 ;  /* 0x000000011313e824 */ /* 0x000fe200078e0a00 */
[----:B------:R-:W-:Y:S01]  /*0ec0*/  IABS R8, R3 ;  /* 0x0000000300087213 */ /* 0x000fe20000000000 */
[----:B------:R-:W-:Y:S01]  /*0ed0*/  IMAD R21, R0, R2, R21 ;  /* 0x0000000200157224 */ /* 0x000fe200078e0215 */
[----:B------:R-:W-:Y:S01]  /*0ee0*/  LOP3.LUT R12, R6, 0x12, RZ, 0xfc, !PT ;  /* 0x00000012060c7812 */ /* 0x000fe200078efcff */
[----:B------:R-:W-:Y:S01]  /*0ef0*/  @!P2 IMAD.MOV R9, RZ, RZ, -R9 ;  /* 0x000000ffff09a224 */ /* 0x000fe200078e0a09 */
[C---:B------:R-:W-:Y:S01]  /*0f00*/  ISETP.GT.U32.AND P2, PT, R0.reuse, R15, PT ;  /* 0x0000000f0000720c */ /* 0x040fe20003f44070 */
[----:B------:R-:W-:Y:S01]  /*0f10*/  @!P5 IMAD.MOV R13, RZ, RZ, -R13 ;  /* 0x000000ffff0dd224 */ /* 0x000fe200078e0a0d */
[C---:B------:R-:W-:Y:S01]  /*0f20*/  ISETP.GT.U32.AND P6, PT, R0.reuse, R19, PT ;  /* 0x000000130000720c */ /* 0x040fe20003fc4070 */
[----:B------:R-:W-:Y:S01]  /*0f30*/  IMAD.HI.U32 R2, R5, R8, RZ ;  /* 0x0000000805027227 */ /* 0x000fe200078e00ff */
[----:B------:R-:W-:-:S02]  /*0f40*/  ISETP.GT.U32.AND P5, PT, R0, R21, PT ;  /* 0x000000150000720c */ /* 0x000fc40003fa4070 */
[----:B------:R-:W-:Y:S01]  /*0f50*/  @!P0 IADD3 R17, R17, -R0, RZ ;  /* 0x8000000011118210 */ /* 0x000fe20007ffe0ff */
[----:B------:R-:W-:Y:S01]  /*0f60*/  @!P4 IMAD.MOV R11, RZ, RZ, -R11 ;  /* 0x000000ffff0bc224 */ /* 0x000fe200078e0a0b */
[----:B------:R-:W-:Y:S02]  /*0f70*/  ISETP.GE.AND P0, PT, R24, RZ, PT ;  /* 0x000000ff1800720c */ /* 0x000fe40003f06270 */
[----:B------:R-:W-:Y:S02]  /*0f80*/  ISETP.GT.U32.AND P4, PT, R0, R17, PT ;  /* 0x000000110000720c */ /* 0x000fe40003f84070 */
[----:B------:R-:W-:Y:S01]  /*0f90*/  IABS R25, R12 ;  /* 0x0000000c00197213 */ /* 0x000fe20000000000 */
[--C-:B------:R-:W-:Y:S01]  /*0fa0*/  @!P2 IMAD.IADD R15, R15, 0x1, -R0.reuse ;  /* 0x000000010f0fa824 */ /* 0x100fe200078e0a00 */
[----:B------:R-:W-:Y:S02]  /*0fb0*/  ISETP.GE.AND P2, PT, R26, RZ, PT ;  /* 0x000000ff1a00720c */ /* 0x000fe40003f46270 */
[----:B------:R-:W-:Y:S01]  /*0fc0*/  @!P6 IADD3 R19, R19, -R0, RZ ;  /* 0x800000001313e210 */ /* 0x000fe20007ffe0ff */
[----:B------:R-:W-:Y:S01]  /*0fd0*/  @!P5 IMAD.IADD R21, R21, 0x1, -R0 ;  /* 0x000000011515d824 */ /* 0x000fe200078e0a00 */
[----:B------:R-:W-:Y:S01]  /*0fe0*/  ISETP.GE.AND P6, PT, R3, RZ, PT ;  /* 0x000000ff0300720c */ /* 0x000fe20003fc6270 */
[----:B------:R-:W-:Y:S01]  /*0ff0*/  IMAD.MOV.U32 R3, RZ, RZ, R15 ;  /* 0x000000ffff037224 */ /* 0x000fe200078e000f */
[----:B------:R-:W-:Y:S01]  /*1000*/  ISETP.GE.AND P5, PT, R12, RZ, PT ;  /* 0x000000ff0c00720c */ /* 0x000fe20003fa6270 */
[----:B------:R-:W-:Y:S01]  /*1010*/  IMAD.MOV R15, RZ, RZ, -R2 ;  /* 0x000000ffff0f7224 */ /* 0x000fe200078e0a02 */
[----:B------:R-:W-:Y:S01]  /*1020*/  LOP3.LUT R2, R6, 0x14, RZ, 0xfc, !PT ;  /* 0x0000001406027812 */ /* 0x000fe200078efcff */
[----:B------:R-:W-:Y:S01]  /*1030*/  @!P3 IMAD.MOV R3, RZ, RZ, -R3 ;  /* 0x000000ffff03b224 */ /* 0x000fe200078e0a03 */
[----:B------:R-:W-:Y:S01]  /*1040*/  ISETP.GT.U32.AND P3, PT, R0, R21, PT ;  /* 0x000000150000720c */ /* 0x000fe20003f64070 */
[----:B------:R-:W-:Y:S01]  /*1050*/  @!P4 IMAD.IADD R17, R17, 0x1, -R0 ;  /* 0x000000011111c824 */ /* 0x000fe200078e0a00 */
[----:B------:R-:W-:Y:S01]  /*1060*/  ISETP.GE.AND P4, PT, R10, RZ, PT ;  /* 0x000000ff0a00720c */ /* 0x000fe20003f86270 */
[----:B------:R-:W-:Y:S01]  /*1070*/  IMAD R15, R0, R15, R8 ;  /* 0x0000000f000f7224 */ /* 0x000fe200078e0208 */
[----:B------:R-:W-:Y:S01]  /*1080*/  IABS R27, R2 ;  /* 0x00000002001b7213 */ /* 0x000fe20000000000 */
[----:B------:R-:W-:Y:S01]  /*1090*/  IMAD.HI.U32 R4, R5, R25, RZ ;  /* 0x0000001905047227 */ /* 0x000fe200078e00ff */
[----:B------:R-:W-:-:S02]  /*10a0*/  @!P2 IADD3 R19, -R19, RZ, RZ ;  /* 0x000000ff1313a210 */ /* 0x000fc40007ffe1ff */
[----:B------:R-:W-:Y:S01]  /*10b0*/  ISETP.GE.AND P2, PT, R2, RZ, PT ;  /* 0x000000ff0200720c */ /* 0x000fe20003f46270 */
[----:B------:R-:W-:Y:S01]  /*10c0*/  @!P0 IMAD.MOV R17, RZ, RZ, -R17 ;  /* 0x000000ffff118224 */ /* 0x000fe200078e0a11 */
[----:B------:R-:W-:Y:S01]  /*10d0*/  ISETP.GT.U32.AND P0, PT, R0, R15, PT ;  /* 0x0000000f0000720c */ /* 0x000fe20003f04070 */
[----:B------:R-:W-:Y:S01]  /*10e0*/  IMAD.MOV R4, RZ, RZ, -R4 ;  /* 0x000000ffff047224 */ /* 0x000fe200078e0a04 */
[C---:B------:R-:W-:Y:S01]  /*10f0*/  LOP3.LUT R10, R6.reuse, 0x18, RZ, 0xfc, !PT ;  /* 0x00000018060a7812 */ /* 0x040fe200078efcff */
[----:B------:R-:W-:Y:S01]  /*1100*/  @!P3 IMAD.IADD R21, R21, 0x1, -R0 ;  /* 0x000000011515b824 */ /* 0x000fe200078e0a00 */
[----:B------:R-:W-:Y:S01]  /*1110*/  LOP3.LUT R12, R6, 0x1a, RZ, 0xfc, !PT ;  /* 0x0000001a060c7812 */ /* 0x000fe200078efcff */
[----:B------:R-:W-:Y:S01]  /*1120*/  IMAD R25, R0, R4, R25 ;  /* 0x0000000400197224 */ /* 0x000fe200078e0219 */
[----:B------:R-:W-:Y:S01]  /*1130*/  LOP3.LUT R4, R6, 0x16, RZ, 0xfc, !PT ;  /* 0x0000001606047812 */ /* 0x000fe200078efcff */
[----:B------:R-:W-:Y:S01]  /*1140*/  @!P4 IMAD.MOV R21, RZ, RZ, -R21 ;  /* 0x000000ffff15c224 */ /* 0x000fe200078e0a15 */
[----:B------:R-:W-:Y:S01]  /*1150*/  IABS R31, R10 ;  /* 0x0000000a001f7213 */ /* 0x000fe20000000000 */
[----:B------:R-:W-:Y:S01]  /*1160*/  IMAD.HI.U32 R2, R5, R27, RZ ;  /* 0x0000001b05027227 */ /* 0x000fe200078e00ff */
[----:B------:R-:W-:-:S02]  /*1170*/  ISETP.GT.U32.AND P4, PT, R0, R25, PT ;  /* 0x000000190000720c */ /* 0x000fc40003f84070 */
[----:B------:R-:W-:Y:S01]  /*1180*/  IABS R29, R4 ;  /* 0x00000004001d7213 */ /* 0x000fe20000000000 */
[----:B------:R-:W-:Y:S01]  /*1190*/  @!P0 IMAD.IADD R15, R15, 0x1, -R0 ;  /* 0x000000010f0f8824 */ /* 0x000fe200078e0a00 */
[----:B------:R-:W-:Y:S01]  /*11a0*/  ISETP.GE.AND P3, PT, R4, RZ, PT ;  /* 0x000000ff0400720c */ /* 0x000fe20003f66270 */
[----:B------:R-:W-:Y:S01]  /*11b0*/  IMAD.MOV R8, RZ, RZ, -R2 ;  /* 0x000000ffff087224 */ /* 0x000fe200078e0a02 */
[----:B------:R-:W-:Y:S01]  /*11c0*/  IABS R33, R12 ;  /* 0x0000000c00217213 */ /* 0x000fe20000000000 */
[----:B------:R-:W-:Y:S01]  /*11d0*/  IMAD.HI.U32 R4, R5, R29, RZ ;  /* 0x0000001d05047227 */ /* 0x000fe200078e00ff */
[----:B------:R-:W-:Y:S02]  /*11e0*/  ISETP.GT.U32.AND P0, PT, R0, R15, PT ;  /* 0x0000000f0000720c */ /* 0x000fe40003f04070 */
[----:B------:R-:W-:Y:S01]  /*11f0*/  LOP3.LUT R20, R6, 0x1e, RZ, 0xfc, !PT ;  /* 0x0000001e06147812 */ /* 0x000fe200078efcff */
[----:B------:R-:W-:Y:S01]  /*1200*/  IMAD R27, R0, R8, R27 ;  /* 0x00000008001b7224 */ /* 0x000fe200078e021b */
[----:B------:R-:W-:Y:S01]  /*1210*/  LOP3.LUT R18, R6, 0x1c, RZ, 0xfc, !PT ;  /* 0x0000001c06127812 */ /* 0x000fe200078efcff */
[----:B------:R-:W-:Y:S01]  /*1220*/  @!P4 IMAD.IADD R25, R25, 0x1, -R0 ;  /* 0x000000011919c824 */ /* 0x000fe200078e0a00 */
[----:B------:R-:W-:Y:S01]  /*1230*/  IABS R8, R20 ;  /* 0x0000001400087213 */ /* 0x000fe20000000000 */
[----:B------:R-:W-:Y:S01]  /*1240*/  IMAD.MOV R4, RZ, RZ, -R4 ;  /* 0x000000ffff047224 */ /* 0x000fe200078e0a04 */
[----:B------:R-:W-:Y:S01]  /*1250*/  IABS R35, R18 ;  /* 0x0000001200237213 */ /* 0x000fe20000000000 */
[----:B------:R-:W-:Y:S01]  /*1260*/  IMAD.HI.U32 R2, R5, R31, RZ ;  /* 0x0000001f05027227 */ /* 0x000fe200078e00ff */
[----:B------:R-:W-:-:S02]  /*1270*/  ISETP.GT.U32.AND P4, PT, R0, R25, PT ;  /* 0x000000190000720c */ /* 0x000fc40003f84070 */
[----:B------:R-:W-:Y:S01]  /*1280*/  LOP3.LUT R22, R6, 0x20, RZ, 0xfc, !PT ;  /* 0x0000002006167812 */ /* 0x000fe200078efcff */
[C---:B------:R-:W-:Y:S01]  /*1290*/  IMAD R29, R0.reuse, R4, R29 ;  /* 0x00000004001d7224 */ /* 0x040fe200078e021d */
[----:B------:R-:W-:Y:S01]  /*12a0*/  @!P0 IADD3 R15, R15, -R0, RZ ;  /* 0x800000000f0f8210 */ /* 0x000fe20007ffe0ff */
[----:B------:R-:W-:Y:S01]  /*12b0*/  IMAD.MOV R2, RZ, RZ, -R2 ;  /* 0x000000ffff027224 */ /* 0x000fe200078e0a02 */
[----:B------:R-:W-:Y:S01]  /*12c0*/  ISETP.GT.U32.AND P0, PT, R0, R27, PT ;  /* 0x0000001b0000720c */ /* 0x000fe20003f04070 */
[----:B------:R-:W-:Y:S01]  /*12d0*/  IMAD.HI.U32 R4, R5, R35, RZ ;  /* 0x0000002305047227 */ /* 0x000fe200078e00ff */
[----:B------:R-:W-:Y:S02]  /*12e0*/  IABS R39, R22 ;  /* 0x0000001600277213 */ /* 0x000fe40000000000 */
[C---:B------:R-:W-:Y:S01]  /*12f0*/  LOP3.LUT R24, R6.reuse, 0x24, RZ, 0xfc, !PT ;  /* 0x0000002406187812 */ /* 0x040fe200078efcff */
[----:B------:R-:W-:Y:S01]  /*1300*/  IMAD.MOV.U32 R23, RZ, RZ, R15 ;  /* 0x000000ffff177224 */ /* 0x000fe200078e000f */
[----:B------:R-:W-:Y:S01]  /*1310*/  LOP3.LUT R26, R6, 0x26, RZ, 0xfc, !PT ;  /* 0x00000026061a7812 */ /* 0x000fe200078efcff */
[C---:B------:R-:W-:Y:S01]  /*1320*/  IMAD R31, R0.reuse, R2, R31 ;  /* 0x00000002001f7224 */ /* 0x040fe200078e021f */
[----:B------:R-:W-:Y:S01]  /*1330*/  IABS R43, R24 ;  /* 0x00000018002b7213 */ /* 0x000fe20000000000 */
[----:B------:R-:W-:Y:S01]  /*1340*/  @!P4 IMAD.IADD R25, R25, 0x1, -R0 ;  /* 0x000000011919c824 */ /* 0x000fe200078e0a00 */
[----:B------:R-:W-:Y:S01]  /*1350*/  ISETP.GT.U32.AND P4, PT, R0, R29, PT ;  /* 0x0000001d0000720c */ /* 0x000fe20003f84070 */
[----:B------:R-:W-:Y:S01]  /*1360*/  IMAD.HI.U32 R2, R5, R33, RZ ;  /* 0x0000002105027227 */ /* 0x000fe200078e00ff */
[----:B------:R-:W-:-:S02]  /*1370*/  @!P6 IADD3 R23, -R23, RZ, RZ ;  /* 0x000000ff1717e210 */ /* 0x000fc40007ffe1ff */
[C---:B------:R-:W-:Y:S01]  /*1380*/  ISETP.GT.U32.AND P6, PT, R0.reuse, R31, PT ;  /* 0x0000001f0000720c */ /* 0x040fe20003fc4070 */
[----:B------:R-:W-:Y:S01]  /*1390*/  @!P0 IMAD.IADD R27, R27, 0x1, -R0 ;  /* 0x000000011b1b8824 */ /* 0x000fe200078e0a00 */
[----:B------:R-:W-:Y:S01]  /*13a0*/  IABS R45, R26 ;  /* 0x0000001a002d7213 */ /* 0x000fe20000000000 */
[----:B------:R-:W-:Y:S02]  /*13b0*/  IMAD.MOV R2, RZ, RZ, -R2 ;  /* 0x000000ffff027224 */ /* 0x000fe400078e0a02 */
[----:B------:R-:W-:Y:S01]  /*13c0*/  @!P5 IMAD.MOV R25, RZ, RZ, -R25 ;  /* 0x000000ffff19d224 */ /* 0x000fe200078e0a19 */
[C---:B------:R-:W-:Y:S01]  /*13d0*/  ISETP.GT.U32.AND P0, PT, R0.reuse, R27, PT ;  /* 0x0000001b0000720c */ /* 0x040fe20003f04070 */
[C---:B------:R-:W-:Y:S02]  /*13e0*/  IMAD R33, R0.reuse, R2, R33 ;  /* 0x0000000200217224 */ /* 0x040fe400078e0221 */
[----:B------:R-:W-:Y:S02]  /*13f0*/  @!P4 IMAD.IADD R29, R29, 0x1, -R0 ;  /* 0x000000011d1dc824 */ /* 0x000fe400078e0a00 */
[----:B------:R-:W-:Y:S01]  /*1400*/  IMAD.HI.U32 R2, R5, R8, RZ ;  /* 0x0000000805027227 */ /* 0x000fe200078e00ff */
[----:B------:R-:W-:-:S03]  /*1410*/  ISETP.GT.U32.AND P5, PT, R0, R33, PT ;  /* 0x000000210000720c */ /* 0x000fc60003fa4070 */
[----:B------:R-:W-:Y:S01]  /*1420*/  @!P6 IMAD.IADD R31, R31, 0x1, -R0 ;  /* 0x000000011f1fe824 */ /* 0x000fe200078e0a00 */
[----:B------:R-:W-:Y:S01]  /*1430*/  ISETP.GT.U32.AND P6, PT, R0, R29, PT ;  /* 0x0000001d0000720c */ /* 0x000fe20003fc4070 */
[----:B------:R-:W-:Y:S02]  /*1440*/  IMAD.MOV R15, RZ, RZ, -R2 ;  /* 0x000000ffff0f7224 */ /* 0x000fe400078e0a02 */
[----:B------:R-:W-:Y:S01]  /*1450*/  @!P0 IMAD.IADD R27, R27, 0x1, -R0 ;  /* 0x000000011b1b8824 */ /* 0x000fe200078e0a00 */
[----:B------:R-:W-:Y:S01]  /*1460*/  ISETP.GE.AND P0, PT, R10, RZ, PT ;  /* 0x000000ff0a00720c */ /* 0x000fe20003f06270 */
[----:B------:R-:W-:Y:S01]  /*1470*/  IMAD R15, R0, R15, R8 ;  /* 0x0000000f000f7224 */ /* 0x000fe200078e0208 */
[----:B------:R-:W-:Y:S01]  /*1480*/  LOP3.LUT R10, R6, 0x22, RZ, 0xfc, !PT ;  /* 0x00000022060a7812 */ /* 0x000fe200078efcff */
[----:B------:R-:W-:Y:S02]  /*1490*/  IMAD.MOV R4, RZ, RZ, -R4 ;  /* 0x000000ffff047224 */ /* 0x000fe400078e0a04 */
[----:B------:R-:W-:Y:S01]  /*14a0*/  @!P5 IADD3 R33, R33, -R0, RZ ;  /* 0x800000002121d210 */ /* 0x000fe20007ffe0ff */
[----:B------:R-:W-:Y:S01]  /*14b0*/  @!P2 IMAD.MOV R27, RZ, RZ, -R27 ;  /* 0x000000ffff1ba224 */ /* 0x000fe200078e0a1b */
[----:B------:R-:W-:Y:S01]  /*14c0*/  IABS R41, R10 ;  /* 0x0000000a00297213 */ /* 0x000fe20000000000 */
[C---:B------:R-:W-:Y:S01]  /*14d0*/  IMAD R35, R0.reuse, R4, R35 ;  /* 0x0000000400237224 */ /* 0x040fe200078e0223 */
[C---:B------:R-:W-:Y:S01]  /*14e0*/  ISETP.GT.U32.AND P2, PT, R0.reuse, R33, PT ;  /* 0x000000210000720c */ /* 0x040fe20003f44070 */
[----:B------:R-:W-:Y:S01]  /*14f0*/  @!P6 IMAD.IADD R29, R29, 0x1, -R0 ;  /* 0x000000011d1de824 */ /* 0x000fe200078e0a00 */
[C---:B------:R-:W-:Y:S01]  /*1500*/  ISETP.GT.U32.AND P6, PT, R0.reuse, R15, PT ;  /* 0x0000000f0000720c */ /* 0x040fe20003fc4070 */
[----:B------:R-:W-:Y:S01]  /*1510*/  IMAD.HI.U32 R2, R5, R41, RZ ;  /* 0x0000002905027227 */ /* 0x000fe200078e00ff */
[----:B------:R-:W-:-:S02]  /*1520*/  ISETP.GT.U32.AND P4, PT, R0, R35, PT ;  /* 0x000000230000720c */ /* 0x000fc40003f84070 */
[----:B------:R-:W-:Y:S01]  /*1530*/  ISETP.GT.U32.AND P5, PT, R0, R31, PT ;  /* 0x0000001f0000720c */ /* 0x000fe20003fa4070 */
[----:B------:R-:W-:Y:S02]  /*1540*/  IMAD.MOV R2, RZ, RZ, -R2 ;  /* 0x000000ffff027224 */ /* 0x000fe400078e0a02 */
[----:B------:R-:W-:-:S04]  /*1550*/  IMAD.HI.U32 R4, R5, R39, RZ ;  /* 0x0000002705047227 */ /* 0x000fc800078e00ff */
[C---:B------:R-:W-:Y:S02]  /*1560*/  IMAD R41, R0.reuse, R2, R41 ;  /* 0x0000000200297224 */ /* 0x040fe400078e0229 */
[----:B------:R-:W-:Y:S02]  /*1570*/  @!P6 IMAD.IADD R15, R15, 0x1, -R0 ;  /* 0x000000010f0fe824 */ /* 0x000fe400078e0a00 */
[----:B------:R-:W-:Y:S01]  /*1580*/  IMAD.MOV R4, RZ, RZ, -R4 ;  /* 0x000000ffff047224 */ /* 0x000fe200078e0a04 */
[----:B------:R-:W-:Y:S01]  /*1590*/  ISETP.GT.U32.AND P6, PT, R0, R41, PT ;  /* 0x000000290000720c */ /* 0x000fe20003fc4070 */
[----:B------:R-:W-:Y:S01]  /*15a0*/  @!P2 IMAD.IADD R33, R33, 0x1, -R0 ;  /* 0x000000012121a824 */ /* 0x000fe200078e0a00 */
[----:B------:R-:W-:Y:S01]  /*15b0*/  ISETP.GE.AND P2, PT, R12, RZ, PT ;  /* 0x000000ff0c00720c */ /* 0x000fe20003f46270 */
[----:B------:R-:W-:Y:S01]  /*15c0*/  IMAD.HI.U32 R2, R5, R43, RZ ;  /* 0x0000002b05027227 */ /* 0x000fe200078e00ff */
[----:B------:R-:W-:-:S03]  /*15d0*/  LOP3.LUT R12, R6, 0x28, RZ, 0xfc, !PT ;  /* 0x00000028060c7812 */ /* 0x000fc600078efcff */
[----:B------:R-:W-:Y:S01]  /*15e0*/  IMAD R39, R0, R4, R39 ;  /* 0x0000000400277224 */ /* 0x000fe200078e0227 */
[----:B------:R-:W-:Y:S01]  /*15f0*/  IABS R47, R12 ;  /* 0x0000000c002f7213 */ /* 0x000fe20000000000 */
[----:B------:R-:W-:Y:S02]  /*1600*/  @!P4 IMAD.IADD R35, R35, 0x1, -R0 ;  /* 0x000000012323c824 */ /* 0x000fe400078e0a00 */
[----:B------:R-:W-:-:S03]  /*1610*/  IMAD.HI.U32 R4, R5, R45, RZ ;  /* 0x0000002d05047227 */ /* 0x000fc600078e00ff */
[C---:B------:R-:W-:Y:S01]  /*1620*/  ISETP.GT.U32.AND P4, PT, R0.reuse, R35, PT ;  /* 0x000000230000720c */ /* 0x040fe20003f84070 */
[----:B------:R-:W-:Y:S01]  /*1630*/  @!P6 IMAD.IADD R41, R41, 0x1, -R0 ;  /* 0x000000012929e824 */ /* 0x000fe200078e0a00 */
[C---:B------:R-:W-:Y:S01]  /*1640*/  ISETP.GT.U32.AND P6, PT, R0.reuse, R15, PT ;  /* 0x0000000f0000720c */ /* 0x040fe20003fc4070 */
[----:B------:R-:W-:Y:S02]  /*1650*/  IMAD.MOV R2, RZ, RZ, -R2 ;  /* 0x000000ffff027224 */ /* 0x000fe400078e0a02 */
[----:B------:R-:W-:Y:S01]  /*1660*/  @!P5 IMAD.IADD R31, R31, 0x1, -R0 ;  /* 0x000000011f1fd824 */ /* 0x000fe200078e0a00 */
[C---:B------:R-:W-:Y:S01]  /*1670*/  ISETP.GT.U32.AND P5, PT, R0.reuse, R39, PT ;  /* 0x000000270000720c */ /* 0x040fe20003fa4070 */
[----:B------:R-:W-:Y:S02]  /*1680*/  IMAD.MOV R4, RZ, RZ, -R4 ;  /* 0x000000ffff047224 */ /* 0x000fe400078e0a04 */
[C---:B------:R-:W-:Y:S01]  /*1690*/  IMAD R43, R0.reuse, R2, R43 ;  /* 0x00000002002b7224 */ /* 0x040fe200078e022b */
[----:B------:R-:W-:Y:S01]  /*16a0*/  @!P0 IADD3 R31, -R31, RZ, RZ ;  /* 0x000000ff1f1f8210 */ /* 0x000fe20007ffe1ff */
[C---:B------:R-:W-:Y:S01]  /*16b0*/  IMAD R45, R0.reuse, R4, R45 ;  /* 0x00000004002d7224 */ /* 0x040fe200078e022d */
[C---:B------:R-:W-:Y:S01]  /*16c0*/  ISETP.GT.U32.AND P0, PT, R0.reuse, R41, PT ;  /* 0x000000290000720c */ /* 0x040fe20003f04070 */
[----:B------:R-:W-:Y:S01]  /*16d0*/  @!P2 IMAD.MOV R33, RZ, RZ, -R33 ;  /* 0x000000ffff21a224 */ /* 0x000fe200078e0a21 */
[C---:B------:R-:W-:Y:S01]  /*16e0*/  ISETP.GT.U32.AND P2, PT, R0.reuse, R43, PT ;  /* 0x0000002b0000720c */ /* 0x040fe20003f44070 */
[----:B------:R-:W-:Y:S01]  /*16f0*/  @!P6 IMAD.IADD R15, R15, 0x1, -R0 ;  /* 0x000000010f0fe824 */ /* 0x000fe200078e0a00 */
[----:B------:R-:W-:Y:S01]  /*1700*/  ISETP.GT.U32.AND P6, PT, R0, R45, PT ;  /* 0x0000002d0000720c */ /* 0x000fe20003fc4070 */
[----:B------:R-:W-:Y:S01]  /*1710*/  IMAD.HI.U32 R2, R5, R47, RZ ;  /* 0x0000002f05027227 */ /* 0x000fe200078e00ff */
[----:B------:R-:W-:-:S02]  /*1720*/  @!P4 IADD3 R35, R35, -R0, RZ ;  /* 0x800000002323c210 */ /* 0x000fc40007ffe0ff */
[----:B------:R-:W-:Y:S01]  /*1730*/  ISETP.GE.AND P4, PT, R18, RZ, PT ;  /* 0x000000ff1200720c */ /* 0x000fe20003f86270 */
[----:B------:R-:W-:Y:S01]  /*1740*/  @!P5 IMAD.IADD R39, R39, 0x1, -R0 ;  /* 0x000000012727d824 */ /* 0x000fe200078e0a00 */
[----:B------:R-:W-:Y:S01]  /*1750*/  ISETP.GE.AND P5, PT, R20, RZ, PT ;  /* 0x000000ff1400720c */ /* 0x000fe20003fa6270 */
[----:B------:R-:W-:Y:S01]  /*1760*/  IMAD.MOV R4, RZ, RZ, -R2 ;  /* 0x000000ffff047224 */ /* 0x000fe200078e0a02 */
[----:B------:R-:W-:Y:S01]  /*1770*/  LOP3.LUT R18, R6, 0x2a, RZ, 0xfc, !PT ;  /* 0x0000002a06127812 */ /* 0x000fe200078efcff */
[----:B------:R-:W-:Y:S01]  /*1780*/  @!P3 IMAD.MOV R29, RZ, RZ, -R29 ;  /* 0x000000ffff1db224 */ /* 0x000fe200078e0a1d */
[C---:B------:R-:W-:Y:S01]  /*1790*/  ISETP.GT.U32.AND P3, PT, R0.reuse, R39, PT ;  /* 0x000000270000720c */ /* 0x040fe20003f64070 */
[----:B------:R-:W-:Y:S01]  /*17a0*/  IMAD R47, R0, R4, R47 ;  /* 0x00000004002f7224 */ /* 0x000fe200078e022f */
[----:B------:R-:W-:Y:S01]  /*17b0*/  IABS R8, R18 ;  /* 0x0000001200087213 */ /* 0x000fe20000000000 */
[----:B------:R-:W-:Y:S01]  /*17c0*/  @!P6 IMAD.IADD R45, R45, 0x1, -R0 ;  /* 0x000000012d2de824 */ /* 0x000fe200078e0a00 */
[----:B------:R-:W-:Y:S01]  /*17d0*/  @!P2 IADD3 R43, R43, -R0, RZ ;  /* 0x800000002b2ba210 */ /* 0x000fe20007ffe0ff */
[----:B------:R-:W-:Y:S01]  /*17e0*/  IMAD.MOV.U32 R37, RZ, RZ, R15 ;  /* 0x000000ffff257224 */ /* 0x000fe200078e000f */
[----:B------:R-:W-:Y:S01]  /*17f0*/  LOP3.LUT R20, R6, 0x2e, RZ, 0xfc, !PT ;  /* 0x0000002e06147812 */ /* 0x000fe200078efcff */
[----:B------:R-:W-:Y:S01]  /*1800*/  IMAD.HI.U32 R2, R5, R8, RZ ;  /* 0x0000000805027227 */ /* 0x000fe200078e00ff */
[----:B------:R-:W-:-:S02]  /*1810*/  ISETP.GT.U32.AND P6, PT, R0, R43, PT ;  /* 0x0000002b0000720c */ /* 0x000fc40003fc4070 */
[----:B------:R-:W-:Y:S01]  /*1820*/  IABS R53, R20 ;  /* 0x0000001400357213 */ /* 0x000fe20000000000 */
[----:B------:R-:W-:Y:S01]  /*1830*/  @!P5 IMAD.MOV R37, RZ, RZ, -R37 ;  /* 0x000000ffff25d224 */ /* 0x000fe200078e0a25 */
[----:B------:R-:W-:Y:S01]  /*1840*/  ISETP.GT.U32.AND P5, PT, R0, R47, PT ;  /* 0x0000002f0000720c */ /* 0x000fe20003fa4070 */
[----:B------:R-:W-:Y:S01]  /*1850*/  IMAD.MOV R15, RZ, RZ, -R2 ;  /* 0x000000ffff0f7224 */ /* 0x000fe200078e0a02 */
[----:B------:R-:W-:Y:S01]  /*1860*/  ISETP.GE.AND P2, PT, R26, RZ, PT ;  /* 0x000000ff1a00720c */ /* 0x000fe20003f46270 */
[----:B------:R-:W-:Y:S01]  /*1870*/  @!P0 IMAD.IADD R41, R41, 0x1, -R0 ;  /* 0x0000000129298824 */ /* 0x000fe200078e0a00 */
[----:B------:R-:W-:Y:S01]  /*1880*/  ISETP.GE.AND P0, PT, R24, RZ, PT ;  /* 0x000000ff1800720c */ /* 0x000fe20003f06270 */
[----:B------:R-:W-:Y:S01]  /*1890*/  IMAD R15, R0, R15, R8 ;  /* 0x0000000f000f7224 */ /* 0x000fe200078e0208 */
[----:B------:R-:W-:Y:S01]  /*18a0*/  LOP3.LUT R24, R6, 0x3c, RZ, 0xfc, !PT ;  /* 0x0000003c06187812 */ /* 0x000fe200078efcff */
[----:B------:R-:W-:Y:S01]  /*18b0*/  @!P3 IMAD.IADD R39, R39, 0x1, -R0 ;  /* 0x000000012727b824 */ /* 0x000fe200078e0a00 */
[----:B------:R-:W-:Y:S01]  /*18c0*/  ISETP.GE.AND P3, PT, R10, RZ, PT ;  /* 0x000000ff0a00720c */ /* 0x000fe20003f66270 */
[----:B------:R-:W-:Y:S01]  /*18d0*/  @!P4 IMAD.MOV R35, RZ, RZ, -R35 ;  /* 0x000000ffff23c224 */ /* 0x000fe200078e0a23 */
[----:B------:R-:W-:Y:S01]  /*18e0*/  @!P6 IADD3 R43, R43, -R0, RZ ;  /* 0x800000002b2be210 */ /* 0x000fe20007ffe0ff */
[----:B------:R-:W-:Y:S01]  /*18f0*/  IMAD.HI.U32 R4, R5, R53, RZ ;  /* 0x0000003505047227 */ /* 0x000fe200078e00ff */
[----:B------:R-:W-:-:S02]  /*1900*/  ISETP.GT.U32.AND P6, PT, R0, R15, PT ;  /* 0x0000000f0000720c */ /* 0x000fc40003fc4070 */
[----:B------:R-:W-:Y:S01]  /*1910*/  LOP3.LUT R10, R6, 0x2c, RZ, 0xfc, !PT ;  /* 0x0000002c060a7812 */ /* 0x000fe200078efcff */
[----:B------:R-:W-:Y:S01]  /*1920*/  @!P5 IMAD.IADD R47, R47, 0x1, -R0 ;  /* 0x000000012f2fd824 */ /* 0x000fe200078e0a00 */
[----:B------:R-:W-:Y:S01]  /*1930*/  ISETP.GE.AND P4, PT, R22, RZ, PT ;  /* 0x000000ff1600720c */ /* 0x000fe20003f86270 */
[----:B------:R-:W-:Y:S01]  /*1940*/  @!P0 IMAD.MOV R43, RZ, RZ, -R43 ;  /* 0x000000ffff2b8224 */ /* 0x000fe200078e0a2b */
[----:B------:R-:W-:Y:S01]  /*1950*/  IABS R51, R10 ;  /* 0x0000000a00337213 */ /* 0x000fe20000000000 */
[----:B------:R-:W-:Y:S01]  /*1960*/  IMAD.MOV R4, RZ, RZ, -R4 ;  /* 0x000000ffff047224 */ /* 0x000fe200078e0a04 */
[----:B------:R-:W-:Y:S01]  /*1970*/  ISETP.GT.U32.AND P0, PT, R0, R47, PT ;  /* 0x0000002f0000720c */ /* 0x000fe20003f04070 */
[----:B------:R-:W-:Y:S01]  /*1980*/  @!P3 IMAD.MOV R41, RZ, RZ, -R41 ;  /* 0x000000ffff29b224 */ /* 0x000fe200078e0a29 */
[----:B------:R-:W-:Y:S01]  /*1990*/  ISETP.GE.AND P3, PT, R12, RZ, PT ;  /* 0x000000ff0c00720c */ /* 0x000fe20003f66270 */
[----:B------:R-:W-:Y:S01]  /*19a0*/  IMAD.HI.U32 R2, R5, R51, RZ ;  /* 0x0000003305027227 */ /* 0x000fe200078e00ff */
[----:B------:R-:W-:-:S02]  /*19b0*/  LOP3.LUT R22, R6, 0x36, RZ, 0xfc, !PT ;  /* 0x0000003606167812 */ /* 0x000fc400078efcff */
[----:B------:R-:W-:Y:S01]  /*19c0*/  ISETP.GE.AND P5, PT, R10, RZ, PT ;  /* 0x000000ff0a00720c */ /* 0x000fe20003fa6270 */
[----:B------:R-:W-:Y:S01]  /*19d0*/  @!P6 IMAD.IADD R15, R15, 0x1, -R0 ;  /* 0x000000010f0fe824 */ /* 0x000fe200078e0a00 */
[----:B------:R-:W-:Y:S01]  /*19e0*/  IABS R61, R22 ;  /* 0x00000016003d7213 */ /* 0x000fe20000000000 */
[----:B------:R-:W-:Y:S02]  /*19f0*/  IMAD.MOV R2, RZ, RZ, -R2 ;  /* 0x000000ffff027224 */ /* 0x000fe400078e0a02 */
[----:B------:R-:W-:Y:S01]  /*1a00*/  @!P4 IMAD.MOV R39, RZ, RZ, -R39 ;  /* 0x000000ffff27c224 */ /* 0x000fe200078e0a27 */
[C---:B------:R-:W-:Y:S01]  /*1a10*/  ISETP.GT.U32.AND P6, PT, R0.reuse, R15, PT ;  /* 0x0000000f0000720c */ /* 0x040fe20003fc4070 */
[C---:B------:R-:W-:Y:S01]  /*1a20*/  IMAD R51, R0.reuse, R2, R51 ;  /* 0x0000000200337224 */ /* 0x040fe200078e0233 */
[----:B------:R-:W-:Y:S01]  /*1a30*/  ISETP.GT.U32.AND P4, PT, R0, R45, PT ;  /* 0x0000002d0000720c */ /* 0x000fe20003f84070 */
[----:B------:R-:W-:Y:S01]  /*1a40*/  @!P0 IMAD.IADD R47, R47, 0x1, -R0 ;  /* 0x000000012f2f8824 */ /* 0x000fe200078e0a00 */
[----:B------:R-:W-:Y:S01]  /*1a50*/  LOP3.LUT R2, R6, 0x30, RZ, 0xfc, !PT ;  /* 0x0000003006027812 */ /* 0x000fe200078efcff */
[C---:B------:R-:W-:Y:S01]  /*1a60*/  IMAD R53, R0.reuse, R4, R53 ;  /* 0x0000000400357224 */ /* 0x040fe200078e0235 */
[----:B------:R-:W-:Y:S01]  /*1a70*/  ISETP.GT.U32.AND P0, PT, R0, R51, PT ;  /* 0x000000330000720c */ /* 0x000fe20003f04070 */
[----:B------:R-:W-:Y:S01]  /*1a80*/  IMAD.HI.U32 R10, R5, R61, RZ ;  /* 0x0000003d050a7227 */ /* 0x000fe200078e00ff */
[----:B------:R-:W-:-:S02]  /*1a90*/  IABS R12, R2 ;  /* 0x00000002000c7213 */ /* 0x000fc40000000000 */
[----:B------:R-:W-:Y:S01]  /*1aa0*/  @!P3 IADD3 R47, -R47, RZ, RZ ;  /* 0x000000ff2f2fb210 */ /* 0x000fe20007ffe1ff */
[----:B------:R-:W-:Y:S02]  /*1ab0*/  IMAD.MOV R10, RZ, RZ, -R10 ;  /* 0x000000ffff0a7224 */ /* 0x000fe400078e0a0a */
[--C-:B------:R-:W-:Y:S01]  /*1ac0*/  @!P6 IMAD.IADD R15, R15, 0x1, -R0.reuse ;  /* 0x000000010f0fe824 */ /* 0x100fe200078e0a00 */
[----:B------:R-:W-:Y:S01]  /*1ad0*/  ISETP.GT.U32.AND P6, PT, R0, R53, PT ;  /* 0x000000350000720c */ /* 0x000fe20003fc4070 */
[--C-:B------:R-:W-:Y:S01]  /*1ae0*/  @!P4 IMAD.IADD R45, R45, 0x1, -R0.reuse ;  /* 0x000000012d2dc824 */ /* 0x100fe200078e0a00 */
[----:B------:R-:W-:Y:S01]  /*1af0*/  ISETP.GE.AND P4, PT, R18, RZ, PT ;  /* 0x000000ff1200720c */ /* 0x000fe20003f86270 */
[----:B------:R-:W-:Y:S01]  /*1b00*/  IMAD.MOV.U32 R49, RZ, RZ, R15 ;  /* 0x000000ffff317224 */ /* 0x000fe200078e000f */
[----:B------:R-:W-:Y:S01]  /*1b10*/  LOP3.LUT R18, R6, 0x32, RZ, 0xfc, !PT ;  /* 0x0000003206127812 */ /* 0x000fe200078efcff */
[----:B------:R-:W-:Y:S01]  /*1b20*/  @!P0 IMAD.IADD R51, R51, 0x1, -R0 ;  /* 0x0000000133338824 */ /* 0x000fe200078e0a00 */
[----:B------:R-:W-:Y:S01]  /*1b30*/  ISETP.GE.AND P0, PT, R2, RZ, PT ;  /* 0x000000ff0200720c */ /* 0x000fe20003f06270 */
[----:B------:R-:W-:Y:S01]  /*1b40*/  IMAD.HI.U32 R2, R5, R12, RZ ;  /* 0x0000000c05027227 */ /* 0x000fe200078e00ff */
[----:B------:R-:W-:-:S02]  /*1b50*/  @!P2 IADD3 R45, -R45, RZ, RZ ;  /* 0x000000ff2d2da210 */ /* 0x000fc40007ffe1ff */
[----:B------:R-:W-:Y:S01]  /*1b60*/  ISETP.GT.U32.AND P3, PT, R0, R51, PT ;  /* 0x000000330000720c */ /* 0x000fe20003f64070 */
[----:B------:R-:W-:Y:S01]  /*1b70*/  IMAD.MOV R55, RZ, RZ, -R2 ;  /* 0x000000ffff377224 */ /* 0x000fe200078e0a02 */
[----:B------:R-:W-:Y:S01]  /*1b80*/  ISETP.GE.AND P2, PT, R20, RZ, PT ;  /* 0x000000ff1400720c */ /* 0x000fe20003f46270 */
[----:B------:R-:W-:Y:S01]  /*1b90*/  @!P6 IMAD.IADD R53, R53, 0x1, -R0 ;  /* 0x000000013535e824 */ /* 0x000fe200078e0a00 */
[----:B------:R-:W-:Y:S01]  /*1ba0*/  IABS R57, R18 ;  /* 0x0000001200397213 */ /* 0x000fe20000000000 */
[----:B------:R-:W-:Y:S01]  /*1bb0*/  IMAD R15, R0, R55, R12 ;  /* 0x00000037000f7224 */ /* 0x000fe200078e020c */
[----:B------:R-:W-:Y:S01]  /*1bc0*/  LOP3.LUT R20, R6, 0x34, RZ, 0xfc, !PT ;  /* 0x0000003406147812 */ /* 0x000fe200078efcff */
[----:B------:R-:W-:Y:S01]  /*1bd0*/  @!P4 IMAD.MOV R49, RZ, RZ, -R49 ;  /* 0x000000ffff31c224 */ /* 0x000fe200078e0a31 */
[----:B------:R-:W-:Y:S01]  /*1be0*/  ISETP.GT.U32.AND P6, PT, R0, R53, PT ;  /* 0x000000350000720c */ /* 0x000fe20003fc4070 */
[----:B------:R-:W-:Y:S01]  /*1bf0*/  IMAD.HI.U32 R4, R5, R57, RZ ;  /* 0x0000003905047227 */ /* 0x000fe200078e00ff */
[----:B------:R-:W-:-:S02]  /*1c00*/  IABS R59, R20 ;  /* 0x00000014003b7213 */ /* 0x000fc40000000000 */
[----:B------:R-:W-:Y:S01]  /*1c10*/  LOP3.LUT R12, R6, 0x38, RZ, 0xfc, !PT ;  /* 0x00000038060c7812 */ /* 0x000fe200078efcff */
[----:B------:R-:W-:Y:S01]  /*1c20*/  @!P3 IMAD.IADD R51, R51, 0x1, -R0 ;  /* 0x000000013333b824 */ /* 0x000fe200078e0a00 */
[----:B------:R-:W-:Y:S01]  /*1c30*/  ISETP.GT.U32.AND P3, PT, R0, R15, PT ;  /* 0x0000000f0000720c */ /* 0x000fe20003f64070 */
[----:B------:R-:W-:Y:S01]  /*1c40*/  IMAD.MOV R4, RZ, RZ, -R4 ;  /* 0x000000ffff047224 */ /* 0x000fe200078e0a04 */
[----:B------:R-:W-:Y:S01]  /*1c50*/  ISETP.GE.AND P4, PT, R18, RZ, PT ;  /* 0x000000ff1200720c */ /* 0x000fe20003f86270 */
[----:B------:R-:W-:Y:S01]  /*1c60*/  IMAD.HI.U32 R8, R5, R59, RZ ;  /* 0x0000003b05087227 */ /* 0x000fe200078e00ff */
[----:B------:R-:W-:Y:S02]  /*1c70*/  LOP3.LUT R18, R6, 0x3a, RZ, 0xfc, !PT ;  /* 0x0000003a06127812 */ /* 0x000fe400078efcff */
[----:B------:R-:W-:Y:S01]  /*1c80*/  IABS R65, R12 ;  /* 0x0000000c00417213 */ /* 0x000fe20000000000 */
[----:B------:R-:W-:Y:S01]  /*1c90*/  IMAD R57, R0, R4, R57 ;  /* 0x0000000400397224 */ /* 0x000fe200078e0239 */
[----:B------:R-:W-:Y:S01]  /*1ca0*/  IABS R67, R18 ;  /* 0x0000001200437213 */ /* 0x000fe20000000000 */
[----:B------:R-:W-:-:S02]  /*1cb0*/  IMAD.MOV R8, RZ, RZ, -R8 ;  /* 0x000000ffff087224 */ /* 0x000fc400078e0a08 */
[----:B------:R-:W-:Y:S01]  /*1cc0*/  @!P6 IMAD.IADD R53, R53, 0x1, -R0 ;  /* 0x000000013535e824 */ /* 0x000fe200078e0a00 */
[C---:B------:R-:W-:Y:S01]  /*1cd0*/  ISETP.GT.U32.AND P6, PT, R0.reuse, R57, PT ;  /* 0x000000390000720c */ /* 0x040fe20003fc4070 */
[C---:B------:R-:W-:Y:S01]  /*1ce0*/  IMAD R59, R0.reuse, R8, R59 ;  /* 0x00000008003b7224 */ /* 0x040fe200078e023b */
[----:B------:R-:W-:Y:S01]  /*1cf0*/  @!P3 IADD3 R15, R15, -R0, RZ ;  /* 0x800000000f0fb210 */ /* 0x000fe20007ffe0ff */
[----:B------:R-:W-:Y:S01]  /*1d00*/  IMAD R61, R0, R10, R61 ;  /* 0x0000000a003d7224 */ /* 0x000fe200078e023d */
[----:B------:R-:W-:Y:S01]  /*1d10*/  LOP3.LUT R10, R6, 0x3e, RZ, 0xfc, !PT ;  /* 0x0000003e060a7812 */ /* 0x000fe200078efcff */
[C---:B------:R-:W-:Y:S01]  /*1d20*/  IMAD.HI.U32 R2, R5.reuse, R65, RZ ;  /* 0x0000004105027227 */ /* 0x040fe200078e00ff */
[----:B------:R-:W-:Y:S02]  /*1d30*/  ISETP.GT.U32.AND P3, PT, R0, R59, PT ;  /* 0x0000003b0000720c */ /* 0x000fe40003f64070 */
[----:B------:R-:W-:Y:S01]  /*1d40*/  IABS R6, R24 ;  /* 0x0000001800067213 */ /* 0x000fe20000000000 */
[----:B------:R-:W-:Y:S01]  /*1d50*/  IMAD.HI.U32 R4, R5, R67, RZ ;  /* 0x0000004305047227 */ /* 0x000fe200078e00ff */
[----:B------:R-:W-:-:S03]  /*1d60*/  IABS R8, R10 ;  /* 0x0000000a00087213 */ /* 0x000fc60000000000 */
[----:B------:R-:W-:Y:S01]  /*1d70*/  @!P6 IMAD.IADD R57, R57, 0x1, -R0 ;  /* 0x000000013939e824 */ /* 0x000fe200078e0a00 */
[C---:B------:R-:W-:Y:S01]  /*1d80*/  ISETP.GT.U32.AND P6, PT, R0.reuse, R15, PT ;  /* 0x0000000f0000720c */ /* 0x040fe20003fc4070 */
[----:B------:R-:W-:Y:S01]  /*1d90*/  @!P2 IMAD.MOV R53, RZ, RZ, -R53 ;  /* 0x000000ffff35a224 */ /* 0x000fe200078e0a35 */
[C---:B------:R-:W-:Y:S01]  /*1da0*/  ISETP.GT.U32.AND P2, PT, R0.reuse, R61, PT ;  /* 0x0000003d0000720c */ /* 0x040fe20003f44070 */
[----:B------:R-:W-:Y:S02]  /*1db0*/  IMAD.MOV R2, RZ, RZ, -R2 ;  /* 0x000000ffff027224 */ /* 0x000fe400078e0a02 */
[----:B------:R-:W-:Y:S02]  /*1dc0*/  @!P3 IMAD.IADD R59, R59, 0x1, -R0 ;  /* 0x000000013b3bb824 */ /* 0x000fe400078e0a00 */
[----:B------:R-:W-:Y:S02]  /*1dd0*/  IMAD.MOV R4, RZ, RZ, -R4 ;  /* 0x000000ffff047224 */ /* 0x000fe400078e0a04 */
[C---:B------:R-:W-:Y:S01]  /*1de0*/  IMAD R65, R0.reuse, R2, R65 ;  /* 0x0000000200417224 */ /* 0x040fe200078e0241 */
[----:B------:R-:W-:Y:S01]  /*1df0*/  ISETP.GT.U32.AND P3, PT, R0, R59, PT ;  /* 0x0000003b0000720c */ /* 0x000fe20003f64070 */
[----:B------:R-:W-:-:S02]  /*1e00*/  IMAD.HI.U32 R2, R5, R6, RZ ;  /* 0x0000000605027227 */ /* 0x000fc400078e00ff */
[----:B------:R-:W-:Y:S02]  /*1e10*/  @!P6 IADD3 R15, R15, -R0, RZ ;  /* 0x800000000f0fe210 */ /* 0x000fe40007ffe0ff */
[C---:B------:R-:W-:Y:S01]  /*1e20*/  IMAD R67, R0.reuse, R4, R67 ;  /* 0x0000000400437224 */ /* 0x040fe200078e0243 */
[----:B------:R-:W-:Y:S01]  /*1e30*/  ISETP.GT.U32.AND P6, PT, R0, R65, PT ;  /* 0x000000410000720c */ /* 0x000fe20003fc4070 */
[----:B------:R-:W-:-:S04]  /*1e40*/  IMAD.HI.U32 R4, R5, R8, RZ ;  /* 0x0000000805047227 */ /* 0x000fc800078e00ff */
[----:B------:R-:W-:Y:S02]  /*1e50*/  IMAD.MOV R5, RZ, RZ, -R2 ;  /* 0x000000ffff057224 */ /* 0x000fe400078e0a02 */
[----:B------:R-:W-:Y:S01]  /*1e60*/  @!P5 IMAD.MOV R51, RZ, RZ, -R51 ;  /* 0x000000ffff33d224 */ /* 0x000fe200078e0a33 */
[----:B------:R-:W-:Y:S01]  /*1e70*/  ISETP.GT.U32.AND P5, PT, R0, R57, PT ;  /* 0x000000390000720c */ /* 0x000fe20003fa4070 */
[----:B------:R-:W-:Y:S01]  /*1e80*/  IMAD.MOV.U32 R55, RZ, RZ, R15 ;  /* 0x000000ffff377224 */ /* 0x000fe200078e000f */
[----:B------:R-:W-:Y:S01]  /*1e90*/  @!P3 IADD3 R59, R59, -R0, RZ ;  /* 0x800000003b3bb210 */ /* 0x000fe20007ffe0ff */
[----:B------:R-:W-:Y:S01]  /*1ea0*/  @!P2 IMAD.IADD R61, R61, 0x1, -R0 ;  /* 0x000000013d3da824 */ /* 0x000fe200078e0a00 */
[----:B------:R-:W-:Y:S01]  /*1eb0*/  ISETP.GE.AND P2, PT, R20, RZ, PT ;  /* 0x000000ff1400720c */ /* 0x000fe20003f46270 */
[C---:B------:R-:W-:Y:S02]  /*1ec0*/  IMAD R5, R0.reuse, R5, R6 ;  /* 0x0000000500057224 */ /* 0x040fe400078e0206 */
[----:B------:R-:W-:Y:S01]  /*1ed0*/  @!P0 IMAD.MOV R55, RZ, RZ, -R55 ;  /* 0x000000ffff378224 */ /* 0x000fe200078e0a37 */
[C---:B------:R-:W-:Y:S01]  /*1ee0*/  ISETP.GT.U32.AND P0, PT, R0.reuse, R61, PT ;  /* 0x0000003d0000720c */ /* 0x040fe20003f04070 */
[----:B------:R-:W-:Y:S01]  /*1ef0*/  IMAD.MOV R15, RZ, RZ, -R4 ;  /* 0x000000ffff0f7224 */ /* 0x000fe200078e0a04 */
[----:B------:R-:W-:Y:S01]  /*1f00*/  ISETP.GT.U32.AND P3, PT, R0, R5, PT ;  /* 0x000000050000720c */ /* 0x000fe20003f64070 */
[--C-:B------:R-:W-:Y:S01]  /*1f10*/  @!P6 IMAD.IADD R65, R65, 0x1, -R0.reuse ;  /* 0x000000014141e824 */ /* 0x100fe200078e0a00 */
[----:B------:R-:W-:Y:S01]  /*1f20*/  ISETP.GE.AND P6, PT, R22, RZ, PT ;  /* 0x000000ff1600720c */ /* 0x000fe20003fc6270 */
[----:B------:R-:W-:Y:S01]  /*1f30*/  @!P5 IMAD.IADD R57, R57, 0x1, -R0 ;  /* 0x000000013939d824 */ /* 0x000fe200078e0a00 */
[C---:B------:R-:W-:Y:S01]  /*1f40*/  ISETP.GT.U32.AND P5, PT, R0.reuse, R67, PT ;  /* 0x000000430000720c */ /* 0x040fe20003fa4070 */
[----:B------:R-:W-:Y:S01]  /*1f50*/  IMAD R15, R0, R15, R8 ;  /* 0x0000000f000f7224 */ /* 0x000fe200078e0208 */
[----:B------:R-:W-:Y:S01]  /*1f60*/  IADD3 R4, R30, -0x5, RZ ;  /* 0xfffffffb1e047810 */ /* 0x000fe20007ffe0ff */
[----:B------:R-:W-:-:S02]  /*1f70*/  IMAD.MOV.U32 R63, RZ, RZ, R59 ;  /* 0x000000ffff3f7224 */ /* 0x000fc400078e003b */
[----:B------:R-:W-:Y:S02]  /*1f80*/  IMAD R2, R14, c[0x0][0x184], RZ ;  /* 0x000061000e027a24 */ /* 0x000fe400078e02ff */
[--C-:B------:R-:W-:Y:S01]  /*1f90*/  @!P0 IMAD.IADD R61, R61, 0x1, -R0.reuse ;  /* 0x000000013d3d8824 */ /* 0x100fe200078e0a00 */
[----:B------:R-:W-:Y:S01]  /*1fa0*/  ISETP.GT.U32.AND P0, PT, R0, R15, PT ;  /* 0x0000000f0000720c */ /* 0x000fe20003f04070 */
[--C-:B------:R-:W-:Y:S01]  /*1fb0*/  @!P3 IMAD.IADD R5, R5, 0x1, -R0.reuse ;  /* 0x000000010505b824 */ /* 0x100fe200078e0a00 */
[----:B------:R-:W-:Y:S01]  /*1fc0*/  @!P2 IADD3 R63, -R63, RZ, RZ ;  /* 0x000000ff3f3fa210 */ /* 0x000fe20007ffe1ff */
[----:B------:R-:W-:Y:S01]  /*1fd0*/  @!P6 IMAD.MOV R61, RZ, RZ, -R61 ;  /* 0x000000ffff3de224 */ /* 0x000fe200078e0a3d */
[----:B------:R-:W-:Y:S01]  /*1fe0*/  ISETP.GE.U32.AND P2, PT, R4, 0x7fffffbc, PT ;  /* 0x7fffffbc0400780c */ /* 0x000fe20003f46070 */
[----:B------:R-:W-:Y:S01]  /*1ff0*/  IMAD R4, R16, c[0x0][0x184], RZ ;  /* 0x0000610010047a24 */ /* 0x000fe200078e02ff */
[----:B------:R-:W-:Y:S01]  /*2000*/  ISETP.GT.U32.AND P3, PT, R0, R5, PT ;  /* 0x000000050000720c */ /* 0x000fe20003f64070 */
[----:B------:R-:W-:Y:S01]  /*2010*/  @!P5 IMAD.IADD R67, R67, 0x1, -R0 ;  /* 0x000000014343d824 */ /* 0x000fe200078e0a00 */
[----:B------:R-:W-:Y:S01]  /*2020*/  LEA R58, P6, R2, c[0x0][0x160], 0x2 ;  /* 0x00005800023a7a11 */ /* 0x000fe200078c10ff */
[----:B------:R-:W-:Y:S01]  /*2030*/  @!P4 IMAD.MOV R57, RZ, RZ, -R57 ;  /* 0x000000ffff39c224 */ /* 0x000fe200078e0a39 */
[----:B------:R-:W-:-:S02]  /*2040*/  ISETP.GT.U32.AND P4, PT, R0, R65, PT ;  /* 0x000000410000720c */ /* 0x000fc40003f84070 */
[----:B------:R-:W-:Y:S01]  /*2050*/  LEA.HI.X.SX32 R59, R2, c[0x0][0x164], 0x2, P6 ;  /* 0x00005900023b7a11 */ /* 0x000fe200030f16ff */
[--C-:B------:R-:W-:Y:S01]  /*2060*/  @!P0 IMAD.IADD R15, R15, 0x1, -R0.reuse ;  /* 0x000000010f0f8824 */ /* 0x100fe200078e0a00 */
[----:B------:R-:W-:Y:S02]  /*2070*/  LEA R180, P6, R4, c[0x0][0x160], 0x2 ;  /* 0x0000580004b47a11 */ /* 0x000fe400078c10ff */
[----:B------:R-:W-:Y:S01]  /*2080*/  ISETP.GT.U32.AND P5, PT, R0, R67, PT ;  /* 0x000000430000720c */ /* 0x000fe20003fa4070 */
[----:B------:R1:W-:Y:S01]  /*2090*/  LDGSTS.E [R28], [R58.64], !P1 ;  /* 0x000000003a1c7fae */ /* 0x0003e2000c921848 */
[----:B------:R-:W-:Y:S01]  /*20a0*/  ISETP.GE.AND P0, PT, R24, RZ, PT ;  /* 0x000000ff1800720c */ /* 0x000fe20003f06270 */
[----:B------:R-:W-:Y:S01]  /*20b0*/  @!P3 IMAD.IADD R5, R5, 0x1, -R0 ;  /* 0x000000010505b824 */ /* 0x000fe200078e0a00 */
[----:B------:R-:W-:Y:S01]  /*20c0*/  LEA.HI.X.SX32 R181, R4, c[0x0][0x164], 0x2, P6 ;  /* 0x0000590004b57a11 */ /* 0x000fe200030f16ff */
[----:B------:R-:W-:Y:S01]  /*20d0*/  IMAD.WIDE R188, R183, 0x4, R58 ;  /* 0x00000004b7bc7825 */ /* 0x000fe200078e023a */
[----:B------:R-:W-:-:S02]  /*20e0*/  ISETP.GT.U32.AND P6, PT, R0, R15, PT ;  /* 0x0000000f0000720c */ /* 0x000fc40003fc4070 */
[----:B------:R-:W-:Y:S01]  /*20f0*/  MOV R79, R5 ;  /* 0x00000005004f7202 */ /* 0x000fe20000000f00 */
[--C-:B------:R-:W-:Y:S01]  /*2100*/  @!P4 IMAD.IADD R65, R65, 0x1, -R0.reuse ;  /* 0x000000014141c824 */ /* 0x100fe200078e0a00 */
[----:B------:R-:W-:Y:S01]  /*2110*/  ISETP.GE.AND P4, PT, R12, RZ, PT ;  /* 0x000000ff0c00720c */ /* 0x000fe20003f86270 */
[----:B------:R1:W-:Y:S01]  /*2120*/  LDGSTS.E [R28+0x200], [R180.64], !P1 ;  /* 0x00200000b41c7fae */ /* 0x0003e2000c921848 */
[----:B------:R-:W-:Y:S01]  /*2130*/  IADD3 R2, R30, -0x9, RZ ;  /* 0xfffffff71e027810 */ /* 0x000fe20007ffe0ff */
[--C-:B------:R-:W-:Y:S01]  /*2140*/  @!P5 IMAD.IADD R67, R67, 0x1, -R0.reuse ;  /* 0x000000014343d824 */ /* 0x100fe200078e0a00 */
[----:B------:R-:W-:Y:S01]  /*2150*/  ISETP.GE.AND P5, PT, R18, RZ, PT ;  /* 0x000000ff1200720c */ /* 0x000fe20003fa6270 */
[----:B------:R-:W-:Y:S01]  /*2160*/  @!P0 IMAD.MOV R79, RZ, RZ, -R79 ;  /* 0x000000ffff4f8224 */ /* 0x000fe200078e0a4f */
[----:B------:R-:W-:Y:S01]  /*2170*/  ISETP.GE.AND P0, PT, R10, RZ, PT ;  /* 0x000000ff0a00720c */ /* 0x000fe20003f06270 */
[----:B------:R-:W-:Y:S01]  /*2180*/  IMAD.MOV.U32 R75, RZ, RZ, R67 ;  /* 0x000000ffff4b7224 */ /* 0x000fe200078e0043 */
[C---:B------:R-:W-:Y:S01]  /*2190*/  IADD3 R4, R30.reuse, -0x11, RZ ;  /* 0xffffffef1e047810 */ /* 0x040fe20007ffe0ff */
[----:B------:R-:W-:Y:S01]  /*21a0*/  @!P6 IMAD.IADD R15, R15, 0x1, -R0 ;  /* 0x000000010f0fe824 */ /* 0x000fe200078e0a00 */
[----:B------:R-:W-:Y:S01]  /*21b0*/  IADD3 R0, R30, -0x15, RZ ;  /* 0xffffffeb1e007810 */ /* 0x000fe20007ffe0ff */
[----:B------:R-:W-:Y:S01]  /*21c0*/  IMAD.WIDE R182, R183, 0x4, R180 ;  /* 0x00000004b7b67825 */ /* 0x000fe200078e02b4 */
[----:B------:R-:W-:Y:S01]  /*21d0*/  ISETP.NE.AND P1, PT, RZ, c[0x0][0x17c], PT ;  /* 0x00005f00ff007a0c */ /* 0x000fe20003f25270 */
[----:B------:R2:W-:Y:S01]  /*21e0*/  LDGSTS.E [R28+0x1000], [R188.64], !P2 ;  /* 0x01000000bc1c7fae */ /* 0x0005e2000d121848 */
[----:B------:R-:W-:Y:S01]  /*21f0*/  MOV R207, R15 ;  /* 0x0000000f00cf7202 */ /* 0x000fe20000000f00 */
[----:B------:R-:W-:Y:S01]  /*2200*/  @!P4 IMAD.MOV R65, RZ, RZ, -R65 ;  /* 0x000000ffff41c224 */ /* 0x000fe200078e0a41 */
[----:B------:R-:W-:Y:S01]  /*2210*/  ISETP.GE.U32.AND P6, PT, R0, 0x7fffffac, PT ;  /* 0x7fffffac0000780c */ /* 0x000fe20003fc6070 */
[----:B------:R-:W-:Y:S01]  /*2220*/  @!P5 IMAD.MOV R75, RZ, RZ, -R75 ;  /* 0x000000ffff4bd224 */ /* 0x000fe200078e0a4b */
[----:B------:R-:W-:Y:S01]  /*2230*/  LOP3.LUT R0, RZ, c[0x0][0x17c], RZ, 0x33, !PT ;  /* 0x00005f00ff007a12 */ /* 0x000fe200078e33ff */
[----:B------:R-:W-:Y:S01]  /*2240*/  @!P0 IMAD.MOV R207, RZ, RZ, -R207 ;  /* 0x000000ffffcf8224 */ /* 0x000fe200078e0acf */
[----:B------:R-:W-:Y:S01]  /*2250*/  ISETP.GE.U32.AND P3, PT, R2, 0x7fffffb8, PT ;  /* 0x7fffffb80200780c */ /* 0x000fe20003f66070 */
[----:B------:R2:W-:Y:S01]  /*2260*/  STL.64 [R1+0x600], R188 ;  /* 0x000600bc01007387 */ /* 0x0005e20000100a00 */
[----:B------:R-:W-:Y:S01]  /*2270*/  IADD3 R2, R30, -0xd, RZ ;  /* 0xfffffff31e027810 */ /* 0x000fe20007ffe0ff */
[C---:B------:R-:W-:Y:S01]  /*2280*/  IMAD.WIDE R184, R187.reuse, 0x4, R58 ;  /* 0x00000004bbb87825 */ /* 0x040fe200078e023a */
[----:B------:R-:W-:Y:S01]  /*2290*/  ISETP.GE.U32.AND P5, PT, R4, 0x7fffffb0, PT ;  /* 0x7fffffb00400780c */ /* 0x000fe20003fa6070 */
[----:B------:R1:W-:Y:S01]  /*22a0*/  LDGSTS.E [R28+0x1200], [R182.64], !P2 ;  /* 0x01200000b61c7fae */ /* 0x0003e2000d121848 */
[C---:B------:R-:W-:Y:S01]  /*22b0*/  SEL R16, R0.reuse, R7, !P1 ;  /* 0x0000000700107207 */ /* 0x040fe20004800000 */
[----:B------:R-:W-:Y:S01]  /*22c0*/  IMAD.WIDE R186, R187, 0x4, R180 ;  /* 0x00000004bbba7825 */ /* 0x000fe200078e02b4 */
[C---:B------:R-:W-:Y:S01]  /*22d0*/  SEL R15, R0.reuse, R9, !P1 ;  /* 0x00000009000f7207 */ /* 0x040fe20004800000 */
[----:B------:R-:W-:Y:S01]  /*22e0*/  STL.64 [R1+0x608], R182 ;  /* 0x000608b601007387 */ /* 0x000fe20000100a00 */
[C---:B------:R-:W-:Y:S01]  /*22f0*/  SEL R14, R0.reuse, R11, !P1 ;  /* 0x0000000b000e7207 */ /* 0x040fe20004800000 */
[C---:B------:R-:W-:Y:S01]  /*2300*/  IMAD.WIDE R196, R191.reuse, 0x4, R58 ;  /* 0x00000004bfc47825 */ /* 0x040fe200078e023a */
[C---:B------:R-:W-:Y:S01]  /*2310*/  SEL R11, R0.reuse, R17, !P1 ;  /* 0x00000011000b7207 */ /* 0x040fe20004800000 */
[----:B------:R3:W-:Y:S01]  /*2320*/  LDGSTS.E [R28+0x2000], [R184.64], !P3 ;  /* 0x02000000b81c7fae */ /* 0x0007e2000d921848 */
[C---:B------:R-:W-:Y:S01]  /*2330*/  SEL R10, R0.reuse, R19, !P1 ;  /* 0x00000013000a7207 */ /* 0x040fe20004800000 */
[----:B--2---:R-:W-:Y:S01]  /*2340*/  IMAD.MOV.U32 R189, RZ, RZ, c[0x0][0x180] ;  /* 0x00006000ffbd7624 */ /* 0x004fe200078e00ff */
[C---:B------:R-:W-:Y:S01]  /*2350*/  SEL R9, R0.reuse, R21, !P1 ;  /* 0x0000001500097207 */ /* 0x040fe20004800000 */
[----:B------:R-:W-:Y:S01]  /*2360*/  IMAD.WIDE R190, R191, 0x4, R180 ;  /* 0x00000004bfbe7825 */ /* 0x000fe200078e02b4 */
[C---:B------:R-:W-:Y:S01]  /*2370*/  SEL R8, R0.reuse, R23, !P1 ;  /* 0x0000001700087207 */ /* 0x040fe20004800000 */
[----:B------:R1:W-:Y:S01]  /*2380*/  LDGSTS.E [R28+0x2200], [R186.64], !P3 ;  /* 0x02200000ba1c7fae */ /* 0x0003e2000d921848 */
[C---:B------:R-:W-:Y:S01]  /*2390*/  SEL R7, R0.reuse, R25, !P1 ;  /* 0x0000001900077207 */ /* 0x040fe20004800000 */
[C---:B------:R-:W-:Y:S01]  /*23a0*/  IMAD.WIDE R192, R195.reuse, 0x4, R58 ;  /* 0x00000004c3c07825 */ /* 0x040fe200078e023a */
[C---:B------:R-:W-:Y:S01]  /*23b0*/  SEL R6, R0.reuse, R27, !P1 ;  /* 0x0000001b00067207 */ /* 0x040fe20004800000 */
[----:B------:R3:W-:Y:S01]  /*23c0*/  STL [R1+0x614], R185 ;  /* 0x000614b901007387 */ /* 0x0007e20000100800 */
[C---:B------:R-:W-:Y:S01]  /*23d0*/  SEL R4, R0.reuse, R31, !P1 ;  /* 0x0000001f00047207 */ /* 0x040fe20004800000 */
[----:B------:R-:W-:Y:S01]  /*23e0*/  IMAD.WIDE R194, R195, 0x4, R180 ;  /* 0x00000004c3c27825 */ /* 0x000fe200078e02b4 */
[----:B------:R-:W-:Y:S01]  /*23f0*/  SEL R18, R0, R35, !P1 ;  /* 0x0000002300127207 */ /* 0x000fe20004800000 */
[----:B------:R-:W-:Y:S01]  /*2400*/  STL.64 [R1+0x618], R186 ;  /* 0x000618ba01007387 */ /* 0x000fe20000100a00 */
[----:B------:R-:W-:Y:S01]  /*2410*/  ISETP.GE.U32.AND P4, PT, R2, 0x7fffffb4, PT ;  /* 0x7fffffb40200780c */ /* 0x000fe20003f86070 */
[C---:B------:R-:W-:Y:S01]  /*2420*/  IMAD.WIDE R208, R199.reuse, 0x4, R58 ;  /* 0x00000004c7d07825 */ /* 0x040fe200078e023a */
[C---:B------:R-:W-:Y:S01]  /*2430*/  SEL R13, R0.reuse, R13, !P1 ;  /* 0x0000000d000d7207 */ /* 0x040fe20004800000 */
[----:B------:R-:W-:Y:S01]  /*2440*/  STL.64 [R1+0x620], R196 ;  /* 0x000620c401007387 */ /* 0x000fe20000100a00 */
[C---:B------:R-:W-:Y:S01]  /*2450*/  SEL R12, R0.reuse, R3, !P1 ;  /* 0x00000003000c7207 */ /* 0x040fe20004800000 */
[----:B------:R-:W-:Y:S01]  /*2460*/  IMAD.WIDE R198, R199, 0x4, R180 ;  /* 0x00000004c7c67825 */ /* 0x000fe200078e02b4 */
[C---:B------:R-:W-:Y:S01]  /*2470*/  SEL R5, R0.reuse, R29, !P1 ;  /* 0x0000001d00057207 */ /* 0x040fe20004800000 */
[----:B------:R-:W-:Y:S01]  /*2480*/  STL.64 [R1+0x628], R190 ;  /* 0x000628be01007387 */ /* 0x000fe20000100a00 */
[C---:B------:R-:W-:Y:S01]  /*2490*/  SEL R19, R0.reuse, R33, !P1 ;  /* 0x0000002100137207 */ /* 0x040fe20004800000 */
[C---:B------:R-:W-:Y:S01]  /*24a0*/  IMAD.WIDE R200, R203.reuse, 0x4, R58 ;  /* 0x00000004cbc87825 */ /* 0x040fe200078e023a */
[C---:B------:R-:W-:Y:S01]  /*24b0*/  SEL R17, R0.reuse, R37, !P1 ;  /* 0x0000002500117207 */ /* 0x040fe20004800000 */
[----:B------:R-:W-:Y:S01]  /*24c0*/  STL.64 [R1+0x630], R192 ;  /* 0x000630c001007387 */ /* 0x000fe20000100a00 */
[C---:B------:R-:W-:Y:S01]  /*24d0*/  SEL R21, R0.reuse, R39, !P1 ;  /* 0x0000002700157207 */ /* 0x040fe20004800000 */
[----:B------:R-:W-:Y:S01]  /*24e0*/  IMAD.WIDE R202, R203, 0x4, R180 ;  /* 0x00000004cbca7825 */ /* 0x000fe200078e02b4 */
[C---:B------:R-:W-:Y:S01]  /*24f0*/  SEL R20, R0.reuse, R41, !P1 ;  /* 0x0000002900147207 */ /* 0x040fe20004800000 */
[----:B------:R1:W-:Y:S01]  /*2500*/  LDGSTS.E [R28+0x3000], [R196.64], !P4 ;  /* 0x03000000c41c7fae */ /* 0x0003e2000e121848 */
[C---:B------:R-:W-:Y:S01]  /*2510*/  SEL R22, R0.reuse, R43, !P1 ;  /* 0x0000002b00167207 */ /* 0x040fe20004800000 */
[C---:B------:R-:W-:Y:S01]  /*2520*/  IMAD.WIDE R216, R211.reuse, 0x4, R58 ;  /* 0x00000004d3d87825 */ /* 0x040fe200078e023a */
[C---:B------:R-:W-:Y:S01]  /*2530*/  SEL R23, R0.reuse, R45, !P1 ;  /* 0x0000002d00177207 */ /* 0x040fe20004800000 */
[----:B------:R1:W-:Y:S01]  /*2540*/  LDGSTS.E [R28+0x3200], [R190.64], !P4 ;  /* 0x03200000be1c7fae */ /* 0x0003e2000e121848 */
        /* <DEDUP_REMOVED lines=18> */
[----:B------:R-:W-:-:S02]  /*2670*/  SEL R75, R0, R75, !P1 ;  /* 0x0000004b004b7207 */ /* 0x000fc40004800000 */
[C---:B------:R-:W-:Y:S01]  /*2680*/  SEL R79, R0.reuse, R79, !P1 ;  /* 0x0000004f004f7207 */ /* 0x040fe20004800000 */
[C---:B------:R-:W-:Y:S01]  /*2690*/  IMAD.WIDE R220, R223.reuse, 0x4, R58 ;  /* 0x00000004dfdc7825 */ /* 0x040fe200078e023a */
[----:B------:R-:W-:Y:S02]  /*26a0*/  SEL R207, R0, R207, !P1 ;  /* 0x000000cf00cf7207 */ /* 0x000fe40004800000 */
[C---:B------:R-:W-:Y:S01]  /*26b0*/  IADD3 R0, R30.reuse, -0x21, RZ ;  /* 0xffffffdf1e007810 */ /* 0x040fe20007ffe0ff */
[----:B------:R-:W-:Y:S01]  /*26c0*/  IMAD.WIDE R222, R223, 0x4, R180 ;  /* 0x00000004dfde7825 */ /* 0x000fe200078e02b4 */
[----:B------:R-:W-:Y:S02]  /*26d0*/  IADD3 R2, R30, -0x19, RZ ;  /* 0xffffffe71e027810 */ /* 0x000fe40007ffe0ff */
[----:B------:R-:W-:Y:S01]  /*26e0*/  ISETP.GE.U32.AND P2, PT, R0, 0x7fffffa0, PT ;  /* 0x7fffffa00000780c */ /* 0x000fe20003f46070 */
[----:B------:R-:W-:Y:S01]  /*26f0*/  IMAD.WIDE R232, R227, 0x4, R58 ;  /* 0x00000004e3e87825 */ /* 0x000fe200078e023a */
[----:B------:R-:W-:-:S02]  /*2700*/  IADD3 R0, R189, -0x25, RZ ;  /* 0xffffffdbbd007810 */ /* 0x000fc40007ffe0ff */
[----:B------:R-:W-:Y:S01]  /*2710*/  ISETP.GE.U32.AND P0, PT, R2, 0x7fffffa8, PT ;  /* 0x7fffffa80200780c */ /* 0x000fe20003f06070 */
[----:B------:R-:W-:Y:S01]  /*2720*/  IMAD.WIDE R226, R227, 0x4, R180 ;  /* 0x00000004e3e27825 */ /* 0x000fe200078e02b4 */
[----:B------:R-:W-:Y:S02]  /*2730*/  ISETP.GE.U32.AND P3, PT, R0, 0x7fffff9c, PT ;  /* 0x7fffff9c0000780c */ /* 0x000fe40003f66070 */
[----:B------:R-:W-:Y:S01]  /*2740*/  IADD3 R0, R189, -0x29, RZ ;  /* 0xffffffd7bd007810 */ /* 0x000fe20007ffe0ff */
[C---:B------:R-:W-:Y:S01]  /*2750*/  IMAD.WIDE R228, R231.reuse, 0x4, R58 ;  /* 0x00000004e7e47825 */ /* 0x040fe200078e023a */
[----:B------:R-:W-:Y:S02]  /*2760*/  IADD3 R2, R30, -0x1d, RZ ;  /* 0xffffffe31e027810 */ /* 0x000fe40007ffe0ff */
[----:B------:R-:W-:Y:S01]  /*2770*/  ISETP.GE.U32.AND P4, PT, R0, 0x7fffff98, PT ;  /* 0x7fffff980000780c */ /* 0x000fe20003f86070 */
[----:B------:R-:W-:Y:S01]  /*2780*/  IMAD.WIDE R230, R231, 0x4, R180 ;  /* 0x00000004e7e67825 */ /* 0x000fe200078e02b4 */
[----:B------:R-:W-:-:S02]  /*2790*/  IADD3 R0, R189, -0x2d, RZ ;  /* 0xffffffd3bd007810 */ /* 0x000fc40007ffe0ff */
[----:B------:R-:W-:Y:S01]  /*27a0*/  ISETP.GE.U32.AND P1, PT, R2, 0x7fffffa4, PT ;  /* 0x7fffffa40200780c */ /* 0x000fe20003f26070 */
[----:B------:R1:W-:Y:S01]  /*27b0*/  LDGSTS.E [R28+0x6000], [R200.64], !P0 ;  /* 0x06000000c81c7fae */ /* 0x0003e2000c121848 */
[----:B------:R-:W-:Y:S01]  /*27c0*/  ISETP.GE.U32.AND P5, PT, R0, 0x7fffff94, PT ;  /* 0x7fffff940000780c */ /* 0x000fe20003fa6070 */
[----:B------:R-:W-:Y:S01]  /*27d0*/  IMAD.WIDE R240, R235, 0x4, R58 ;  /* 0x00000004ebf07825 */ /* 0x000fe200078e023a */
[----:B------:R-:W-:Y:S01]  /*27e0*/  IADD3 R0, R189, -0x31, RZ ;  /* 0xffffffcfbd007810 */ /* 0x000fe20007ffe0ff */
[----:B------:R1:W-:Y:S01]  /*27f0*/  LDGSTS.E [R28+0x6200], [R202.64], !P0 ;  /* 0x06200000ca1c7fae */ /* 0x0003e2000c121848 */
[----:B------:R-:W-:Y:S01]  /*2800*/  LOP3.LUT R3, R28, 0x20, RZ, 0x3c, !PT ;  /* 0x000000201c037812 */ /* 0x000fe200078e3cff */
[----:B------:R-:W-:Y:S01]  /*2810*/  IMAD.WIDE R234, R235, 0x4, R180 ;  /* 0x00000004ebea7825 */ /* 0x000fe200078e02b4 */
[----:B------:R-:W-:Y:S02]  /*2820*/  ISETP.GE.U32.AND P6, PT, R0, 0x7fffff90, PT ;  /* 0x7fffff900000780c */ /* 0x000fe40003fc6070 */
[----:B------:R-:W-:Y:S01]  /*2830*/  IADD3 R0, R189, -0x35, RZ ;  /* 0xffffffcbbd007810 */ /* 0x000fe20007ffe0ff */
[----:B------:R-:W-:Y:S01]  /*2840*/  IMAD.WIDE R236, R239, 0x4, R58 ;  /* 0x00000004efec7825 */ /* 0x000fe200078e023a */
[----:B------:R-:W-:Y:S01]  /*2850*/  IADD3 R2, R189, -0x1a, RZ ;  /* 0xffffffe6bd027810 */ /* 0x000fe20007ffe0ff */
[----:B------:R1:W-:Y:S01]  /*2860*/  LDGSTS.E [R28+0x7000], [R216.64], !P1 ;  /* 0x07000000d81c7fae */ /* 0x0003e2000c921848 */
[----:B------:R-:W-:Y:S01]  /*2870*/  ISETP.GE.U32.AND P0, PT, R0, 0x7fffff8c, PT ;  /* 0x7fffff8c0000780c */ /* 0x000fe20003f06070 */
[----:B------:R-:W-:Y:S01]  /*2880*/  IMAD.WIDE R238, R239, 0x4, R180 ;  /* 0x00000004efee7825 */ /* 0x000fe200078e02b4 */
[----:B------:R-:W-:Y:S01]  /*2890*/  IADD3 R0, R189, -0x39, RZ ;  /* 0xffffffc7bd007810 */ /* 0x000fe20007ffe0ff */
[----:B------:R1:W-:Y:S01]  /*28a0*/  LDGSTS.E [R28+0x7200], [R210.64], !P1 ;  /* 0x07200000d21c7fae */ /* 0x0003e2000c921848 */
[----:B------:R-:W-:Y:S01]  /*28b0*/  LOP3.LUT R30, R28, 0x40, RZ, 0x3c, !PT ;  /* 0x000000401c1e7812 */ /* 0x000fe200078e3cff */
[----:B------:R-:W-:Y:S01]  /*28c0*/  IMAD.WIDE R246, R243, 0x4, R58 ;  /* 0x00000004f3f67825 */ /* 0x000fe200078e023a */
[----:B------:R-:W-:Y:S01]  /*28d0*/  ISETP.GE.U32.AND P1, PT, R0, 0x7fffff88, PT ;  /* 0x7fffff880000780c */ /* 0x000fe20003f26070 */
[----:B------:R1:W-:Y:S01]  /*28e0*/  LDGSTS.E [R28+0x8000], [R212.64], !P2 ;  /* 0x08000000d41c7fae */ /* 0x0003e2000d121848 */
[----:B------:R-:W-:Y:S01]  /*28f0*/  IADD3 R0, R189, -0x3d, RZ ;  /* 0xffffffc3bd007810 */ /* 0x000fe20007ffe0ff */
[----:B------:R-:W-:Y:S01]  /*2900*/  IMAD.WIDE R242, R243, 0x4, R180 ;  /* 0x00000004f3f27825 */ /* 0x000fe200078e02b4 */
[----:B---3--:R-:W-:Y:S01]  /*2910*/  LOP3.LUT R185, R28, 0x60, RZ, 0x3c, !PT ;  /* 0x000000601cb97812 */ /* 0x008fe200078e3cff */
[----:B------:R1:W-:Y:S01]  /*2920*/  LDGSTS.E [R28+0x8200], [R214.64], !P2 ;  /* 0x08200000d61c7fae */ /* 0x0003e2000d121848 */
[----:B------:R-:W-:Y:S01]  /*2930*/  ISETP.GE.U32.AND P2, PT, R0, 0x7fffff84, PT ;  /* 0x7fffff840000780c */ /* 0x000fe20003f46070 */
[----:B------:R-:W-:Y:S01]  /*2940*/  IMAD.WIDE R244, R252, 0x4, R58 ;  /* 0x00000004fcf47825 */ /* 0x000fe200078e023a */
[C---:B------:R-:W-:Y:S01]  /*2950*/  IADD3 R0, R189.reuse, -0x2, RZ ;  /* 0xfffffffebd007810 */ /* 0x040fe20007ffe0ff */
[----:B------:R1:W-:Y:S01]  /*2960*/  LDGSTS.E [R28+0x9000], [R224.64], !P3 ;  /* 0x09000000e01c7fae */ /* 0x0003e2000d921848 */
[----:B------:R-:W-:Y:S01]  /*2970*/  LOP3.LUT R188, R32, 0x3f, RZ, 0xc0, !PT ;  /* 0x0000003f20bc7812 */ /* 0x000fe200078ec0ff */
[----:B------:R-:W-:Y:S01]  /*2980*/  IMAD.WIDE R56, R252, 0x4, R180 ;  /* 0x00000004fc387825 */ /* 0x000fe200078e02b4 */
[----:B------:R-:W-:Y:S01]  /*2990*/  IADD3 R206, R189, -0x51, RZ ;  /* 0xffffffafbdce7810 */ /* 0x000fe20007ffe0ff */
[----:B------:R1:W-:Y:S01]  /*29a0*/  LDGSTS.E [R28+0x9200], [R218.64], !P3 ;  /* 0x09200000da1c7fae */ /* 0x0003e2000d921848 */
[----:B------:R-:W-:Y:S01]  /*29b0*/  ISETP.GE.U32.AND P3, PT, R0, 0x7fffffbf, PT ;  /* 0x7fffffbf0000780c */ /* 0x000fe20003f66070 */
[----:B------:R-:W-:Y:S01]  /*29c0*/  IMAD.WIDE R118, R121, 0x4, R58 ;  /* 0x0000000479767825 */ /* 0x000fe200078e023a */
[C---:B------:R-:W-:Y:S01]  /*29d0*/  IADD3 R0, R189.reuse, -0x6, RZ ;  /* 0xfffffffabd007810 */ /* 0x040fe20007ffe0ff */
[----:B------:R1:W-:Y:S01]  /*29e0*/  LDGSTS.E [R28+0xa000], [R220.64], !P4 ;  /* 0x0a000000dc1c7fae */ /* 0x0003e2000e121848 */
[----:B------:R-:W-:Y:S01]  /*29f0*/  IADD3 R91, R189, -0x4d, RZ ;  /* 0xffffffb3bd5b7810 */ /* 0x000fe20007ffe0ff */
[----:B------:R-:W-:-:S02]  /*2a00*/  IMAD.WIDE R120, R121, 0x4, R180 ;  /* 0x0000000479787825 */ /* 0x000fc400078e02b4 */
[----:B------:R1:W-:Y:S01]  /*2a10*/  LDGSTS.E [R28+0xa200], [R222.64], !P4 ;  /* 0x0a200000de1c7fae */ /* 0x0003e2000e121848 */
[----:B------:R-:W-:Y:S01]  /*2a20*/  ISETP.GE.U32.AND P4, PT, R0, 0x7fffffbb, PT ;  /* 0x7fffffbb0000780c */ /* 0x000fe20003f86070 */
[----:B------:R-:W-:Y:S01]  /*2a30*/  IMAD.WIDE R122, R125, 0x4, R58 ;  /* 0x000000047d7a7825 */ /* 0x000fe200078e023a */
[----:B------:R-:W-:Y:S01]  /*2a40*/  IADD3 R0, R189, -0xa, RZ ;  /* 0xfffffff6bd007810 */ /* 0x000fe20007ffe0ff */
[----:B------:R1:W-:Y:S02]  /*2a50*/  LDGSTS.E [R28+0xb000], [R232.64], !P5 ;  /* 0x0b000000e81c7fae */ /* 0x0003e4000e921848 */
[----:B------:R-:W-:Y:S02]  /*2a60*/  IMAD.WIDE R124, R125, 0x4, R180 ;  /* 0x000000047d7c7825 */ /* 0x000fe400078e02b4 */
[----:B------:R1:W-:Y:S01]  /*2a70*/  LDGSTS.E [R28+0xb200], [R226.64], !P5 ;  /* 0x0b200000e21c7fae */ /* 0x0003e2000e921848 */
[----:B------:R-:W-:Y:S01]  /*2a80*/  ISETP.GE.U32.AND P5, PT, R0, 0x7fffffb7, PT ;  /* 0x7fffffb70000780c */ /* 0x000fe20003fa6070 */
[----:B------:R-:W-:Y:S01]  /*2a90*/  IMAD.WIDE R126, R129, 0x4, R58 ;  /* 0x00000004817e7825 */ /* 0x000fe200078e023a */
[----:B------:R-:W-:Y:S01]  /*2aa0*/  IADD3 R0, R189, -0xe, RZ ;  /* 0xfffffff2bd007810 */ /* 0x000fe20007ffe0ff */
[----:B------:R1:W-:Y:S02]  /*2ab0*/  LDGSTS.E [R28+0xc000], [R228.64], !P6 ;  /* 0x0c000000e41c7fae */ /* 0x0003e4000f121848 */
        /* <DEDUP_REMOVED lines=21> */
[----:B------:R-:W-:-:S02]  /*2c10*/  IMAD.WIDE R142, R145, 0x4, R58 ;  /* 0x00000004918e7825 */ /* 0x000fc400078e023a */
[----:B------:R2:W-:Y:S02]  /*2c20*/  LDGSTS.E [R3+0x400], [R244.64], !P3 ;  /* 0x00400000f4037fae */ /* 0x0005e4000d921848 */
[----:B------:R-:W-:Y:S02]  /*2c30*/  IMAD.WIDE R144, R145, 0x4, R180 ;  /* 0x0000000491907825 */ /* 0x000fe400078e02b4 */
[----:B------:R2:W-:Y:S01]  /*2c40*/  LDGSTS.E [R3+0x600], [R56.64], !P3 ;  /* 0x0060000038037fae */ /* 0x0005e2000d921848 */
[----:B------:R-:W-:Y:S01]  /*2c50*/  ISETP.GE.U32.AND P3, PT, R0, 0x7fffffa3, PT ;  /* 0x7fffffa30000780c */ /* 0x000fe20003f66070 */
[----:B------:R-:W-:Y:S01]  /*2c60*/  IMAD.WIDE R146, R149, 0x4, R58 ;  /* 0x0000000495927825 */ /* 0x000fe200078e023a */
[C---:B------:R-:W-:Y:S01]  /*2c70*/  IADD3 R0, R189.reuse, -0x22, RZ ;  /* 0xffffffdebd007810 */ /* 0x040fe20007ffe0ff */
[----:B------:R2:W-:Y:S01]  /*2c80*/  LDGSTS.E [R3+0x1400], [R118.64], !P4 ;  /* 0x0140000076037fae */ /* 0x0005e2000e121848 */
[----:B-1----:R-:W-:Y:S01]  /*2c90*/  IADD3 R28, R189, -0x2c, RZ ;  /* 0xffffffd4bd1c7810 */ /* 0x002fe20007ffe0ff */
        /* <DEDUP_REMOVED lines=45> */
[C---:B------:R-:W-:Y:S01]  /*2f70*/  IMAD.SHL.U32 R55, R252.reuse, 0x2, RZ ;  /* 0x00000002fc377824 */ /* 0x040fe200078e00ff */
[----:B------:R-:W-:Y:S01]  /*2f80*/  IADD3 R0, R189, -0x3, RZ ;  /* 0xfffffffdbd007810 */ /* 0x000fe20007ffe0ff */
[----:B------:R2:W-:Y:S01]  /*2f90*/  LDGSTS.E [R3+0x9400], [R150.64], !P5 ;  /* 0x0940000096037fae */ /* 0x0005e2000e921848 */
[----:B------:R-:W-:-:S02]  /*2fa0*/  IMAD R47, R252, 0x6, RZ ;  /* 0x00000006fc2f7824 */ /* 0x000fc400078e02ff */
[----:B------:R-:W-:Y:S01]  /*2fb0*/  IMAD.WIDE R178, R55, 0x4, R58 ;  /* 0x0000000437b27825 */ /* 0x000fe200078e023a */
[----:B------:R2:W-:Y:S01]  /*2fc0*/  LDGSTS.E [R3+0x9600], [R152.64], !P5 ;  /* 0x0960000098037fae */ /* 0x0005e2000e921848 */
[----:B------:R-:W-:Y:S02]  /*2fd0*/  ISETP.GE.U32.AND P5, PT, R0, 0x7fffffbe, PT ;  /* 0x7fffffbe0000780c */ /* 0x000fe40003fa6070 */
[----:B------:R-:W-:Y:S01]  /*2fe0*/  IADD3 R0, R189, -0x7, RZ ;  /* 0xfffffff9bd007810 */ /* 0x000fe20007ffe0ff */
[----:B------:R2:W-:Y:S01]  /*2ff0*/  LDGSTS.E [R3+0xa400], [R154.64], !P6 ;  /* 0x0a4000009a037fae */ /* 0x0005e2000f121848 */
[----:B------:R-:W-:-:S03]  /*3000*/  IMAD.WIDE R54, R55, 0x4, R180 ;  /* 0x0000000437367825 */ /* 0x000fc600078e02b4 */
        /* <DEDUP_REMOVED lines=14> */
[----:B------:R-:W-:Y:S01]  /*30f0*/  IMAD R51, R252, 0x22, RZ ;  /* 0x00000022fc337824 */ /* 0x000fe200078e02ff */
        /* <DEDUP_REMOVED lines=8> */
[--C-:B------:R-:W-:Y:S02]  /*3180*/  IMAD.WIDE R50, R51, 0x4, R180.reuse ;  /* 0x0000000433327825 */ /* 0x100fe400078e02b4 */
        /* <DEDUP_REMOVED lines=11> */
[C---:B------:R-:W-:Y:S02]  /*3240*/  IMAD.WIDE R98, R101.reuse, 0x4, R58 ;  /* 0x0000000465627825 */ /* 0x040fe400078e023a */
[----:B------:R1:W-:Y:S01]  /*3250*/  LDGSTS.E [R30+0xa00], [R54.64], !P5 ;  /* 0x00a00000361e7fae */ /* 0x0003e2000e921848 */
[----:B------:R-:W-:Y:S01]  /*3260*/  ISETP.GE.U32.AND P5, PT, R0, 0x7fffffa2, PT ;  /* 0x7fffffa20000780c */ /* 0x000fe20003fa6070 */
[----:B------:R-:W-:Y:S01]  /*3270*/  IMAD.WIDE R100, R101, 0x4, R180 ;  /* 0x0000000465647825 */ /* 0x000fe200078e02b4 */
[----:B------:R-:W-:Y:S01]  /*3280*/  IADD3 R0, R189, -0x23, RZ ;  /* 0xffffffddbd007810 */ /* 0x000fe20007ffe0ff */
[----:B------:R1:W-:Y:S02]  /*3290*/  LDGSTS.E [R30+0x1800], [R48.64], !P6 ;  /* 0x01800000301e7fae */ /* 0x0003e4000f121848 */
[----:B--2---:R-:W-:-:S02]  /*32a0*/  IMAD R3, R252, 0xe, RZ ;  /* 0x0000000efc037824 */ /* 0x004fc400078e02ff */
        /* <DEDUP_REMOVED lines=8> */
[----:B------:R-:W-:Y:S01]  /*3330*/  IMAD R3, R252, 0x12, RZ ;  /* 0x00000012fc037824 */ /* 0x000fe200078e02ff */
[----:B------:R-:W-:Y:S01]  /*3340*/  IADD3 R0, R189, -0x2b, RZ ;  /* 0xffffffd5bd007810 */ /* 0x000fe20007ffe0ff */
[----:B------:R2:W-:Y:S01]  /*3350*/  STL.64 [R1+0x20], R38 ;  /* 0x0000202601007387 */ /* 0x0005e20000100a00 */
[----:B------:R-:W-:-:S03]  /*3360*/  IMAD.WIDE R102, R105, 0x4, R58 ;  /* 0x0000000469667825 */ /* 0x000fc600078e023a */
[----:B------:R2:W-:Y:S01]  /*3370*/  LDGSTS.E [R30+0x3800], [R38.64], !P1 ;  /* 0x03800000261e7fae */ /* 0x0005e2000c921848 */
[----:B------:R-:W-:-:S03]  /*3380*/  IMAD.WIDE R42, R3, 0x4, R58 ;  /* 0x00000004032a7825 */ /* 0x000fc600078e023a */
[----:B------:R3:W-:Y:S01]  /*3390*/  STL.64 [R1+0x18], R36 ;  /* 0x0000182401007387 */ /* 0x0007e20000100a00 */
[----:B------:R-:W-:-:S03]  /*33a0*/  IMAD.WIDE R104, R105, 0x4, R180 ;  /* 0x0000000469687825 */ /* 0x000fc600078e02b4 */
[----:B------:R3:W-:Y:S01]  /*33b0*/  LDGSTS.E [R30+0x3a00], [R36.64], !P1 ;  /* 0x03a00000241e7fae */ /* 0x0007e2000c921848 */
[----:B------:R-:W-:Y:S01]  /*33c0*/  ISETP.GE.U32.AND P1, PT, R0, 0x7fffff96, PT ;  /* 0x7fffff960000780c */ /* 0x000fe20003f26070 */
[--C-:B------:R-:W-:Y:S01]  /*33d0*/  IMAD.WIDE R106, R109, 0x4, R58.reuse ;  /* 0x000000046d6a7825 */ /* 0x100fe200078e023a */
[----:B------:R-:W-:Y:S01]  /*33e0*/  IADD3 R0, R189, -0x2f, RZ ;  /* 0xffffffd1bd007810 */ /* 0x000fe20007ffe0ff */
[----:B------:R4:W-:Y:S02]  /*33f0*/  STL.64 [R1+0x10], R42 ;  /* 0x0000102a01007387 */ /* 0x0009e40000100a00 */
[C---:B--2---:R-:W-:Y:S02]  /*3400*/  IMAD.WIDE R38, R251.reuse, 0x4, R58 ;  /* 0x00000004fb267825 */ /* 0x044fe400078e023a */
[----:B------:R4:W-:Y:S02]  /*3410*/  LDGSTS.E [R30+0x4800], [R42.64], !P2 ;  /* 0x048000002a1e7fae */ /* 0x0009e4000d121848 */
[----:B------:R-:W-:-:S04]  /*3420*/  IMAD.WIDE R250, R251, 0x4, R180 ;  /* 0x00000004fbfa7825 */ /* 0x000fc800078e02b4 */
[----:B---3--:R-:W-:-:S04]  /*3430*/  IMAD.WIDE R36, R3, 0x4, R180 ;  /* 0x0000000403247825 */ /* 0x008fc800078e02b4 */
[----:B------:R-:W-:Y:S01]  /*3440*/  IMAD.WIDE R108, R109, 0x4, R180 ;  /* 0x000000046d6c7825 */ /* 0x000fe200078e02b4 */
[----:B------:R2:W-:Y:S03]  /*3450*/  STL.64 [R1+0x8], R36 ;  /* 0x0000082401007387 */ /* 0x0005e60000100a00 */
[----:B----4-:R-:W-:Y:S01]  /*3460*/  IMAD R43, R252, 0x1e, RZ ;  /* 0x0000001efc2b7824 */ /* 0x010fe200078e02ff */
        /* <DEDUP_REMOVED lines=10> */
[----:B------:R3:W-:Y:S02]  /*3510*/  STL.64 [R1], R38 ;  /* 0x0000002601007387 */ /* 0x0007e40000100a00 */
[----:B--2---:R-:W-:Y:S02]  /*3520*/  IMAD R37, R252, 0x1a, RZ ;  /* 0x0000001afc257824 */ /* 0x004fe400078e02ff */
[----:B------:R-:W-:-:S04]  /*3530*/  IMAD.WIDE R116, R117, 0x4, R180 ;  /* 0x0000000475747825 */ /* 0x000fc800078e02b4 */
[----:B------:R-:W-:-:S04]  /*3540*/  IMAD.WIDE R2, R37, 0x4, R58 ;  /* 0x0000000425027825 */ /* 0x000fc800078e023a */
[----:B------:R-:W-:Y:S01]  /*3550*/  IMAD.WIDE R36, R37, 0x4, R180 ;  /* 0x0000000425247825 */ /* 0x000fe200078e02b4 */
[----:B------:R1:W-:Y:S03]  /*3560*/  LDGSTS.E [R30+0x6800], [R2.64], !P4 ;  /* 0x06800000021e7fae */ /* 0x0003e6000e121848 */
[C---:B---3--:R-:W-:Y:S01]  /*3570*/  IMAD.WIDE R38, R43.reuse, 0x4, R58 ;  /* 0x000000042b267825 */ /* 0x048fe200078e023a */
[----:B------:R1:W-:Y:S01]  /*3580*/  LDGSTS.E [R30+0x6a00], [R36.64], !P4 ;  /* 0x06a00000241e7fae */ /* 0x0003e2000e121848 */
[----:B------:R-:W-:Y:S02]  /*3590*/  ISETP.GE.U32.AND P4, PT, R0, 0x7fffff8a, PT ;  /* 0x7fffff8a0000780c */ /* 0x000fe40003f86070 */
[----:B------:R-:W-:Y:S01]  /*35a0*/  IMAD.WIDE R42, R43, 0x4, R180 ;  /* 0x000000042b2a7825 */ /* 0x000fe200078e02b4 */
[----:B------:R-:W-:Y:S01]  /*35b0*/  IADD3 R0, R189, -0x3b, RZ ;  /* 0xffffffc5bd007810 */ /* 0x000fe20007ffe0ff */
[----:B------:R1:W-:Y:S02]  /*35c0*/  LDGSTS.E [R30+0x7800], [R38.64], !P5 ;  /* 0x07800000261e7fae */ /* 0x0003e4000e921848 */
[----:B------:R-:W-:-:S02]  /*35d0*/  IMAD R29, R252, 0x3, RZ ;  /* 0x00000003fc1d7824 */ /* 0x000fc400078e02ff */
[----:B------:R1:W-:Y:S01]  /*35e0*/  LDGSTS.E [R30+0x7a00], [R42.64], !P5 ;  /* 0x07a000002a1e7fae */ /* 0x0003e2000e921848 */
[----:B------:R-:W-:Y:S01]  /*35f0*/  ISETP.GE.U32.AND P5, PT, R0, 0x7fffff86, PT ;  /* 0x7fffff860000780c */ /* 0x000fe20003fa6070 */
[----:B------:R-:W-:Y:S01]  /*3600*/  IMAD.WIDE R72, R29, 0x4, R58 ;  /* 0x000000041d487825 */ /* 0x000fe200078e023a */
[----:B------:R-:W-:Y:S01]  /*3610*/  IADD3 R0, R189, -0x3f, RZ ;  /* 0xffffffc1bd007810 */ /* 0x000fe20007ffe0ff */
[----:B------:R1:W-:Y:S02]  /*3620*/  LDGSTS.E [R30+0x8800], [R44.64], !P6 ;  /* 0x088000002c1e7fae */ /* 0x0003e4000f121848 */
[----:B------:R-:W-:Y:S02]  /*3630*/  IMAD R33, R252, 0x7, RZ ;  /* 0x00000007fc217824 */ /* 0x000fe400078e02ff */
        /* <DEDUP_REMOVED lines=9> */
[C---:B------:R-:W-:Y:S01]  /*36d0*/  IADD3 R0, R189.reuse, -0x8, RZ ;  /* 0xfffffff8bd007810 */ /* 0x040fe20007ffe0ff */
[----:B------:R1:W-:Y:S02]  /*36e0*/  LDGSTS.E [R30+0xa800], [R94.64], !P1 ;  /* 0x0a8000005e1e7fae */ /* 0x0003e4000c921848 */
[----:B------:R-:W-:Y:S02]  /*36f0*/  IMAD R29, R252, 0xb, RZ ;  /* 0x0000000bfc1d7824 */ /* 0x000fe400078e02ff */
[----:B------:R1:W-:Y:S01]  /*3700*/  LDGSTS.E [R30+0xaa00], [R96.64], !P1 ;  /* 0x0aa00000601e7fae */ /* 0x0003e2000c921848 */
[----:B------:R-:W-:Y:S01]  /*3710*/  ISETP.GE.U32.AND P1, PT, R0, 0x7fffffb9, PT ;  /* 0x7fffffb90000780c */ /* 0x000fe20003f26070 */
[C---:B------:R-:W-:Y:S01]  /*3720*/  IMAD R33, R252.reuse, 0xf, RZ ;  /* 0x0000000ffc217824 */ /* 0x040fe200078e02ff */
[----:B------:R-:W-:Y:S01]  /*3730*/  IADD3 R0, R189, -0xc, RZ ;  /* 0xfffffff4bd007810 */ /* 0x000fe20007ffe0ff */
[----:B------:R1:W-:Y:S01]  /*3740*/  LDGSTS.E [R30+0xb800], [R98.64], !P2 ;  /* 0x0b800000621e7fae */ /* 0x0003e2000d121848 */
[----:B------:R-:W-:-:S02]  /*3750*/  IMAD R187, R252, 0x3b, RZ ;  /* 0x0000003bfcbb7824 */ /* 0x000fc400078e02ff */
[----:B------:R-:W-:Y:S01]  /*3760*/  IMAD R186, R252, 0x3f, RZ ;  /* 0x0000003ffcba7824 */ /* 0x000fe200078e02ff */
        /* <DEDUP_REMOVED lines=8> */
[C---:B------:R-:W-:Y:S01]  /*37f0*/  IMAD.WIDE R196, R186.reuse, 0x4, R58 ;  /* 0x00000004bac47825 */ /* 0x040fe200078e023a */
[----:B------:R-:W-:Y:S01]  /*3800*/  IADD3 R0, R189, -0x14, RZ ;  /* 0xffffffecbd007810 */ /* 0x000fe20007ffe0ff */
[----:B------:R1:W-:Y:S02]  /*3810*/  LDGSTS.E [R30+0xd800], [R106.64], !P4 ;  /* 0x0d8000006a1e7fae */ /* 0x0003e4000e121848 */
[----:B------:R-:W-:-:S02]  /*3820*/  IMAD.WIDE R186, R186, 0x4, R180 ;  /* 0x00000004baba7825 */ /* 0x000fc400078e02b4 */
[----:B------:R1:W-:Y:S01]  /*3830*/  LDGSTS.E [R30+0xda00], [R108.64], !P4 ;  /* 0x0da000006c1e7fae */ /* 0x0003e2000e121848 */
[----:B------:R-:W-:Y:S01]  /*3840*/  ISETP.GE.U32.AND P4, PT, R0, 0x7fffffad, PT ;  /* 0x7fffffad0000780c */ /* 0x000fe20003f86070 */
[----:B------:R-:W-:Y:S01]  /*3850*/  IMAD R16, R16, c[0x0][0x190], RZ ;  /* 0x0000640010107a24 */ /* 0x000fe200078e02ff */
[----:B------:R-:W-:Y:S01]  /*3860*/  IADD3 R0, R189, -0x18, RZ ;  /* 0xffffffe8bd007810 */ /* 0x000fe20007ffe0ff */
[----:B------:R1:W-:Y:S01]  /*3870*/  LDGSTS.E [R30+0xe800], [R110.64], !P5 ;  /* 0x0e8000006e1e7fae */ /* 0x0003e2000e921848 */
[----:B------:R-:W-:Y:S02]  /*3880*/  IMAD R15, R15, c[0x0][0x190], RZ ;  /* 0x000064000f0f7a24 */ /* 0x000fe400078e02ff */
[----:B------:R-:W-:Y:S01]  /*3890*/  IMAD R62, R4, c[0x0][0x190], RZ ;  /* 0x00006400043e7a24 */ /* 0x000fe200078e02ff */
[----:B------:R1:W-:Y:S01]  /*38a0*/  LDGSTS.E [R30+0xea00], [R112.64], !P5 ;  /* 0x0ea00000701e7fae */ /* 0x0003e2000e921848 */
[----:B------:R-:W-:Y:S01]  /*38b0*/  ISETP.GE.U32.AND P5, PT, R0, 0x7fffffa9, PT ;  /* 0x7fffffa90000780c */ /* 0x000fe20003fa6070 */
[----:B------:R-:W-:Y:S01]  /*38c0*/  IMAD R14, R14, c[0x0][0x190], RZ ;  /* 0x000064000e0e7a24 */ /* 0x000fe200078e02ff */
[----:B------:R-:W-:Y:S01]  /*38d0*/  IADD3 R0, R189, -0x1c, RZ ;  /* 0xffffffe4bd007810 */ /* 0x000fe20007ffe0ff */
[----:B------:R1:W-:Y:S01]  /*38e0*/  LDGSTS.E [R30+0xf800], [R114.64], !P6 ;  /* 0x0f800000721e7fae */ /* 0x0003e2000f121848 */
[----:B------:R-:W-:-:S02]  /*38f0*/  IMAD R13, R13, c[0x0][0x190], RZ ;  /* 0x000064000d0d7a24 */ /* 0x000fc400078e02ff */
[----:B------:R-:W-:Y:S01]  /*3900*/  IMAD R34, R7, c[0x0][0x190], RZ ;  /* 0x0000640007227a24 */ /* 0x000fe200078e02ff */
        /* <DEDUP_REMOVED lines=11> */
[----:B------:R2:W-:Y:S01]  /*39c0*/  STL.64 [R1+0x28], R72 ;  /* 0x0000284801007387 */ /* 0x0005e20000100a00 */
[----:B-1----:R-:W-:-:S02]  /*39d0*/  IMAD R30, R252, 0x2b, RZ ;  /* 0x0000002bfc1e7824 */ /* 0x002fc400078e02ff */
[----:B------:R-:W-:Y:S01]  /*39e0*/  IMAD R78, R27, c[0x0][0x190], RZ ;  /* 0x000064001b4e7a24 */ /* 0x000fe200078e02ff */
[----:B------:R3:W-:Y:S01]  /*39f0*/  STL.64 [R1+0x30], R68 ;  /* 0x0000304401007387 */ /* 0x0007e20000100a00 */
[----:B------:R-:W-:Y:S02]  /*3a00*/  IMAD R77, R31, c[0x0][0x190], RZ ;  /* 0x000064001f4d7a24 */ /* 0x000fe400078e02ff */
[----:B------:R-:W-:Y:S01]  /*3a10*/  IMAD R81, R35, c[0x0][0x190], RZ ;  /* 0x0000640023517a24 */ /* 0x000fe200078e02ff */
[----:B------:R1:W-:Y:S01]  /*3a20*/  LDGSTS.E [R185+0x1c00], [R64.64], !P1 ;  /* 0x01c0000040b97fae */ /* 0x0003e2000c921848 */
[----:B------:R-:W-:Y:S02]  /*3a30*/  IMAD R83, R63, c[0x0][0x190], RZ ;  /* 0x000064003f537a24 */ /* 0x000fe400078e02ff */
[----:B------:R-:W-:Y:S01]  /*3a40*/  IMAD R85, R67, c[0x0][0x190], RZ ;  /* 0x0000640043557a24 */ /* 0x000fe200078e02ff */
[----:B------:R1:W-:Y:S01]  /*3a50*/  STL.64 [R1+0x38], R64 ;  /* 0x0000384001007387 */ /* 0x0003e20000100a00 */
[----:B--2---:R-:W-:-:S03]  /*3a60*/  IMAD.WIDE R72, R29, 0x4, R58 ;  /* 0x000000041d487825 */ /* 0x004fc600078e023a */
[----:B------:R2:W-:Y:S01]  /*3a70*/  LDGSTS.E [R185+0x1e00], [R60.64], !P1 ;  /* 0x01e000003cb97fae */ /* 0x0005e2000c921848 */
[----:B---3--:R-:W-:Y:S01]  /*3a80*/  IMAD.WIDE R68, R29, 0x4, R180 ;  /* 0x000000041d447825 */ /* 0x008fe200078e02b4 */
[----:B------:R-:W-:Y:S02]  /*3a90*/  ISETP.GE.U32.AND P1, PT, R0, 0x7fffff9d, PT ;  /* 0x7fffff9d0000780c */ /* 0x000fe40003f26070 */
[----:B------:R2:W-:Y:S01]  /*3aa0*/  STL.64 [R1+0x40], R60 ;  /* 0x0000403c01007387 */ /* 0x0005e20000100a00 */
[----:B------:R-:W-:Y:S01]  /*3ab0*/  IADD3 R0, R189, -0x28, RZ ;  /* 0xffffffd8bd007810 */ /* 0x000fe20007ffe0ff */
[----:B------:R-:W-:Y:S01]  /*3ac0*/  IMAD R88, R71, c[0x0][0x190], RZ ;  /* 0x0000640047587a24 */ /* 0x000fe200078e02ff */
[----:B------:R-:W-:Y:S01]  /*3ad0*/  IADD3 R29, R189, -0x38, RZ ;  /* 0xffffffc8bd1d7810 */ /* 0x000fe20007ffe0ff */
[----:B-1----:R-:W-:Y:S01]  /*3ae0*/  IMAD.WIDE R64, R33, 0x4, R58 ;  /* 0x0000000421407825 */ /* 0x002fe200078e023a */
[----:B------:R1:W-:Y:S03]  /*3af0*/  LDGSTS.E [R185+0x2c00], [R72.64], !P2 ;  /* 0x02c0000048b97fae */ /* 0x0003e6000d121848 */
[----:B------:R-:W-:Y:S01]  /*3b00*/  IMAD R87, R75, c[0x0][0x190], RZ ;  /* 0x000064004b577a24 */ /* 0x000fe200078e02ff */
[----:B------:R3:W-:Y:S01]  /*3b10*/  LDGSTS.E [R185+0x2e00], [R68.64], !P2 ;  /* 0x02e0000044b97fae */ /* 0x0007e2000d121848 */
[----:B------:R-:W-:Y:S01]  /*3b20*/  ISETP.GE.U32.AND P2, PT, R0, 0x7fffff99, PT ;  /* 0x7fffff990000780c */ /* 0x000fe20003f46070 */
[----:B------:R-:W-:-:S02]  /*3b30*/  IMAD R0, R252, 0x13, RZ ;  /* 0x00000013fc007824 */ /* 0x000fc400078e02ff */
[----:B--2---:R-:W-:Y:S01]  /*3b40*/  IMAD.WIDE R60, R33, 0x4, R180 ;  /* 0x00000004213c7825 */ /* 0x004fe200078e02b4 */
[----:B------:R2:W-:Y:S03]  /*3b50*/  LDGSTS.E [R185+0x3c00], [R64.64], !P3 ;  /* 0x03c0000040b97fae */ /* 0x0005e6000d921848 */
[----:B------:R-:W-:Y:S01]  /*3b60*/  IMAD R89, R79, c[0x0][0x190], RZ ;  /* 0x000064004f597a24 */ /* 0x000fe200078e02ff */
[----:B------:R4:W-:Y:S01]  /*3b70*/  LDGSTS.E [R185+0x3e00], [R60.64], !P3 ;  /* 0x03e000003cb97fae */ /* 0x0009e2000d921848 */
[----:B------:R-:W-:Y:S01]  /*3b80*/  ISETP.GE.U32.AND P3, PT, R28, 0x7fffff95, PT ;  /* 0x7fffff951c00780c */ /* 0x000fe20003f66070 */
[----:B------:R-:W-:Y:S02]  /*3b90*/  IMAD R28, R252, 0x17, RZ ;  /* 0x00000017fc1c7824 */ /* 0x000fe400078e02ff */
[----:B------:R1:W-:Y:S01]  /*3ba0*/  STL.64 [R1+0x48], R72 ;  /* 0x0000484801007387 */ /* 0x0003e20000100a00 */
[----:B------:R-:W-:-:S03]  /*3bb0*/  IMAD.MOV.U32 R183, RZ, RZ, 0x3f ;  /* 0x0000003fffb77424 */ /* 0x000fc600078e00ff */
[----:B------:R3:W-:Y:S02]  /*3bc0*/  STL.64 [R1+0x50], R68 ;  /* 0x0000504401007387 */ /* 0x0007e40000100a00 */
[----:B------:R-:W-:Y:S02]  /*3bd0*/  IADD3 R183, R183, c[0x0][0x180], RZ ;  /* 0x00006000b7b77a10 */ /* 0x000fe40007ffe0ff */
[----:B------:R2:W-:Y:S01]  /*3be0*/  STL.64 [R1+0x58], R64 ;  /* 0x0000584001007387 */ /* 0x0005e20000100a00 */
[----:B-1----:R-:W-:-:S03]  /*3bf0*/  IMAD.WIDE R72, R0, 0x4, R58 ;  /* 0x0000000400487825 */ /* 0x002fc600078e023a */
[----:B------:R4:W-:Y:S01]  /*3c00*/  STL.64 [R1+0x60], R60 ;  /* 0x0000603c01007387 */ /* 0x0009e20000100a00 */
[----:B---3--:R-:W-:Y:S01]  /*3c10*/  IMAD.WIDE R68, R0, 0x4, R180 ;  /* 0x0000000400447825 */ /* 0x008fe200078e02b4 */
[----:B------:R-:W-:Y:S02]  /*3c20*/  IADD3 R0, R189, -0x30, RZ ;  /* 0xffffffd0bd007810 */ /* 0x000fe40007ffe0ff */
[----:B------:R1:W-:Y:S01]  /*3c30*/  LDGSTS.E [R185+0x4c00], [R72.64], !P4 ;  /* 0x04c0000048b97fae */ /* 0x0003e2000e121848 */
[----:B--2---:R-:W-:-:S03]  /*3c40*/  IMAD.WIDE R64, R28, 0x4, R58 ;  /* 0x000000041c407825 */ /* 0x004fc600078e023a */
[----:B------:R2:W-:Y:S01]  /*3c50*/  LDGSTS.E [R185+0x4e00], [R68.64], !P4 ;  /* 0x04e0000044b97fae */ /* 0x0005e2000e121848 */
[----:B------:R-:W-:Y:S01]  /*3c60*/  ISETP.GE.U32.AND P4, PT, R0, 0x7fffff91, PT ;  /* 0x7fffff910000780c */ /* 0x000fe20003f86070 */
[----:B------:R-:W-:Y:S02]  /*3c70*/  IMAD R0, R252, 0x1b, RZ ;  /* 0x0000001bfc007824 */ /* 0x000fe400078e02ff */
[----:B----4-:R-:W-:Y:S01]  /*3c80*/  IMAD.WIDE R60, R28, 0x4, R180 ;  /* 0x000000041c3c7825 */ /* 0x010fe200078e02b4 */
[----:B------:R-:W-:Y:S01]  /*3c90*/  IADD3 R28, R189, -0x34, RZ ;  /* 0xffffffccbd1c7810 */ /* 0x000fe20007ffe0ff */
[----:B------:R3:W-:Y:S04]  /*3ca0*/  LDGSTS.E [R185+0x5c00], [R64.64], !P5 ;  /* 0x05c0000040b97fae */ /* 0x0007e8000e921848 */
[----:B------:R4:W-:Y:S01]  /*3cb0*/  LDGSTS.E [R185+0x5e00], [R60.64], !P5 ;  /* 0x05e000003cb97fae */ /* 0x0009e2000e921848 */
[----:B------:R-:W-:Y:S01]  /*3cc0*/  ISETP.GE.U32.AND P5, PT, R28, 0x7fffff8d, PT ;  /* 0x7fffff8d1c00780c */ /* 0x000fe20003fa6070 */
[----:B------:R-:W-:-:S02]  /*3cd0*/  IMAD R28, R252, 0x1f, RZ ;  /* 0x0000001ffc1c7824 */ /* 0x000fc400078e02ff */
[----:B------:R1:W-:Y:S04]  /*3ce0*/  STL.64 [R1+0x68], R72 ;  /* 0x0000684801007387 */ /* 0x0003e80000100a00 */
[----:B------:R2:W-:Y:S04]  /*3cf0*/  STL.64 [R1+0x70], R68 ;  /* 0x0000704401007387 */ /* 0x0005e80000100a00 */
[----:B------:R3:W-:Y:S01]  /*3d00*/  STL.64 [R1+0x78], R64 ;  /* 0x0000784001007387 */ /* 0x0007e20000100a00 */
[----:B-1----:R-:W-:-:S03]  /*3d10*/  IMAD.WIDE R72, R0, 0x4, R58 ;  /* 0x0000000400487825 */ /* 0x002fc600078e023a */
[----:B------:R4:W-:Y:S01]  /*3d20*/  STL.64 [R1+0x80], R60 ;  /* 0x0000803c01007387 */ /* 0x0009e20000100a00 */
[----:B--2---:R-:W-:Y:S01]  /*3d30*/  IMAD.WIDE R68, R0, 0x4, R180 ;  /* 0x0000000400447825 */ /* 0x004fe200078e02b4 */
[----:B------:R-:W-:Y:S02]  /*3d40*/  IADD3 R0, R189, -0x3c, RZ ;  /* 0xffffffc4bd007810 */ /* 0x000fe40007ffe0ff */
[----:B------:R1:W-:Y:S01]  /*3d50*/  LDGSTS.E [R185+0x6c00], [R72.64], !P6 ;  /* 0x06c0000048b97fae */ /* 0x0003e2000f121848 */
[----:B---3--:R-:W-:-:S03]  /*3d60*/  IMAD.WIDE R64, R28, 0x4, R58 ;  /* 0x000000041c407825 */ /* 0x008fc600078e023a */
[----:B------:R2:W-:Y:S01]  /*3d70*/  LDGSTS.E [R185+0x6e00], [R68.64], !P6 ;  /* 0x06e0000044b97fae */ /* 0x0005e2000f121848 */
[----:B------:R-:W-:Y:S01]  /*3d80*/  ISETP.GE.U32.AND P6, PT, R29, 0x7fffff89, PT ;  /* 0x7fffff891d00780c */ /* 0x000fe20003fc6070 */
[----:B----4-:R-:W-:Y:S02]  /*3d90*/  IMAD.WIDE R60, R28, 0x4, R180 ;  /* 0x000000041c3c7825 */ /* 0x010fe400078e02b4 */
[----:B------:R3:W-:Y:S01]  /*3da0*/  LDGSTS.E [R185+0x7c00], [R64.64], !P0 ;  /* 0x07c0000040b97fae */ /* 0x0007e2000c121848 */
[----:B------:R-:W-:Y:S01]  /*3db0*/  IADD3 R29, R189, -0x40, RZ ;  /* 0xffffffc0bd1d7810 */ /* 0x000fe20007ffe0ff */
[----:B------:R-:W-:Y:S02]  /*3dc0*/  IMAD R28, R252, 0x27, RZ ;  /* 0x00000027fc1c7824 */ /* 0x000fe400078e02ff */
[----:B------:R4:W-:Y:S01]  /*3dd0*/  LDGSTS.E [R185+0x7e00], [R60.64], !P0 ;  /* 0x07e000003cb97fae */ /* 0x0009e2000c121848 */
[----:B------:R-:W-:Y:S01]  /*3de0*/  ISETP.GE.U32.AND P0, PT, R0, 0x7fffff85, PT ;  /* 0x7fffff850000780c */ /* 0x000fe20003f06070 */
[----:B------:R-:W-:-:S02]  /*3df0*/  IMAD R0, R252, 0x23, RZ ;  /* 0x00000023fc007824 */ /* 0x000fc400078e02ff */
[----:B------:R-:W-:Y:S01]  /*3e00*/  STL.64 [R1+0xb0], R72 ;  /* 0x0000b04801007387 */ /* 0x000fe20000100a00 */
[----:B------:R-:W-:-:S03]  /*3e10*/  IMAD.WIDE R32, R28, 0x4, R180 ;  /* 0x000000041c207825 */ /* 0x000fc600078e02b4 */
[----:B------:R2:W-:Y:S01]  /*3e20*/  STL.64 [R1+0xa8], R68 ;  /* 0x0000a84401007387 */ /* 0x0005e20000100a00 */
[----:B------:R-:W-:-:S03]  /*3e30*/  IMAD.WIDE R204, R0, 0x4, R180 ;  /* 0x0000000400cc7825 */ /* 0x000fc600078e02b4 */
[----:B------:R3:W-:Y:S04]  /*3e40*/  STL.64 [R1+0xa0], R64 ;  /* 0x0000a04001007387 */ /* 0x0007e80000100a00 */
[----:B------:R4:W-:Y:S01]  /*3e50*/  STL.64 [R1+0x98], R60 ;  /* 0x0000983c01007387 */ /* 0x0009e20000100a00 */
[----:B--2---:R-:W-:-:S04]  /*3e60*/  IMAD.WIDE R68, R30, 0x4, R58 ;  /* 0x000000041e447825 */ /* 0x004fc800078e023a */
[----:B---3--:R-:W-:-:S04]  /*3e70*/  IMAD.WIDE R64, R0, 0x4, R58 ;  /* 0x0000000400407825 */ /* 0x008fc800078e023a */
[----:B----4-:R-:W-:Y:S01]  /*3e80*/  IMAD.WIDE R60, R28, 0x4, R58 ;  /* 0x000000041c3c7825 */ /* 0x010fe200078e023a */
[----:B------:R2:W-:Y:S01]  /*3e90*/  STL.64 [R1+0x90], R64 ;  /* 0x0000904001007387 */ /* 0x0005e20000100a00 */
[----:B------:R-:W-:Y:S02]  /*3ea0*/  IADD3 R28, R189, -0x41, RZ ;  /* 0xffffffbfbd1c7810 */ /* 0x000fe40007ffe0ff */
[----:B------:R-:W-:Y:S01]  /*3eb0*/  IMAD R0, R252, 0x2f, RZ ;  /* 0x0000002ffc007824 */ /* 0x000fe200078e02ff */
[----:B------:R2:W-:Y:S04]  /*3ec0*/  LDGSTS.E [R185+0x8c00], [R64.64], !P1 ;  /* 0x08c0000040b97fae */ /* 0x0005e8000c921848 */
[----:B------:R3:W-:Y:S01]  /*3ed0*/  LDGSTS.E [R185+0x8e00], [R204.64], !P1 ;  /* 0x08e00000ccb97fae */ /* 0x0007e2000c921848 */
[----:B------:R-:W-:-:S03]  /*3ee0*/  ISETP.GE.U32.AND P1, PT, R29, 0x7fffff81, PT ;  /* 0x7fffff811d00780c */ /* 0x000fc60003f26070 */
[----:B------:R4:W-:Y:S01]  /*3ef0*/  STL.64 [R1+0x180], R60 ;  /* 0x0001803c01007387 */ /* 0x0009e20000100a00 */
[----:B--2---:R-:W-:-:S03]  /*3f00*/  IMAD.WIDE R64, R30, 0x4, R180 ;  /* 0x000000041e407825 */ /* 0x004fc600078e02b4 */
[----:B------:R4:W-:Y:S01]  /*3f10*/  LDGSTS.E [R185+0x9c00], [R60.64], !P2 ;  /* 0x09c000003cb97fae */ /* 0x0009e2000d121848 */
[----:B------:R-:W-:-:S03]  /*3f20*/  IMAD R30, R10, c[0x0][0x190], RZ ;  /* 0x000064000a1e7a24 */ /* 0x000fc600078e02ff */
[----:B------:R2:W-:Y:S04]  /*3f30*/  STL.64 [R1+0x188], R32 ;  /* 0x0001882001007387 */ /* 0x0005e80000100a00 */
[----:B------:R2:W-:Y:S01]  /*3f40*/  LDGSTS.E [R185+0x9e00], [R32.64], !P2 ;  /* 0x09e0000020b97fae */ /* 0x0005e2000d121848 */
[----:B------:R-:W-:Y:S01]  /*3f50*/  ISETP.GE.AND P2, PT, R188, R29, PT ;  /* 0x0000001dbc00720c */ /* 0x000fe20003f46270 */
[----:B------:R-:W-:Y:S02]  /*3f60*/  IMAD R29, R11, c[0x0][0x190], RZ ;  /* 0x000064000b1d7a24 */ /* 0x000fe400078e02ff */
[----:B----4-:R-:W-:Y:S01]  /*3f70*/  IMAD.WIDE R60, R0, 0x4, R58 ;  /* 0x00000004003c7825 */ /* 0x010fe200078e023a */
[----:B------:R-:W-:Y:S01]  /*3f80*/  STL.64 [R1+0x1c0], R68 ;  /* 0x0001c04401007387 */ /* 0x000fe20000100a00 */
[----:B------:R-:W-:-:S03]  /*3f90*/  SEL R182, RZ, 0x4, P2 ;  /* 0x00000004ffb67807 */ /* 0x000fc60001000000 */
[----:B------:R4:W-:Y:S01]  /*3fa0*/  LDGSTS.E [R185+0xac00], [R68.64], !P3 ;  /* 0x0ac0000044b97fae */ /* 0x0009e2000d921848 */
[----:B--2---:R-:W-:-:S03]  /*3fb0*/  IMAD.WIDE R32, R0, 0x4, R180 ;  /* 0x0000000400207825 */ /* 0x004fc600078e02b4 */
[----:B------:R2:W-:Y:S01]  /*3fc0*/  STL.64 [R1+0x1c8], R64 ;  /* 0x0001c84001007387 */ /* 0x0005e20000100a00 */
[----:B------:R-:W-:-:S03]  /*3fd0*/  IMAD R0, R252, 0x33, RZ ;  /* 0x00000033fc007824 */ /* 0x000fc600078e02ff */
[----:B------:R2:W-:Y:S01]  /*3fe0*/  LDGSTS.E [R185+0xae00], [R64.64], !P3 ;  /* 0x0ae0000040b97fae */ /* 0x0005e2000d921848 */
[----:B------:R-:W-:Y:S02]  /*3ff0*/  ISETP.GE.U32.AND P3, PT, R28, 0x7fffff80, PT ;  /* 0x7fffff801c00780c */ /* 0x000fe40003f66070 */
[----:B------:R-:W-:Y:S01]  /*4000*/  IADD3 R28, R189, -0x45, RZ ;  /* 0xffffffbbbd1c7810 */ /* 0x000fe20007ffe0ff */
[----:B------:R1:W-:Y:S04]  /*4010*/  STL.64 [R1+0x1d0], R60 ;  /* 0x0001d03c01007387 */ /* 0x0003e80000100a00 */
[----:B------:R3:W-:Y:S01]  /*4020*/  LDGSTS.E [R185+0xbc00], [R60.64], !P4 ;  /* 0x0bc000003cb97fae */ /* 0x0007e2000e121848 */
[----:B--2---:R-:W-:-:S03]  /*4030*/  IMAD R64, R252, 0x37, RZ ;  /* 0x00000037fc407824 */ /* 0x004fc600078e02ff */
[----:B------:R2:W-:Y:S01]  /*4040*/  STL.64 [R1+0x1f8], R32 ;  /* 0x0001f82001007387 */ /* 0x0005e20000100a00 */
[----:B------:R-:W-:Y:S02]  /*4050*/  IMAD R65, R18, c[0x0][0x190], RZ ;  /* 0x0000640012417a24 */ /* 0x000fe400078e02ff */
[--C-:B-1----:R-:W-:Y:S01]  /*4060*/  IMAD.WIDE R72, R64, 0x4, R58.reuse ;  /* 0x0000000440487825 */ /* 0x102fe200078e023a */
[----:B------:R2:W-:Y:S01]  /*4070*/  LDGSTS.E [R185+0xbe00], [R32.64], !P4 ;  /* 0x0be0000020b97fae */ /* 0x0005e2000e121848 */
[----:B------:R-:W-:Y:S02]  /*4080*/  ISETP.GE.U32.AND P4, PT, R28, 0x7fffff7c, PT ;  /* 0x7fffff7c1c00780c */ /* 0x000fe40003f86070 */
[----:B---3--:R-:W-:Y:S01]  /*4090*/  IMAD.WIDE R60, R0, 0x4, R58 ;  /* 0x00000004003c7825 */ /* 0x008fe200078e023a */
[----:B------:R-:W-:-:S03]  /*40a0*/  IADD3 R28, R189, -0x49, RZ ;  /* 0xffffffb7bd1c7810 */ /* 0x000fc60007ffe0ff */
[--C-:B----4-:R-:W-:Y:S01]  /*40b0*/  IMAD.WIDE R68, R64, 0x4, R180.reuse ;  /* 0x0000000440447825 */ /* 0x110fe200078e02b4 */
[----:B------:R1:W-:Y:S01]  /*40c0*/  STL.64 [R1+0x1d8], R60 ;  /* 0x0001d83c01007387 */ /* 0x0003e20000100a00 */
[----:B------:R-:W-:Y:S02]  /*40d0*/  ISETP.GE.U32.AND P2, PT, R28, 0x7fffff78, PT ;  /* 0x7fffff781c00780c */ /* 0x000fe40003f46070 */
[----:B------:R-:W-:Y:S01]  /*40e0*/  IMAD R28, R12, c[0x0][0x190], RZ ;  /* 0x000064000c1c7a24 */ /* 0x000fe200078e02ff */
[----:B------:R1:W-:Y:S01]  /*40f0*/  LDGSTS.E [R185+0xcc00], [R60.64], !P5 ;  /* 0x0cc000003cb97fae */ /* 0x0003e2000e921848 */
[----:B--2---:R-:W-:-:S04]  /*4100*/  IMAD.WIDE R32, R0, 0x4, R180 ;  /* 0x0000000400207825 */ /* 0x004fc800078e02b4 */
[C---:B------:R-:W-:Y:S01]  /*4110*/  IMAD R0, R188.reuse, c[0x0][0x18c], RZ ;  /* 0x00006300bc007a24 */ /* 0x040fe200078e02ff */
[----:B------:R2:W-:Y:S01]  /*4120*/  STL.64 [R1+0x200], R32 ;  /* 0x0002002001007387 */ /* 0x0005e20000100a00 */
[----:B------:R-:W-:Y:S02]  /*4130*/  IMAD R64, R19, c[0x0][0x190], RZ ;  /* 0x0000640013407a24 */ /* 0x000fe400078e02ff */
[----:B------:R-:W-:Y:S01]  /*4140*/  IMAD.SHL.U32 R252, R188, 0x4, RZ ;  /* 0x00000004bcfc7824 */ /* 0x000fe200078e00ff */
[----:B------:R2:W-:Y:S01]  /*4150*/  LDGSTS.E [R185+0xce00], [R32.64], !P5 ;  /* 0x0ce0000020b97fae */ /* 0x0005e2000e921848 */
[----:B------:R-:W-:Y:S01]  /*4160*/  LEA R90, P5, R0, c[0x0][0x168], 0x2 ;  /* 0x00005a00005a7a11 */ /* 0x000fe200078a10ff */
[----:B-1----:R-:W-:Y:S02]  /*4170*/  IMAD R60, R6, c[0x0][0x190], RZ ;  /* 0x00006400063c7a24 */ /* 0x002fe400078e02ff */
[----:B------:R1:W-:Y:S01]  /*4180*/  STL.64 [R1+0x1e0], R72 ;  /* 0x0001e04801007387 */ /* 0x0003e20000100a00 */
[----:B------:R-:W-:Y:S01]  /*4190*/  LEA.HI.X.SX32 R0, R0, c[0x0][0x16c], 0x2, P5 ;  /* 0x00005b0000007a11 */ /* 0x000fe200028f16ff */
[----:B------:R-:W-:Y:S01]  /*41a0*/  IMAD R61, R5, c[0x0][0x190], RZ ;  /* 0x00006400053d7a24 */ /* 0x000fe200078e02ff */
[C---:B------:R-:W-:Y:S01]  /*41b0*/  LEA R6, P5, R15.reuse, R90, 0x2 ;  /* 0x0000005a0f067211 */ /* 0x040fe200078a10ff */
[----:B------:R3:W-:Y:S03]  /*41c0*/  STL.64 [R1+0x208], R68 ;  /* 0x0002084401007387 */ /* 0x0007e60000100a00 */
[----:B------:R-:W-:Y:S01]  /*41d0*/  LEA.HI.X.SX32 R7, R15, R0, 0x2, P5 ;  /* 0x000000000f077211 */ /* 0x000fe200028f16ff */
[----:B------:R1:W-:Y:S01]  /*41e0*/  LDGSTS.E [R185+0xdc00], [R72.64], !P6 ;  /* 0x0dc0000048b97fae */ /* 0x0003e2000f121848 */
[----:B--2---:R-:W-:Y:S01]  /*41f0*/  IMAD R33, R8, c[0x0][0x190], RZ ;  /* 0x0000640008217a24 */ /* 0x004fe200078e02ff */
[-C--:B------:R-:W-:Y:S01]  /*4200*/  LEA R10, P5, R13, R90.reuse, 0x2 ;  /* 0x0000005a0d0a7211 */ /* 0x080fe200078a10ff */
[----:B------:R-:W-:Y:S01]  /*4210*/  IMAD R32, R9, c[0x0][0x190], RZ ;  /* 0x0000640009207a24 */ /* 0x000fe200078e02ff */
[----:B------:R3:W-:Y:S01]  /*4220*/  LDGSTS.E [R185+0xde00], [R68.64], !P6 ;  /* 0x0de0000044b97fae */ /* 0x0007e2000f121848 */
[----:B------:R-:W-:-:S02]  /*4230*/  LEA R4, P6, R16, R90, 0x2 ;  /* 0x0000005a10047211 */ /* 0x000fc400078c10ff */
[-C--:B------:R-:W-:Y:S01]  /*4240*/  LEA.HI.X.SX32 R11, R13, R0.reuse, 0x2, P5 ;  /* 0x000000000d0b7211 */ /* 0x080fe200028f16ff */
[----:B------:R2:W-:Y:S01]  /*4250*/  STL.64 [R1+0x1f0], R192 ;  /* 0x0001f0c001007387 */ /* 0x0005e20000100a00 */
[----:B------:R-:W-:Y:S02]  /*4260*/  LEA.HI.X.SX32 R5, R16, R0, 0x2, P6 ;  /* 0x0000000010057211 */ /* 0x000fe400030f16ff */
[----:B------:R-:W-:Y:S01]  /*4270*/  LEA R8, P6, R14, R90, 0x2 ;  /* 0x0000005a0e087211 */ /* 0x000fe200078c10ff */
[----:B------:R4:W-:Y:S01]  /*4280*/  STL.64 [R1+0x250], R190 ;  /* 0x000250be01007387 */ /* 0x0009e20000100a00 */
[----:B-1----:R-:W-:Y:S02]  /*4290*/  IMAD R72, R22, c[0x0][0x190], RZ ;  /* 0x0000640016487a24 */ /* 0x002fe400078e02ff */
[----:B------:R-:W-:Y:S01]  /*42a0*/  LEA.HI.X.SX32 R9, R14, R0, 0x2, P6 ;  /* 0x000000000e097211 */ /* 0x000fe200030f16ff */
[----:B------:R2:W-:Y:S01]  /*42b0*/  LDGSTS.E [R185+0xec00], [R192.64], !P0 ;  /* 0x0ec00000c0b97fae */ /* 0x0005e2000c121848 */
[CC--:B------:R-:W-:Y:S01]  /*42c0*/  LEA R12, P6, R28.reuse, R90.reuse, 0x2 ;  /* 0x0000005a1c0c7211 */ /* 0x0c0fe200078c10ff */
[----:B---3--:R-:W-:Y:S01]  /*42d0*/  IMAD R68, R21, c[0x0][0x190], RZ ;  /* 0x0000640015447a24 */ /* 0x008fe200078e02ff */
[C---:B------:R-:W-:Y:S01]  /*42e0*/  LEA R14, P5, R29.reuse, R90, 0x2 ;  /* 0x0000005a1d0e7211 */ /* 0x040fe200078a10ff */
[----:B------:R4:W-:Y:S01]  /*42f0*/  LDGSTS.E [R185+0xee00], [R190.64], !P0 ;  /* 0x0ee00000beb97fae */ /* 0x0009e2000c121848 */
[----:B------:R-:W-:Y:S01]  /*4300*/  LEA.HI.X.SX32 R13, R28, R0, 0x2, P6 ;  /* 0x000000001c0d7211 */ /* 0x000fe200030f16ff */
[----:B------:R-:W-:Y:S01]  /*4310*/  IMAD R69, R24, c[0x0][0x190], RZ ;  /* 0x0000640018457a24 */ /* 0x000fe200078e02ff */
[----:B------:R-:W-:Y:S01]  /*4320*/  LEA R16, P6, R30, R90, 0x2 ;  /* 0x0000005a1e107211 */ /* 0x000fe200078c10ff */
[----:B------:R1:W-:Y:S01]  /*4330*/  LDGSTS.E [R185+0xfc00], [R196.64], !P1 ;  /* 0x0fc00000c4b97fae */ /* 0x0003e2000c921848 */
[----:B------:R-:W-:Y:S01]  /*4340*/  LEA.HI.X.SX32 R15, R29, R0, 0x2, P5 ;  /* 0x000000001d0f7211 */ /* 0x000fe200028f16ff */
[----:B------:R-:W-:Y:S01]  /*4350*/  IMAD R73, R26, c[0x0][0x190], RZ ;  /* 0x000064001a497a24 */ /* 0x000fe200078e02ff */
[----:B------:R-:W-:Y:S01]  /*4360*/  LEA R18, P5, R32, R90, 0x2 ;  /* 0x0000005a20127211 */ /* 0x000fe200078a10ff */
[----:B--2---:R-:W2:Y:S01]  /*4370*/  LDL.LU.64 R192, [R1+0x630] ;  /* 0x0006300001c07983 */ /* 0x004ea20000300a00 */
[----:B------:R-:W-:-:S02]  /*4380*/  LEA.HI.X.SX32 R17, R30, R0, 0x2, P6 ;  /* 0x000000001e117211 */ /* 0x000fc400030f16ff */
[C---:B------:R-:W-:Y:S01]  /*4390*/  LEA R20, P6, R33.reuse, R90, 0x2 ;  /* 0x0000005a21147211 */ /* 0x040fe200078c10ff */
[----:B----4-:R-:W3:Y:S01]  /*43a0*/  LDL.LU.64 R190, [R1+0x628] ;  /* 0x0006280001be7983 */ /* 0x010ee20000300a00 */
[----:B------:R-:W-:Y:S02]  /*43b0*/  LEA.HI.X.SX32 R19, R32, R0, 0x2, P5 ;  /* 0x0000000020137211 */ /* 0x000fe400028f16ff */
[----:B------:R-:W-:Y:S01]  /*43c0*/  LEA R22, P5, R34, R90, 0x2 ;  /* 0x0000005a22167211 */ /* 0x000fe200078a10ff */
[----:B------:R1:W-:Y:S01]  /*43d0*/  STL.64 [R1+0x1e8], R196 ;  /* 0x0001e8c401007387 */ /* 0x0003e20000100a00 */
[----:B------:R-:W-:Y:S02]  /*43e0*/  LEA.HI.X.SX32 R21, R33, R0, 0x2, P6 ;  /* 0x0000000021157211 */ /* 0x000fe400030f16ff */
[----:B------:R-:W-:Y:S01]  /*43f0*/  LEA R24, P6, R60, R90, 0x2 ;  /* 0x0000005a3c187211 */ /* 0x000fe200078c10ff */
[----:B------:R4:W-:Y:S01]  /*4400*/  STL.64 [R1+0x258], R186 ;  /* 0x000258ba01007387 */ /* 0x0009e20000100a00 */
[----:B------:R-:W-:-:S02]  /*4410*/  LEA.HI.X.SX32 R23, R34, R0, 0x2, P5 ;  /* 0x0000000022177211 */ /* 0x000fc400028f16ff */
[C---:B------:R-:W-:Y:S01]  /*4420*/  LEA R26, P5, R61.reuse, R90, 0x2 ;  /* 0x0000005a3d1a7211 */ /* 0x040fe200078a10ff */
[----:B------:R4:W-:Y:S01]  /*4430*/  LDGSTS.E [R185+0xfe00], [R186.64], !P1 ;  /* 0x0fe00000bab97fae */ /* 0x0009e2000c921848 */
[----:B------:R-:W-:Y:S02]  /*4440*/  ISETP.GE.U32.AND P1, PT, R206, 0x7fffff70, PT ;  /* 0x7fffff70ce00780c */ /* 0x000fe40003f26070 */
[----:B------:R-:W-:Y:S01]  /*4450*/  LEA.HI.X.SX32 R25, R60, R0, 0x2, P6 ;  /* 0x000000003c197211 */ /* 0x000fe200030f16ff */
[----:B-1----:R-:W2:Y:S01]  /*4460*/  LDL.LU.64 R196, [R1+0x620] ;  /* 0x0006200001c47983 */ /* 0x002ea20000300a00 */
[----:B------:R-:W-:Y:S02]  /*4470*/  LEA R28, P6, R62, R90, 0x2 ;  /* 0x0000005a3e1c7211 */ /* 0x000fe400078c10ff */
[----:B------:R-:W-:Y:S01]  /*4480*/  LEA.HI.X.SX32 R27, R61, R0, 0x2, P5 ;  /* 0x000000003d1b7211 */ /* 0x000fe200028f16ff */
[----:B------:R-:W0:Y:S01]  /*4490*/  LDGDEPBAR ;  /* 0x00000000000079af */ /* 0x000e220000000000 */
[----:B------:R-:W-:-:S02]  /*44a0*/  LEA R30, P5, R64, R90, 0x2 ;  /* 0x0000005a401e7211 */ /* 0x000fc400078a10ff */
[----:B------:R-:W-:Y:S01]  /*44b0*/  LEA.HI.X.SX32 R29, R62, R0, 0x2, P6 ;  /* 0x000000003e1d7211 */ /* 0x000fe200030f16ff */
[----:B----4-:R-:W4:Y:S01]  /*44c0*/  LDL.LU.64 R186, [R1+0x618] ;  /* 0x0006180001ba7983 */ /* 0x010f220000300a00 */
[C---:B------:R-:W-:Y:S02]  /*44d0*/  LEA R32, P6, R65.reuse, R90, 0x2 ;  /* 0x0000005a41207211 */ /* 0x040fe400078c10ff */
[----:B------:R-:W-:Y:S01]  /*44e0*/  LEA.HI.X.SX32 R31, R64, R0, 0x2, P5 ;  /* 0x00000000401f7211 */ /* 0x000fe200028f16ff */
[----:B------:R-:W2:Y:S01]  /*44f0*/  LDL.LU R185, [R1+0x614] ;  /* 0x0006140001b97983 */ /* 0x000ea20000300800 */
[----:B------:R-:W-:Y:S02]  /*4500*/  LEA R34, P5, R66, R90, 0x2 ;  /* 0x0000005a42227211 */ /* 0x000fe400078a10ff */
[----:B------:R-:W-:Y:S01]  /*4510*/  LEA.HI.X.SX32 R33, R65, R0, 0x2, P6 ;  /* 0x0000000041217211 */ /* 0x000fe200030f16ff */
[----:B------:R-:W2:Y:S01]  /*4520*/  LDL.LU R206, [R1+0x610] ;  /* 0x0006100001ce7983 */ /* 0x000ea20000300800 */
[----:B------:R-:W-:-:S02]  /*4530*/  LEA R60, P6, R68, R90, 0x2 ;  /* 0x0000005a443c7211 */ /* 0x000fc400078c10ff */
[----:B------:R-:W-:Y:S02]  /*4540*/  LEA.HI.X.SX32 R35, R66, R0, 0x2, P5 ;  /* 0x0000000042237211 */ /* 0x000fe400028f16ff */
[----:B------:R-:W-:Y:S02]  /*4550*/  LEA R62, P5, R76, R90, 0x2 ;  /* 0x0000005a4c3e7211 */ /* 0x000fe400078a10ff */
[----:B------:R-:W-:Y:S02]  /*4560*/  LEA.HI.X.SX32 R61, R68, R0, 0x2, P6 ;  /* 0x00000000443d7211 */ /* 0x000fe400030f16ff */
[----:B------:R-:W-:Y:S02]  /*4570*/  LEA R64, P6, R72, R90, 0x2 ;  /* 0x0000005a48407211 */ /* 0x000fe400078c10ff */
[----:B------:R-:W-:Y:S02]  /*4580*/  LEA.HI.X.SX32 R63, R76, R0, 0x2, P5 ;  /* 0x000000004c3f7211 */ /* 0x000fe400028f16ff */
[----:B------:R-:W-:-:S02]  /*4590*/  LEA R66, P5, R70, R90, 0x2 ;  /* 0x0000005a46427211 */ /* 0x000fc400078a10ff */
[----:B------:R-:W-:Y:S02]  /*45a0*/  LEA.HI.X.SX32 R65, R72, R0, 0x2, P6 ;  /* 0x0000000048417211 */ /* 0x000fe400030f16ff */
[C---:B------:R-:W-:Y:S02]  /*45b0*/  LEA R68, P6, R69.reuse, R90, 0x2 ;  /* 0x0000005a45447211 */ /* 0x040fe400078c10ff */
        /* <DEDUP_REMOVED lines=11> */
[----:B------:R-:W-:Y:S02]  /*4670*/  LEA R80, P6, R83, R90, 0x2 ;  /* 0x0000005a53507211 */ /* 0x000fe400078c10ff */
[----:B------:R-:W-:Y:S02]  /*4680*/  LEA.HI.X.SX32 R79, R81, R0, 0x2, P5 ;  /* 0x00000000514f7211 */ /* 0x000fe400028f16ff */
[----:B------:R-:W-:Y:S02]  /*4690*/  LEA R82, P5, R85, R90, 0x2 ;  /* 0x0000005a55527211 */ /* 0x000fe400078a10ff */
[----:B------:R-:W-:Y:S02]  /*46a0*/  LEA.HI.X.SX32 R81, R83, R0, 0x2, P6 ;  /* 0x0000000053517211 */ /* 0x000fe400030f16ff */
[----:B------:R-:W-:-:S02]  /*46b0*/  LEA R84, P6, R88, R90, 0x2 ;  /* 0x0000005a58547211 */ /* 0x000fc400078c10ff */
[-C--:B------:R-:W-:Y:S02]  /*46c0*/  LEA.HI.X.SX32 R83, R85, R0.reuse, 0x2, P5 ;  /* 0x0000000055537211 */ /* 0x080fe400028f16ff */
[----:B------:R-:W-:Y:S02]  /*46d0*/  LEA.HI.X.SX32 R85, R88, R0, 0x2, P6 ;  /* 0x0000000058557211 */ /* 0x000fe400030f16ff */
[-C--:B------:R-:W-:Y:S02]  /*46e0*/  LEA R88, P6, R89, R90.reuse, 0x2 ;  /* 0x0000005a59587211 */ /* 0x080fe400078c10ff */
[----:B------:R-:W-:Y:S02]  /*46f0*/  LEA R86, P5, R87, R90, 0x2 ;  /* 0x0000005a57567211 */ /* 0x000fe400078a10ff */
[----:B------:R-:W-:Y:S02]  /*4700*/  LEA.HI.X.SX32 R89, R89, R0, 0x2, P6 ;  /* 0x0000000059597211 */ /* 0x000fe400030f16ff */
[----:B------:R-:W-:-:S02]  /*4710*/  ISETP.GT.AND P6, PT, R183, 0x3f, PT ;  /* 0x0000003fb700780c */ /* 0x000fc40003fc4270 */
[----:B------:R-:W-:Y:S02]  /*4720*/  LEA.HI.X.SX32 R87, R87, R0, 0x2, P5 ;  /* 0x0000000057577211 */ /* 0x000fe400028f16ff */
[----:B------:R-:W-:Y:S02]  /*4730*/  ISETP.GE.U32.AND P5, PT, R91, 0x7fffff74, PT ;  /* 0x7fffff745b00780c */ /* 0x000fe40003fa6070 */
[----:B------:R-:W-:Y:S02]  /*4740*/  SEL R91, RZ, 0x4, !P6 ;  /* 0x00000004ff5b7807 */ /* 0x000fe40007000000 */
[----:B------:R-:W-:Y:S01]  /*4750*/  ISETP.GE.AND P6, PT, R188, c[0x0][0x180], PT ;  /* 0x00006000bc007a0c */ /* 0x000fe20003fc6270 */
[----:B------:R-:W-:Y:S02]  /*4760*/  IMAD R188, R207, c[0x0][0x190], RZ ;  /* 0x00006400cfbc7a24 */ /* 0x000fe400078e02ff */
[----:B------:R-:W1:Y:S01]  /*4770*/  S2R R207, SR_TID.X ;  /* 0x0000000000cf7919 */ /* 0x000e620000002100 */
[----:B------:R-:W-:-:S04]  /*4780*/  SEL R91, R91, RZ, !P6 ;  /* 0x000000ff5b5b7207 */ /* 0x000fc80007000000 */
[----:B------:R-:W-:Y:S02]  /*4790*/  ISETP.NE.U32.AND P6, PT, R91, RZ, PT ;  /* 0x000000ff5b00720c */ /* 0x000fe40003fc5070 */
[----:B------:R-:W-:Y:S02]  /*47a0*/  LEA R90, P0, R188, R90, 0x2 ;  /* 0x0000005abc5a7211 */ /* 0x000fe400078010ff */
[----:B-1----:R-:W-:-:S04]  /*47b0*/  SHF.R.S32.HI R207, RZ, 0x6, R207 ;  /* 0x00000006ffcf7819 */ /* 0x002fc800000114cf */
[----:B------:R-:W-:-:S04]  /*47c0*/  SGXT R207, R207, 0x1 ;  /* 0x00000001cfcf781a */ /* 0x000fc80000000200 */
[----:B------:R-:W-:Y:S02]  /*47d0*/  LOP3.LUT R207, R252, 0x110, R207, 0x78, !PT ;  /* 0x00000110fccf7812 */ /* 0x000fe400078e78cf */
[----:B------:R-:W-:-:S03]  /*47e0*/  LEA.HI.X.SX32 R91, R188, R0, 0x2, P0 ;  /* 0x00000000bc5b7211 */ /* 0x000fc600000f16ff */
[----:B------:R1:W-:Y:S01]  /*47f0*/  LDGSTS.E [R207+0x20000], [R4.64], P6 ;  /* 0x2000000004cf7fae */ /* 0x0003e2000b121848 */
[C---:B------:R-:W-:Y:S02]  /*4800*/  IADD3 R0, R189.reuse, -0x55, RZ ;  /* 0xffffffabbd007810 */ /* 0x040fe40007ffe0ff */
[----:B------:R-:W-:Y:S01]  /*4810*/  IADD3 R252, R189, -0x59, RZ ;  /* 0xffffffa7bdfc7810 */ /* 0x000fe20007ffe0ff */
[----:B------:R1:W-:Y:S01]  /*4820*/  LDGSTS.E [R207+0x20800], [R12.64], P6 ;  /* 0x208000000ccf7fae */ /* 0x0003e2000b121848 */
[----:B------:R-:W-:-:S03]  /*4830*/  LOP3.LUT R189, R207, 0x20, RZ, 0x3c, !PT ;  /* 0x00000020cfbd7812 */ /* 0x000fc600078e3cff */
[----:B------:R1:W-:Y:S04]  /*4840*/  LDGSTS.E [R207+0x21000], [R20.64], P6 ;  /* 0x2100000014cf7fae */ /* 0x0003e8000b121848 */
[----:B------:R1:W-:Y:S04]  /*4850*/  LDGSTS.E [R207+0x21800], [R28.64], P6 ;  /* 0x218000001ccf7fae */ /* 0x0003e8000b121848 */
[----:B------:R1:W-:Y:S04]  /*4860*/  LDGSTS.E [R207+0x22000], [R60.64], P6 ;  /* 0x220000003ccf7fae */ /* 0x0003e8000b121848 */
[----:B------:R1:W-:Y:S04]  /*4870*/  LDGSTS.E [R207+0x22800], [R68.64], P6 ;  /* 0x2280000044cf7fae */ /* 0x0003e8000b121848 */
[----:B------:R1:W-:Y:S04]  /*4880*/  LDGSTS.E [R207+0x23000], [R76.64], P6 ;  /* 0x230000004ccf7fae */ /* 0x0003e8000b121848 */
[----:B------:R1:W-:Y:S01]  /*4890*/  LDGSTS.E [R207+0x23800], [R84.64], P6 ;  /* 0x2380000054cf7fae */ /* 0x0003e2000b121848 */
[----:B------:R-:W-:-:S03]  /*48a0*/  LOP3.LUT R188, R207, 0x40, RZ, 0x3c, !PT ;  /* 0x00000040cfbc7812 */ /* 0x000fc600078e3cff */
[----:B------:R1:W-:Y:S04]  /*48b0*/  LDGSTS.E [R189+0x20200], [R6.64], P6 ;  /* 0x2020000006bd7fae */ /* 0x0003e8000b121848 */
[----:B------:R1:W-:Y:S04]  /*48c0*/  LDGSTS.E [R189+0x20a00], [R14.64], P6 ;  /* 0x20a000000ebd7fae */ /* 0x0003e8000b121848 */
[----:B------:R1:W-:Y:S04]  /*48d0*/  LDGSTS.E [R189+0x21200], [R22.64], P6 ;  /* 0x2120000016bd7fae */ /* 0x0003e8000b121848 */
[----:B------:R1:W-:Y:S04]  /*48e0*/  LDGSTS.E [R189+0x21a00], [R30.64], P6 ;  /* 0x21a000001ebd7fae */ /* 0x0003e8000b121848 */
[----:B------:R1:W-:Y:S04]  /*48f0*/  LDGSTS.E [R189+0x22200], [R62.64], P6 ;  /* 0x222000003ebd7fae */ /* 0x0003e8000b121848 */
[----:B------:R1:W-:Y:S04]  /*4900*/  LDGSTS.E [R189+0x22a00], [R70.64], P6 ;  /* 0x22a0000046bd7fae */ /* 0x0003e8000b121848 */
[----:B------:R1:W-:Y:S01]  /*4910*/  LDGSTS.E [R189+0x23200], [R78.64], P6 ;  /* 0x232000004ebd7fae */ /* 0x0003e2000b121848 */
[----:B------:R-:W-:-:S03]  /*4920*/  ISETP.GT.AND P0, PT, R183, 0x7f, PT ;  /* 0x0000007fb700780c */ /* 0x000fc60003f04270 */
        /* <DEDUP_REMOVED lines=17> */
[----:B------:R1:W-:Y:S01]  /*4a40*/  LDGSTS.E [R183+0x23e00], [R90.64], P6 ;  /* 0x23e000005ab77fae */ /* 0x0003e2000b121848 */
[----:B------:R-:W-:-:S02]  /*4a50*/  ISETP.GE.U32.AND P6, PT, R0, 0x7fffff6c, PT ;  /* 0x7fffff6c0000780c */ /* 0x000fc40003fc6070 */
[----:B------:R-:W-:Y:S01]  /*4a60*/  SEL R0, R182, RZ, P0 ;  /* 0x000000ffb6007207 */ /* 0x000fe20000000000 */
[----:B------:R-:W0:Y:S04]  /*4a70*/  LDGDEPBAR ;  /* 0x00000000000079af */ /* 0x000e280000000000 */
[----:B------:R-:W-:Y:S01]  /*4a80*/  BAR.SYNC.DEFER_BLOCKING 0x0 ;  /* 0x0000000000007b1d */ /* 0x000fe20000010000 */
[----:B------:R-:W-:-:S05]  /*4a90*/  ISETP.GE.U32.AND P0, PT, R252, 0x7fffff68, PT ;  /* 0x7fffff68fc00780c */ /* 0x000fca0003f06070 */
[----:B------:R-:W1:Y:S04]  /*4aa0*/  S2R R252, SR_TID.X ;  /* 0x0000000000fc7919 */ /* 0x000e680000002100 */
[----:B--2---:R1:W-:Y:S02]  /*4ab0*/  STL.64 [R1+0x5a8], R206 ;  /* 0x0005a8ce01007387 */ /* 0x0043e40000100a00 */
[----:B-1----:R-:W-:-:S05]  /*4ac0*/  IMAD.MOV.U32 R207, RZ, RZ, c[0x0][0x188] ;  /* 0x00006200ffcf7624 */ /* 0x002fca00078e00ff */
[----:B------:R-:W-:-:S05]  /*4ad0*/  SHF.L.U32 R207, R207, 0x6, RZ ;  /* 0x00000006cfcf7819 */ /* 0x000fca00000006ff */
[----:B------:R-:W-:Y:S01]  /*4ae0*/  IMAD.WIDE R188, R207, 0x4, R180 ;  /* 0x00000004cfbc7825 */ /* 0x000fe200078e02b4 */
[----:B------:R-:W-:-:S03]  /*4af0*/  LOP3.LUT R181, R252, 0x7f, RZ, 0xc0, !PT ;  /* 0x0000007ffcb57812 */ /* 0x000fc600078ec0ff */
[----:B------:R-:W-:-:S04]  /*4b00*/  IMAD.WIDE R182, R207, 0x4, R58 ;  /* 0x00000004cfb67825 */ /* 0x000fc800078e023a */
[----:B------:R-:W-:Y:S01]  /*4b10*/  IMAD.SHL.U32 R252, R181, 0x4, RZ ;  /* 0x00000004b5fc7824 */ /* 0x000fe200078e00ff */
[----:B------:R1:W-:Y:S04]  /*4b20*/  STL.64 [R1+0x2a0], R182 ;  /* 0x0002a0b601007387 */ /* 0x0003e80000100a00 */
[----:B------:R2:W-:Y:S04]  /*4b30*/  STL.64 [R1+0x2a8], R188 ;  /* 0x0002a8bc01007387 */ /* 0x0005e80000100a00 */
[----:B------:R-:W-:Y:S01]  /*4b40*/  @!PT LDS RZ, [RZ] ;  /* 0x00000000fffff984 */ /* 0x000fe20000000800 */
[----:B------:R-:W-:Y:S01]  /*4b50*/  @!PT LDS RZ, [RZ] ;  /* 0x00000000fffff984 */ /* 0x000fe20000000800 */
[----:B------:R-:W-:Y:S01]  /*4b60*/  @!PT LDS RZ, [RZ] ;  /* 0x00000000fffff984 */ /* 0x000fe20000000800 */
[----:B------:R1:W-:Y:S04]  /*4b70*/  LDGSTS.E [R252+0x10000], [R182.64], !P3 ;  /* 0x10000000b6fc7fae */ /* 0x0003e8000d921848 */
[----:B------:R2:W-:Y:S04]  /*4b80*/  LDGSTS.E [R252+0x10200], [R188.64], !P3 ;  /* 0x10200000bcfc7fae */ /* 0x0005e8000d921848 */
[----:B-1----:R-:W3:Y:S04]  /*4b90*/  LDL.LU.64 R182, [R1+0x608] ;  /* 0x0006080001b67983 */ /* 0x002ee80000300a00 */
[----:B--2---:R-:W2:Y:S01]  /*4ba0*/  LDL.LU.64 R188, [R1+0x600] ;  /* 0x0006000001bc7983 */ /* 0x004ea20000300a00 */
[----:B------:R-:W-:-:S04]  /*4bb0*/  IMAD.WIDE R184, R207, 0x4, R184 ;  /* 0x00000004cfb87825 */ /* 0x000fc800078e02b8 */
[----:B------:R-:W-:Y:S02]  /*4bc0*/  IMAD.MOV.U32 R206, RZ, RZ, c[0x0][0x180] ;  /* 0x00006000ffce7624 */ /* 0x000fe400078e00ff */
[----:B----4-:R-:W-:-:S03]  /*4bd0*/  IMAD.WIDE R186, R207, 0x4, R186 ;  /* 0x00000004cfba7825 */ /* 0x010fc600078e02ba */
[C---:B------:R-:W-:Y:S02]  /*4be0*/  IADD3 R58, R206.reuse, -0x5d, RZ ;  /* 0xffffffa3ce3a7810 */ /* 0x040fe40007ffe0ff */
[----:B------:R-:W-:Y:S02]  /*4bf0*/  IADD3 R59, R206, -0x61, RZ ;  /* 0xffffff9fce3b7810 */ /* 0x000fe40007ffe0ff */
[----:B------:R-:W-:Y:S02]  /*4c00*/  ISETP.GE.U32.AND P3, PT, R58, 0x7fffff64, PT ;  /* 0x7fffff643a00780c */ /* 0x000fe40003f66070 */
[----:B------:R-:W-:Y:S01]  /*4c10*/  IADD3 R58, R206, -0x65, RZ ;  /* 0xffffff9bce3a7810 */ /* 0x000fe20007ffe0ff */
[----:B------:R-:W-:-:S04]  /*4c20*/  IMAD.WIDE R128, R207, 0x4, R128 ;  /* 0x00000004cf807825 */ /* 0x000fc800078e0280 */
[----:B------:R-:W-:-:S04]  /*4c30*/  IMAD.WIDE R130, R207, 0x4, R130 ;  /* 0x00000004cf827825 */ /* 0x000fc800078e0282 */
[----:B------:R-:W-:-:S04]  /*4c40*/  IMAD.WIDE R132, R207, 0x4, R132 ;  /* 0x00000004cf847825 */ /* 0x000fc800078e0284 */
[----:B---3--:R-:W-:-:S04]  /*4c50*/  IMAD.WIDE R182, R207, 0x4, R182 ;  /* 0x00000004cfb67825 */ /* 0x008fc800078e02b6 */
[----:B--2---:R-:W-:-:S05]  /*4c60*/  IMAD.WIDE R188, R207, 0x4, R188 ;  /* 0x00000004cfbc7825 */ /* 0x004fca00078e02bc */
[----:B------:R1:W-:Y:S04]  /*4c70*/  STL.64 [R1+0xb8], R188 ;  /* 0x0000b8bc01007387 */ /* 0x0003e80000100a00 */
[----:B------:R1:W-:Y:S04]  /*4c80*/  LDGSTS.E [R252+0x11000], [R188.64], !P4 ;  /* 0x11000000bcfc7fae */ /* 0x0003e8000e121848 */
[----:B------:R2:W-:Y:S04]  /*4c90*/  STL.64 [R1+0xd0], R182 ;  /* 0x0000d0b601007387 */ /* 0x0005e80000100a00 */
[----:B------:R2:W-:Y:S04]  /*4ca0*/  LDGSTS.E [R252+0x11200], [R182.64], !P4 ;  /* 0x11200000b6fc7fae */ /* 0x0005e8000e121848 */
[----:B------:R3:W-:Y:S01]  /*4cb0*/  STL.64 [R1+0xe8], R184 ;  /* 0x0000e8b801007387 */ /* 0x0007e20000100a00 */
[----:B-1----:R-:W-:-:S03]  /*4cc0*/  IMAD.WIDE R188, R207, 0x4, R196 ;  /* 0x00000004cfbc7825 */ /* 0x002fc600078e02c4 */
[----:B------:R3:W-:Y:S04]  /*4cd0*/  LDGSTS.E [R252+0x12000], [R184.64], !P2 ;  /* 0x12000000b8fc7fae */ /* 0x0007e8000d121848 */
[----:B------:R1:W-:Y:S04]  /*4ce0*/  STL.64 [R1+0x100], R186 ;  /* 0x000100ba01007387 */ /* 0x0003e80000100a00 */
[----:B------:R1:W-:Y:S01]  /*4cf0*/  LDGSTS.E [R252+0x12200], [R186.64], !P2 ;  /* 0x12200000bafc7fae */ /* 0x0003e2000d121848 */
[----:B--2---:R-:W-:-:S03]  /*4d00*/  IMAD.WIDE R182, R207, 0x4, R194 ;  /* 0x00000004cfb67825 */ /* 0x004fc600078e02c2 */
[----:B------:R2:W-:Y:S01]  /*4d10*/  STL.64 [R1+0x110], R188 ;  /* 0x000110bc01007387 */ /* 0x0005e20000100a00 */
[----:B---3--:R-:W-:-:S03]  /*4d20*/  IMAD.WIDE R184, R207, 0x4, R192 ;  /* 0x00000004cfb87825 */ /* 0x008fc600078e02c0 */
[----:B------:R2:W-:Y:S01]  /*4d30*/  LDGSTS.E [R252+0x13000], [R188.64], !P5 ;  /* 0x13000000bcfc7fae */ /* 0x0005e2000e921848 */
[----:B-1----:R-:W-:Y:S01]  /*4d40*/  IMAD.WIDE R186, R207, 0x4, R190 ;  /* 0x00000004cfba7825 */ /* 0x002fe200078e02be */
[----:B------:R-:W-:-:S04]  /*4d50*/  ISETP.GE.U32.AND P4, PT, R59, 0x7fffff60, PT ;  /* 0x7fffff603b00780c */ /* 0x000fc80003f86070 */
[----:B------:R1:W-:Y:S01]  /*4d60*/  STL.64 [R1+0x130], R186 ;  /* 0x000130ba01007387 */ /* 0x0003e20000100a00 */
[----:B--2---:R-:W-:-:S03]  /*4d70*/  IMAD.WIDE R188, R207, 0x4, R208 ;  /* 0x00000004cfbc7825 */ /* 0x004fc600078e02d0 */
[----:B------:R1:W-:Y:S01]  /*4d80*/  LDGSTS.E [R252+0x13200], [R186.64], !P5 ;  /* 0x13200000bafc7fae */ /* 0x0003e2000e921848 */
[----:B------:R-:W-:Y:S02]  /*4d90*/  ISETP.GE.U32.AND P2, PT, R58, 0x7fffff5c, PT ;  /* 0x7fffff5c3a00780c */ /* 0x000fe40003f46070 */
[C---:B------:R-:W-:Y:S01]  /*4da0*/  IADD3 R59, R206.reuse, -0x69, RZ ;  /* 0xffffff97ce3b7810 */ /* 0x040fe20007ffe0ff */
[----:B------:R2:W-:Y:S01]  /*4db0*/  STL.64 [R1+0x148], R184 ;  /* 0x000148b801007387 */ /* 0x0005e20000100a00 */
[----:B------:R-:W-:-:S03]  /*4dc0*/  IADD3 R58, R206, -0x6d, RZ ;  /* 0xffffff93ce3a7810 */ /* 0x000fc60007ffe0ff */
[----:B------:R2:W-:Y:S01]  /*4dd0*/  LDGSTS.E [R252+0x14000], [R184.64], !P1 ;  /* 0x14000000b8fc7fae */ /* 0x0005e2000c921848 */
[----:B-1----:R-:W-:-:S03]  /*4de0*/  IMAD.WIDE R186, R207, 0x4, R198 ;  /* 0x00000004cfba7825 */ /* 0x002fc600078e02c6 */
[----:B------:R1:W-:Y:S04]  /*4df0*/  STL.64 [R1+0x158], R182 ;  /* 0x000158b601007387 */ /* 0x0003e80000100a00 */
[----:B------:R1:W-:Y:S01]  /*4e00*/  LDGSTS.E [R252+0x14200], [R182.64], !P1 ;  /* 0x14200000b6fc7fae */ /* 0x0003e2000c921848 */
[----:B--2---:R-:W-:-:S03]  /*4e10*/  IMAD.WIDE R184, R207, 0x4, R200 ;  /* 0x00000004cfb87825 */ /* 0x004fc600078e02c8 */
[----:B------:R2:W-:Y:S01]  /*4e20*/  STL.64 [R1+0x198], R188 ;  /* 0x000198bc01007387 */ /* 0x0005e20000100a00 */
[----:B------:R-:W-:-:S03]  /*4e30*/  ISETP.GE.U32.AND P5, PT, R59, 0x7fffff58, PT ;  /* 0x7fffff583b00780c */ /* 0x000fc60003fa6070 */
[----:B------:R2:W-:Y:S01]  /*4e40*/  LDGSTS.E [R252+0x15000], [R188.64], !P6 ;  /* 0x15000000bcfc7fae */ /* 0x0005e2000f121848 */
[----:B-1----:R-:W-:-:S03]  /*4e50*/  IMAD.WIDE R182, R207, 0x4, R202 ;  /* 0x00000004cfb67825 */ /* 0x002fc600078e02ca */
[----:B------:R1:W-:Y:S04]  /*4e60*/  STL.64 [R1+0x1b8], R186 ;  /* 0x0001b8ba01007387 */ /* 0x0003e80000100a00 */
[----:B------:R1:W-:Y:S01]  /*4e70*/  LDGSTS.E [R252+0x15200], [R186.64], !P6 ;  /* 0x15200000bafc7fae */ /* 0x0003e2000f121848 */
[----:B--2---:R-:W-:-:S03]  /*4e80*/  IMAD.WIDE R188, R207, 0x4, R216 ;  /* 0x00000004cfbc7825 */ /* 0x004fc600078e02d8 */
[----:B------:R2:W-:Y:S01]  /*4e90*/  STL.64 [R1+0x220], R184 ;  /* 0x000220b801007387 */ /* 0x0005e20000100a00 */
[----:B------:R-:W-:Y:S02]  /*4ea0*/  ISETP.GE.U32.AND P1, PT, R58, 0x7fffff54, PT ;  /* 0x7fffff543a00780c */ /* 0x000fe40003f26070 */
[----:B------:R-:W-:Y:S01]  /*4eb0*/  IADD3 R59, R206, -0x71, RZ ;  /* 0xffffff8fce3b7810 */ /* 0x000fe20007ffe0ff */
[----:B------:R2:W-:Y:S01]  /*4ec0*/  LDGSTS.E [R252+0x16000], [R184.64], !P0 ;  /* 0x16000000b8fc7fae */ /* 0x0005e2000c121848 */
[----:B-1----:R-:W-:-:S03]  /*4ed0*/  IMAD.WIDE R186, R207, 0x4, R210 ;  /* 0x00000004cfba7825 */ /* 0x002fc600078e02d2 */
[----:B------:R1:W-:Y:S01]  /*4ee0*/  STL.64 [R1+0x248], R182 ;  /* 0x000248b601007387 */ /* 0x0003e20000100a00 */
[----:B------:R-:W-:-:S03]  /*4ef0*/  IADD3 R58, R206, -0x75, RZ ;  /* 0xffffff8bce3a7810 */ /* 0x000fc60007ffe0ff */
[----:B------:R1:W-:Y:S01]  /*4f00*/  LDGSTS.E [R252+0x16200], [R182.64], !P0 ;  /* 0x16200000b6fc7fae */ /* 0x0003e2000c121848 */
[----:B--2---:R-:W-:-:S03]  /*4f10*/  IMAD.WIDE R184, R207, 0x4, R212 ;  /* 0x00000004cfb87825 */ /* 0x004fc600078e02d4 */
[----:B------:R2:W-:Y:S01]  /*4f20*/  STL.64 [R1+0x280], R188 ;  /* 0x000280bc01007387 */ /* 0x0005e20000100a00 */
[----:B------:R-:W-:-:S03]  /*4f30*/  ISETP.GE.U32.AND P6, PT, R59, 0x7fffff50, PT ;  /* 0x7fffff503b00780c */ /* 0x000fc60003fc6070 */
[----:B------:R2:W-:Y:S01]  /*4f40*/  LDGSTS.E [R252+0x17000], [R188.64], !P3 ;  /* 0x17000000bcfc7fae */ /* 0x0005e2000d921848 */
[----:B-1----:R-:W-:-:S03]  /*4f50*/  IMAD.WIDE R182, R207, 0x4, R214 ;  /* 0x00000004cfb67825 */ /* 0x002fc600078e02d6 */
[----:B------:R1:W-:Y:S01]  /*4f60*/  STL.64 [R1+0x298], R186 ;  /* 0x000298ba01007387 */ /* 0x0003e20000100a00 */
[----:B------:R-:W-:-:S03]  /*4f70*/  ISETP.GE.U32.AND P0, PT, R58, 0x7fffff4c, PT ;  /* 0x7fffff4c3a00780c */ /* 0x000fc60003f06070 */
[----:B------:R1:W-:Y:S01]  /*4f80*/  LDGSTS.E [R252+0x17200], [R186.64], !P3 ;  /* 0x17200000bafc7fae */ /* 0x0003e2000d921848 */
[----:B--2---:R-:W-:-:S03]  /*4f90*/  IMAD.WIDE R188, R207, 0x4, R224 ;  /* 0x00000004cfbc7825 */ /* 0x004fc600078e02e0 */
[----:B------:R2:W-:Y:S01]  /*4fa0*/  STL.64 [R1+0x2d0], R184 ;  /* 0x0002d0b801007387 */ /* 0x0005e20000100a00 */
[C---:B------:R-:W-:Y:S02]  /*4fb0*/  IADD3 R59, R206.reuse, -0x79, RZ ;  /* 0xffffff87ce3b7810 */ /* 0x040fe40007ffe0ff */
[----:B------:R-:W-:Y:S01]  /*4fc0*/  IADD3 R58, R206, -0x7d, RZ ;  /* 0xffffff83ce3a7810 */ /* 0x000fe20007ffe0ff */
        /* <DEDUP_REMOVED lines=8> */
[----:B------:R-:W-:Y:S01]  /*5050*/  ISETP.GE.U32.AND P4, PT, R58, 0x7fffff44, PT ;  /* 0x7fffff443a00780c */ /* 0x000fe20003f86070 */
[----:B-1----:R-:W-:Y:S02]  /*5060*/  IMAD.WIDE R182, R207, 0x4, R222 ;  /* 0x00000004cfb67825 */ /* 0x002fe400078e02de */
[----:B------:R1:W-:Y:S01]  /*5070*/  STL.64 [R1+0x328], R186 ;  /* 0x000328ba01007387 */ /* 0x0003e20000100a00 */
[----:B------:R-:W-:-:S03]  /*5080*/  IADD3 R59, R206, -0x42, RZ ;  /* 0xffffffbece3b7810 */ /* 0x000fc60007ffe0ff */
[----:B------:R1:W-:Y:S01]  /*5090*/  LDGSTS.E [R252+0x19200], [R186.64], !P2 ;  /* 0x19200000bafc7fae */ /* 0x0003e2000d121848 */
[C---:B--2---:R-:W-:Y:S01]  /*50a0*/  IMAD.WIDE R188, R207.reuse, 0x4, R232 ;  /* 0x00000004cfbc7825 */ /* 0x044fe200078e02e8 */
[----:B------:R-:W-:Y:S02]  /*50b0*/  IADD3 R58, R206, -0x46, RZ ;  /* 0xffffffbace3a7810 */ /* 0x000fe40007ffe0ff */
[----:B------:R2:W-:Y:S04]  /*50c0*/  STL.64 [R1+0x350], R184 ;  /* 0x000350b801007387 */ /* 0x0005e80000100a00 */
[----:B------:R2:W-:Y:S01]  /*50d0*/  LDGSTS.E [R252+0x1a000], [R184.64], !P5 ;  /* 0x1a000000b8fc7fae */ /* 0x0005e2000e921848 */
[----:B-1----:R-:W-:-:S03]  /*50e0*/  IMAD.WIDE R186, R207, 0x4, R226 ;  /* 0x00000004cfba7825 */ /* 0x002fc600078e02e2 */
[----:B------:R1:W-:Y:S01]  /*50f0*/  STL.64 [R1+0x368], R182 ;  /* 0x000368b601007387 */ /* 0x0003e20000100a00 */
[----:B------:R-:W-:-:S03]  /*5100*/  ISETP.GE.U32.AND P2, PT, R59, 0x7fffff7f, PT ;  /* 0x7fffff7f3b00780c */ /* 0x000fc60003f46070 */
[----:B------:R1:W-:Y:S01]  /*5110*/  LDGSTS.E [R252+0x1a200], [R182.64], !P5 ;  /* 0x1a200000b6fc7fae */ /* 0x0003e2000e921848 */
[----:B------:R-:W-:Y:S01]  /*5120*/  ISETP.GE.U32.AND P5, PT, R58, 0x7fffff7b, PT ;  /* 0x7fffff7b3a00780c */ /* 0x000fe20003fa6070 */
[----:B--2---:R-:W-:Y:S02]  /*5130*/  IMAD.WIDE R184, R207, 0x4, R228 ;  /* 0x00000004cfb87825 */ /* 0x004fe400078e02e4 */
[----:B------:R2:W-:Y:S01]  /*5140*/  STL.64 [R1+0x380], R188 ;  /* 0x000380bc01007387 */ /* 0x0005e20000100a00 */
[----:B------:R-:W-:-:S03]  /*5150*/  IADD3 R59, R206, -0x4a, RZ ;  /* 0xffffffb6ce3b7810 */ /* 0x000fc60007ffe0ff */
        /* <DEDUP_REMOVED lines=11> */
[----:B------:R-:W-:-:S03]  /*5210*/  IADD3 R59, R206, -0x52, RZ ;  /* 0xffffffaece3b7810 */ /* 0x000fc60007ffe0ff */
[----:B------:R1:W-:Y:S01]  /*5220*/  LDGSTS.E [R252+0x1c200], [R182.64], !P6 ;  /* 0x1c200000b6fc7fae */ /* 0x0003e2000f121848 */
[----:B------:R-:W-:Y:S01]  /*5230*/  ISETP.GE.U32.AND P6, PT, R58, 0x7fffff73, PT ;  /* 0x7fffff733a00780c */ /* 0x000fe20003fc6070 */
[----:B--2---:R-:W-:Y:S02]  /*5240*/  IMAD.WIDE R184, R207, 0x4, R236 ;  /* 0x00000004cfb87825 */ /* 0x004fe400078e02ec */
[----:B------:R2:W-:Y:S01]  /*5250*/  STL.64 [R1+0x3c8], R188 ;  /* 0x0003c8bc01007387 */ /* 0x0005e20000100a00 */
[----:B------:R-:W-:-:S03]  /*5260*/  IADD3 R58, R206, -0x56, RZ ;  /* 0xffffffaace3a7810 */ /* 0x000fc60007ffe0ff */
[----:B------:R2:W-:Y:S01]  /*5270*/  LDGSTS.E [R252+0x1d000], [R188.64], !P0 ;  /* 0x1d000000bcfc7fae */ /* 0x0005e2000c121848 */
[----:B-1----:R-:W-:-:S03]  /*5280*/  IMAD.WIDE R182, R207, 0x4, R238 ;  /* 0x00000004cfb67825 */ /* 0x002fc600078e02ee */
[----:B------:R1:W-:Y:S04]  /*5290*/  STL.64 [R1+0x3d8], R186 ;  /* 0x0003d8ba01007387 */ /* 0x0003e80000100a00 */
[----:B------:R1:W-:Y:S01]  /*52a0*/  LDGSTS.E [R252+0x1d200], [R186.64], !P0 ;  /* 0x1d200000bafc7fae */ /* 0x0003e2000c121848 */
[----:B------:R-:W-:-:S03]  /*52b0*/  ISETP.GE.U32.AND P0, PT, R59, 0x7fffff6f, PT ;  /* 0x7fffff6f3b00780c */ /* 0x000fc60003f06070 */
[----:B------:R3:W-:Y:S01]  /*52c0*/  LDGSTS.E [R252+0x1e000], [R184.64], !P3 ;  /* 0x1e000000b8fc7fae */ /* 0x0007e2000d921848 */
[----:B--2---:R-:W-:-:S03]  /*52d0*/  IMAD.WIDE R188, R207, 0x4, R246 ;  /* 0x00000004cfbc7825 */ /* 0x004fc600078e02f6 */
[----:B------:R3:W-:Y:S01]  /*52e0*/  STL.64 [R1+0x3e0], R184 ;  /* 0x0003e0b801007387 */ /* 0x0007e20000100a00 */
[----:B-1----:R-:W-:-:S03]  /*52f0*/  IMAD.SHL.U32 R187, R181, 0x4, RZ ;  /* 0x00000004b5bb7824 */ /* 0x002fc600078e00ff */
[----:B------:R1:W-:Y:S01]  /*5300*/  LDGSTS.E [R252+0x1e200], [R182.64], !P3 ;  /* 0x1e200000b6fc7fae */ /* 0x0003e2000d921848 */
[----:B------:R-:W-:Y:S01]  /*5310*/  ISETP.GE.U32.AND P3, PT, R58, 0x7fffff6b, PT ;  /* 0x7fffff6b3a00780c */ /* 0x000fe20003f66070 */
[----:B------:R-:W-:Y:S01]  /*5320*/  IMAD.WIDE R58, R207, 0x4, R244 ;  /* 0x00000004cf3a7825 */ /* 0x000fe200078e02f4 */
[----:B------:R-:W-:-:S03]  /*5330*/  LOP3.LUT R186, R187, 0x20, RZ, 0x3c, !PT ;  /* 0x00000020bbba7812 */ /* 0x000fc600078e3cff */
[C---:B---3--:R-:W-:Y:S01]  /*5340*/  IMAD.WIDE R184, R207.reuse, 0x4, R242 ;  /* 0x00000004cfb87825 */ /* 0x048fe200078e02f2 */
[----:B------:R1:W-:Y:S03]  /*5350*/  STL.64 [R1+0x3e8], R182 ;  /* 0x0003e8b601007387 */ /* 0x0003e60000100a00 */
[----:B------:R-:W-:Y:S01]  /*5360*/  IMAD.WIDE R180, R207, 0x4, R56 ;  /* 0x00000004cfb47825 */ /* 0x000fe200078e0238 */
[----:B------:R2:W-:Y:S04]  /*5370*/  LDGSTS.E [R252+0x1f000], [R188.64], !P4 ;  /* 0x1f000000bcfc7fae */ /* 0x0005e8000e121848 */
[----:B------:R3:W-:Y:S01]  /*5380*/  LDGSTS.E [R252+0x1f200], [R184.64], !P4 ;  /* 0x1f200000b8fc7fae */ /* 0x0007e2000e121848 */
[----:B-1----:R-:W-:-:S03]  /*5390*/  IADD3 R183, R206, -0x5a, RZ ;  /* 0xffffffa6ceb77810 */ /* 0x002fc60007ffe0ff */
[----:B------:R1:W-:Y:S01]  /*53a0*/  LDGSTS.E [R186+0x10400], [R58.64], !P2 ;  /* 0x104000003aba7fae */ /* 0x0003e2000d121848 */
[----:B------:R-:W-:Y:S02]  /*53b0*/  IADD3 R182, R206, -0x5e, RZ ;  /* 0xffffffa2ceb67810 */ /* 0x000fe40007ffe0ff */
[----:B------:R-:W-:Y:S01]  /*53c0*/  ISETP.GE.U32.AND P4, PT, R183, 0x7fffff67, PT ;  /* 0x7fffff67b700780c */ /* 0x000fe20003f86070 */
[----:B------:R4:W-:Y:S01]  /*53d0*/  LDGSTS.E [R186+0x10600], [R180.64], !P2 ;  /* 0x10600000b4ba7fae */ /* 0x0009e2000d121848 */
[----:B------:R-:W-:Y:S01]  /*53e0*/  ISETP.GE.U32.AND P2, PT, R182, 0x7fffff63, PT ;  /* 0x7fffff63b600780c */ /* 0x000fe20003f46070 */
[C---:B------:R-:W-:Y:S02]  /*53f0*/  IMAD.WIDE R182, R207.reuse, 0x4, R118 ;  /* 0x00000004cfb67825 */ /* 0x040fe400078e0276 */
[----:B------:R-:W-:Y:S01]  /*5400*/  STL.64 [R1+0x3f0], R188 ;  /* 0x0003f0bc01007387 */ /* 0x000fe20000100a00 */
[----:B------:R-:W-:Y:S01]  /*5410*/  IADD3 R57, R206, -0x62, RZ ;  /* 0xffffff9ece397810 */ /* 0x000fe20007ffe0ff */
[----:B------:R-:W-:-:S02]  /*5420*/  IMAD.WIDE R190, R207, 0x4, R122 ;  /* 0x00000004cfbe7825 */ /* 0x000fc400078e027a */
[----:B------:R3:W-:Y:S02]  /*5430*/  STL.64 [R1+0x3f8], R184 ;  /* 0x0003f8b801007387 */ /* 0x0007e40000100a00 */
[C---:B------:R-:W-:Y:S02]  /*5440*/  IMAD.WIDE R196, R207.reuse, 0x4, R124 ;  /* 0x00000004cfc47825 */ /* 0x040fe400078e027c */
[----:B------:R1:W-:Y:S02]  /*5450*/  STL.64 [R1+0x548], R58 ;  /* 0x0005483a01007387 */ /* 0x0003e40000100a00 */
[C---:B------:R-:W-:Y:S02]  /*5460*/  IMAD.WIDE R202, R207.reuse, 0x4, R126 ;  /* 0x00000004cfca7825 */ /* 0x040fe400078e027e */
[----:B------:R-:W-:Y:S02]  /*5470*/  STL.64 [R1+0x550], R180 ;  /* 0x000550b401007387 */ /* 0x000fe40000100a00 */
[----:B---3--:R-:W-:-:S02]  /*5480*/  IMAD.WIDE R184, R207, 0x4, R120 ;  /* 0x00000004cfb87825 */ /* 0x008fc400078e0278 */
[----:B------:R3:W-:Y:S01]  /*5490*/  LDGSTS.E [R186+0x11400], [R182.64], !P5 ;  /* 0x11400000b6ba7fae */ /* 0x0007e2000e921848 */
[----:B------:R-:W-:-:S03]  /*54a0*/  IADD3 R56, R206, -0x66, RZ ;  /* 0xffffff9ace387810 */ /* 0x000fc60007ffe0ff */
[----:B------:R-:W-:Y:S01]  /*54b0*/  STL.64 [R1+0x558], R182 ;  /* 0x000558b601007387 */ /* 0x000fe20000100a00 */
[----:B------:R-:W-:-:S03]  /*54c0*/  IMAD.WIDE R118, R207, 0x4, R134 ;  /* 0x00000004cf767825 */ /* 0x000fc600078e0286 */
[----:B------:R3:W-:Y:S01]  /*54d0*/  LDGSTS.E [R186+0x11600], [R184.64], !P5 ;  /* 0x11600000b8ba7fae */ /* 0x0007e2000e921848 */
[----:B------:R-:W-:-:S03]  /*54e0*/  ISETP.GE.U32.AND P5, PT, R57, 0x7fffff5f, PT ;  /* 0x7fffff5f3900780c */ /* 0x000fc60003fa6070 */
[----:B------:R-:W-:Y:S01]  /*54f0*/  STL.64 [R1+0x560], R184 ;  /* 0x000560b801007387 */ /* 0x000fe20000100a00 */
[----:B------:R-:W-:Y:S01]  /*5500*/  IADD3 R57, R206, -0x6a, RZ ;  /* 0xffffff96ce397810 */ /* 0x000fe20007ffe0ff */
[----:B-1----:R-:W-:Y:S02]  /*5510*/  IMAD.WIDE R58, R207, 0x4, R136 ;  /* 0x00000004cf3a7825 */ /* 0x002fe400078e0288 */
[----:B------:R3:W-:Y:S04]  /*5520*/  LDGSTS.E [R186+0x12400], [R190.64], !P1 ;  /* 0x12400000beba7fae */ /* 0x0007e8000c921848 */
[----:B------:R-:W-:Y:S04]  /*5530*/  STL.64 [R1+0x568], R190 ;  /* 0x000568be01007387 */ /* 0x000fe80000100a00 */
[----:B------:R3:W-:Y:S01]  /*5540*/  LDGSTS.E [R186+0x12600], [R196.64], !P1 ;  /* 0x12600000c4ba7fae */ /* 0x0007e2000c921848 */
[----:B------:R-:W-:-:S03]  /*5550*/  ISETP.GE.U32.AND P1, PT, R56, 0x7fffff5b, PT ;  /* 0x7fffff5b3800780c */ /* 0x000fc60003f26070 */
[----:B------:R-:W-:Y:S01]  /*5560*/  STL.64 [R1+0x570], R196 ;  /* 0x000570c401007387 */ /* 0x000fe20000100a00 */
[----:B------:R-:W-:-:S03]  /*5570*/  IADD3 R56, R206, -0x6e, RZ ;  /* 0xffffff92ce387810 */ /* 0x000fc60007ffe0ff */
[----:B------:R-:W-:Y:S01]  /*5580*/  STL.64 [R1+0xc8], R128 ;  /* 0x0000c88001007387 */ /* 0x000fe20000100a00 */
[----:B------:R-:W-:-:S03]  /*5590*/  IMAD.WIDE R244, R207, 0x4, R138 ;  /* 0x00000004cff47825 */ /* 0x000fc600078e028a */
[----:B------:R3:W-:Y:S01]  /*55a0*/  LDGSTS.E [R186+0x13400], [R202.64], !P6 ;  /* 0x13400000caba7fae */ /* 0x0007e2000f121848 */
[----:B------:R-:W-:-:S03]  /*55b0*/  IMAD.WIDE R246, R207, 0x4, R140 ;  /* 0x00000004cff67825 */ /* 0x000fc600078e028c */
[----:B------:R-:W-:Y:S04]  /*55c0*/  STL.64 [R1+0x578], R202 ;  /* 0x000578ca01007387 */ /* 0x000fe80000100a00 */
[----:B------:R3:W-:Y:S01]  /*55d0*/  LDGSTS.E [R186+0x13600], [R128.64], !P6 ;  /* 0x1360000080ba7fae */ /* 0x0007e2000f121848 */
[----:B------:R-:W-:-:S03]  /*55e0*/  ISETP.GE.U32.AND P6, PT, R57, 0x7fffff57, PT ;  /* 0x7fffff573900780c */ /* 0x000fc60003fc6070 */
[----:B------:R-:W-:Y:S01]  /*55f0*/  STL.64 [R1+0xd8], R130 ;  /* 0x0000d88201007387 */ /* 0x000fe20000100a00 */
[----:B------:R-:W-:-:S03]  /*5600*/  IADD3 R57, R206, -0x72, RZ ;  /* 0xffffff8ece397810 */ /* 0x000fc60007ffe0ff */
[----:B------:R3:W-:Y:S01]  /*5610*/  LDGSTS.E [R186+0x14400], [R130.64], !P0 ;  /* 0x1440000082ba7fae */ /* 0x0007e2000c121848 */
[----:B------:R-:W-:-:S03]  /*5620*/  IMAD.WIDE R238, R207, 0x4, R142 ;  /* 0x00000004cfee7825 */ /* 0x000fc600078e028e */
[----:B------:R-:W-:Y:S04]  /*5630*/  STL.64 [R1+0xf8], R132 ;  /* 0x0000f88401007387 */ /* 0x000fe80000100a00 */
[----:B------:R3:W-:Y:S01]  /*5640*/  LDGSTS.E [R186+0x14600], [R132.64], !P0 ;  /* 0x1460000084ba7fae */ /* 0x0007e2000c121848 */
[----:B------:R-:W-:-:S03]  /*5650*/  ISETP.GE.U32.AND P0, PT, R56, 0x7fffff53, PT ;  /* 0x7fffff533800780c */ /* 0x000fc60003f06070 */
[----:B------:R-:W-:Y:S01]  /*5660*/  STL.64 [R1+0x108], R118 ;  /* 0x0001087601007387 */ /* 0x000fe20000100a00 */
[----:B------:R-:W-:-:S03]  /*5670*/  IMAD.WIDE R222, R207, 0x4, R146 ;  /* 0x00000004cfde7825 */ /* 0x000fc600078e0292 */
[----:B------:R1:W-:Y:S01]  /*5680*/  LDGSTS.E [R186+0x15400], [R118.64], !P3 ;  /* 0x1540000076ba7fae */ /* 0x0003e2000d921848 */
[----:B------:R-:W-:-:S03]  /*5690*/  IMAD.WIDE R212, R207, 0x4, R148 ;  /* 0x00000004cfd47825 */ /* 0x000fc600078e0294 */
[----:B------:R1:W-:Y:S04]  /*56a0*/  STL.64 [R1+0x118], R58 ;  /* 0x0001183a01007387 */ /* 0x0003e80000100a00 */
[----:B------:R1:W-:Y:S01]  /*56b0*/  LDGSTS.E [R186+0x15600], [R58.64], !P3 ;  /* 0x156000003aba7fae */ /* 0x0003e2000d921848 */
[C---:B------:R-:W-:Y:S01]  /*56c0*/  IADD3 R56, R206.reuse, -0x76, RZ ;  /* 0xffffff8ace387810 */ /* 0x040fe20007ffe0ff */
[----:B------:R-:W-:Y:S01]  /*56d0*/  IMAD.WIDE R220, R207, 0x4, R150 ;  /* 0x00000004cfdc7825 */ /* 0x000fe200078e0296 */
[----:B------:R-:W-:Y:S01]  /*56e0*/  ISETP.GE.U32.AND P3, PT, R57, 0x7fffff4f, PT ;  /* 0x7fffff4f3900780c */ /* 0x000fe20003f66070 */
[----:B------:R3:W-:Y:S01]  /*56f0*/  LDGSTS.E [R186+0x16400], [R244.64], !P4 ;  /* 0x16400000f4ba7fae */ /* 0x0007e2000e121848 */
[----:B------:R-:W-:Y:S01]  /*5700*/  IADD3 R57, R206, -0x7a, RZ ;  /* 0xffffff86ce397810 */ /* 0x000fe20007ffe0ff */
[----:B------:R-:W-:-:S02]  /*5710*/  IMAD.WIDE R214, R207, 0x4, R152 ;  /* 0x00000004cfd67825 */ /* 0x000fc400078e0298 */
[----:B------:R-:W-:Y:S02]  /*5720*/  STL.64 [R1+0x580], R244 ;  /* 0x000580f401007387 */ /* 0x000fe40000100a00 */
[C---:B-1----:R-:W-:Y:S02]  /*5730*/  IMAD.WIDE R58, R207.reuse, 0x4, R144 ;  /* 0x00000004cf3a7825 */ /* 0x042fe400078e0290 */
[----:B------:R3:W-:Y:S02]  /*5740*/  LDGSTS.E [R186+0x16600], [R246.64], !P4 ;  /* 0x16600000f6ba7fae */ /* 0x0007e4000e121848 */
[----:B------:R-:W-:Y:S02]  /*5750*/  IMAD.WIDE R118, R207, 0x4, R154 ;  /* 0x00000004cf767825 */ /* 0x000fe400078e029a */
[----:B------:R-:W-:Y:S01]  /*5760*/  STL.64 [R1+0x588], R246 ;  /* 0x000588f601007387 */ /* 0x000fe20000100a00 */
[----:B------:R-:W-:-:S03]  /*5770*/  ISETP.GE.U32.AND P4, PT, R56, 0x7fffff4b, PT ;  /* 0x7fffff4b3800780c */ /* 0x000fc60003f86070 */
[----:B------:R3:W-:Y:S04]  /*5780*/  LDGSTS.E [R186+0x17400], [R238.64], !P2 ;  /* 0x17400000eeba7fae */ /* 0x0007e8000d121848 */
[----:B------:R1:W-:Y:S04]  /*5790*/  STL.64 [R1+0x1b0], R58 ;  /* 0x0001b03a01007387 */ /* 0x0003e80000100a00 */
[----:B------:R1:W-:Y:S01]  /*57a0*/  LDGSTS.E [R186+0x17600], [R58.64], !P2 ;  /* 0x176000003aba7fae */ /* 0x0003e2000d121848 */
[----:B------:R-:W-:-:S03]  /*57b0*/  ISETP.GE.U32.AND P2, PT, R57, 0x7fffff47, PT ;  /* 0x7fffff473900780c */ /* 0x000fc60003f46070 */
[----:B------:R-:W-:Y:S01]  /*57c0*/  STL.64 [R1+0x590], R238 ;  /* 0x000590ee01007387 */ /* 0x000fe20000100a00 */
[----:B------:R-:W-:-:S03]  /*57d0*/  IMAD.WIDE R122, R207, 0x4, R158 ;  /* 0x00000004cf7a7825 */ /* 0x000fc600078e029e */
[----:B------:R3:W-:Y:S01]  /*57e0*/  LDGSTS.E [R186+0x18400], [R222.64], !P5 ;  /* 0x18400000deba7fae */ /* 0x0007e2000e921848 */
[----:B-1----:R-:W-:-:S03]  /*57f0*/  IMAD.WIDE R58, R207, 0x4, R156 ;  /* 0x00000004cf3a7825 */ /* 0x002fc600078e029c */
[----:B------:R-:W-:Y:S04]  /*5800*/  STL.64 [R1+0x598], R222 ;  /* 0x000598de01007387 */ /* 0x000fe80000100a00 */
[----:B------:R3:W-:Y:S01]  /*5810*/  LDGSTS.E [R186+0x18600], [R212.64], !P5 ;  /* 0x18600000d4ba7fae */ /* 0x0007e2000e921848 */
[----:B------:R-:W-:-:S03]  /*5820*/  IMAD.WIDE R120, R207, 0x4, R160 ;  /* 0x00000004cf787825 */ /* 0x000fc600078e02a0 */
[----:B------:R-:W-:Y:S04]  /*5830*/  STL.64 [R1+0x5a0], R212 ;  /* 0x0005a0d401007387 */ /* 0x000fe80000100a00 */
[----:B------:R3:W-:Y:S04]  /*5840*/  LDGSTS.E [R186+0x19400], [R220.64], !P1 ;  /* 0x19400000dcba7fae */ /* 0x0007e8000c921848 */
[----:B------:R1:W-:Y:S04]  /*5850*/  STL.64 [R1+0x2c8], R118 ;  /* 0x0002c87601007387 */ /* 0x0003e80000100a00 */
[----:B------:R3:W-:Y:S04]  /*5860*/  LDGSTS.E [R186+0x19600], [R214.64], !P1 ;  /* 0x19600000d6ba7fae */ /* 0x0007e8000c921848 */
[----:B------:R-:W-:Y:S04]  /*5870*/  STL.64 [R1+0x5b0], R220 ;  /* 0x0005b0dc01007387 */ /* 0x000fe80000100a00 */
[----:B------:R1:W-:Y:S04]  /*5880*/  LDGSTS.E [R186+0x1a400], [R118.64], !P6 ;  /* 0x1a40000076ba7fae */ /* 0x0003e8000f121848 */
[----:B------:R2:W-:Y:S04]  /*5890*/  STL.64 [R1+0x2e0], R58 ;  /* 0x0002e03a01007387 */ /* 0x0005e80000100a00 */
[----:B------:R2:W-:Y:S01]  /*58a0*/  LDGSTS.E [R186+0x1a600], [R58.64], !P6 ;  /* 0x1a6000003aba7fae */ /* 0x0005e2000f121848 */
[----:B-1----:R-:W-:-:S03]  /*58b0*/  IMAD.WIDE R118, R207, 0x4, R162 ;  /* 0x00000004cf767825 */ /* 0x002fc600078e02a2 */
[----:B------:R-:W-:Y:S04]  /*58c0*/  STL.64 [R1+0x5b8], R214 ;  /* 0x0005b8d601007387 */ /* 0x000fe80000100a00 */
[----:B------:R1:W-:Y:S01]  /*58d0*/  STL.64 [R1+0x308], R122 ;  /* 0x0003087a01007387 */ /* 0x0003e20000100a00 */
[----:B--2---:R-:W-:-:S03]  /*58e0*/  IMAD.WIDE R58, R207, 0x4, R164 ;  /* 0x00000004cf3a7825 */ /* 0x004fc600078e02a4 */
[----:B------:R1:W-:Y:S04]  /*58f0*/  LDGSTS.E [R186+0x1b400], [R122.64], !P0 ;  /* 0x1b4000007aba7fae */ /* 0x0003e8000c121848 */
[----:B------:R2:W-:Y:S04]  /*5900*/  STL.64 [R1+0x320], R120 ;  /* 0x0003207801007387 */ /* 0x0005e80000100a00 */
[----:B------:R2:W-:Y:S01]  /*5910*/  LDGSTS.E [R186+0x1b600], [R120.64], !P0 ;  /* 0x1b60000078ba7fae */ /* 0x0005e2000c121848 */
[----:B-1----:R-:W-:-:S03]  /*5920*/  IMAD.WIDE R122, R207, 0x4, R166 ;  /* 0x00000004cf7a7825 */ /* 0x002fc600078e02a6 */
[----:B------:R1:W-:Y:S04]  /*5930*/  STL.64 [R1+0x348], R118 ;  /* 0x0003487601007387 */ /* 0x0003e80000100a00 */
[----:B------:R1:W-:Y:S01]  /*5940*/  LDGSTS.E [R186+0x1c400], [R118.64], !P3 ;  /* 0x1c40000076ba7fae */ /* 0x0003e2000d921848 */
[----:B--2---:R-:W-:-:S03]  /*5950*/  IMAD.WIDE R120, R207, 0x4, R168 ;  /* 0x00000004cf787825 */ /* 0x004fc600078e02a8 */
[----:B------:R2:W-:Y:S04]  /*5960*/  STL.64 [R1+0x360], R58 ;  /* 0x0003603a01007387 */ /* 0x0005e80000100a00 */
[----:B------:R2:W-:Y:S01]  /*5970*/  LDGSTS.E [R186+0x1c600], [R58.64], !P3 ;  /* 0x1c6000003aba7fae */ /* 0x0005e2000d921848 */
[----:B-1----:R-:W-:-:S03]  /*5980*/  IMAD.WIDE R118, R207, 0x4, R170 ;  /* 0x00000004cf767825 */ /* 0x002fc600078e02aa */
[----:B------:R-:W-:Y:S04]  /*5990*/  STL.64 [R1+0x378], R122 ;  /* 0x0003787a01007387 */ /* 0x000fe80000100a00 */
[----:B------:R1:W-:Y:S01]  /*59a0*/  LDGSTS.E [R186+0x1d400], [R122.64], !P4 ;  /* 0x1d4000007aba7fae */ /* 0x0003e2000e121848 */
[----:B--2---:R-:W-:-:S03]  /*59b0*/  IMAD.WIDE R58, R207, 0x4, R172 ;  /* 0x00000004cf3a7825 */ /* 0x004fc600078e02ac */
[----:B------:R2:W-:Y:S04]  /*59c0*/  STL.64 [R1+0x390], R120 ;  /* 0x0003907801007387 */ /* 0x0005e80000100a00 */
[----:B------:R2:W-:Y:S04]  /*59d0*/  LDGSTS.E [R186+0x1d600], [R120.64], !P4 ;  /* 0x1d60000078ba7fae */ /* 0x0005e8000e121848 */
[----:B------:R-:W-:Y:S04]  /*59e0*/  STL.64 [R1+0x3a0], R118 ;  /* 0x0003a07601007387 */ /* 0x000fe80000100a00 */
[----:B------:R1:W-:Y:S04]  /*59f0*/  LDGSTS.E [R186+0x1e400], [R118.64], !P2 ;  /* 0x1e40000076ba7fae */ /* 0x0003e8000d121848 */
[----:B------:R1:W-:Y:S01]  /*5a00*/  STL.64 [R1+0x3b0], R58 ;  /* 0x0003b03a01007387 */ /* 0x0003e20000100a00 */
[----:B--2---:R-:W-:-:S03]  /*5a10*/  IMAD.WIDE R120, R207, 0x4, R174 ;  /* 0x00000004cf787825 */ /* 0x004fc600078e02ae */
[----:B------:R1:W-:Y:S04]  /*5a20*/  LDGSTS.E [R186+0x1e600], [R58.64], !P2 ;  /* 0x1e6000003aba7fae */ /* 0x0003e8000d121848 */
[----:B------:R-:W2:Y:S04]  /*5a30*/  LDL.LU.64 R198, [R1+0x20] ;  /* 0x0000200001c67983 */ /* 0x000ea80000300a00 */
[----:B------:R-:W3:Y:S01]  /*5a40*/  LDL.LU.64 R208, [R1+0x18] ;  /* 0x0000180001d07983 */ /* 0x000ee20000300a00 */
[----:B-1----:R-:W-:-:S03]  /*5a50*/  IMAD.WIDE R58, R207, 0x4, R176 ;  /* 0x00000004cf3a7825 */ /* 0x002fc600078e02b0 */
[----:B------:R-:W4:Y:S04]  /*5a60*/  LDL.LU.64 R188, [R1+0x10] ;  /* 0x0000100001bc7983 */ /* 0x000f280000300a00 */
[----:B------:R-:W4:Y:S04]  /*5a70*/  LDL.LU.64 R194, [R1+0x8] ;  /* 0x0000080001c27983 */ /* 0x000f280000300a00 */
[----:B------:R-:W-:Y:S04]  /*5a80*/  STL.64 [R1+0x3c0], R120 ;  /* 0x0003c07801007387 */ /* 0x000fe80000100a00 */
[----:B------:R-:W-:Y:S04]  /*5a90*/  STL.64 [R1+0x3d0], R58 ;  /* 0x0003d03a01007387 */ /* 0x000fe80000100a00 */
[----:B------:R-:W4:Y:S01]  /*5aa0*/  LDL.LU.64 R192, [R1] ;  /* 0x0000000001c07983 */ /* 0x000f220000300a00 */
[----:B------:R-:W-:-:S02]  /*5ab0*/  IADD3 R56, R206, -0x7e, RZ ;  /* 0xffffff82ce387810 */ /* 0x000fc40007ffe0ff */
[----:B------:R-:W-:Y:S02]  /*5ac0*/  IADD3 R57, R206, -0x43, RZ ;  /* 0xffffffbdce397810 */ /* 0x000fe40007ffe0ff */
[----:B------:R-:W-:Y:S02]  /*5ad0*/  ISETP.GE.U32.AND P5, PT, R56, 0x7fffff43, PT ;  /* 0x7fffff433800780c */ /* 0x000fe40003fa6070 */
[----:B------:R-:W-:Y:S02]  /*5ae0*/  IADD3 R56, R206, -0x47, RZ ;  /* 0xffffffb9ce387810 */ /* 0x000fe40007ffe0ff */
[----:B------:R-:W-:Y:S02]  /*5af0*/  ISETP.GE.U32.AND P1, PT, R57, 0x7fffff7e, PT ;  /* 0x7fffff7e3900780c */ /* 0x000fe40003f26070 */
[----:B------:R-:W-:Y:S02]  /*5b00*/  ISETP.GE.U32.AND P6, PT, R56, 0x7fffff7a, PT ;  /* 0x7fffff7a3800780c */ /* 0x000fe40003fc6070 */
[----:B------:R-:W-:-:S02]  /*5b10*/  IADD3 R57, R206, -0x4b, RZ ;  /* 0xffffffb5ce397810 */ /* 0x000fc40007ffe0ff */
[----:B------:R-:W-:Y:S02]  /*5b20*/  IADD3 R56, R206, -0x4f, RZ ;  /* 0xffffffb1ce387810 */ /* 0x000fe40007ffe0ff */
[----:B------:R-:W-:Y:S01]  /*5b30*/  ISETP.GE.U32.AND P0, PT, R57, 0x7fffff76, PT ;  /* 0x7fffff763900780c */ /* 0x000fe20003f06070 */
[C---:B------:R-:W-:Y:S01]  /*5b40*/  IMAD.WIDE R54, R207.reuse, 0x4, R54 ;  /* 0x00000004cf367825 */ /* 0x040fe200078e0236 */
[----:B------:R-:W-:Y:S01]  /*5b50*/  ISETP.GE.U32.AND P3, PT, R56, 0x7fffff72, PT ;  /* 0x7fffff723800780c */ /* 0x000fe20003f66070 */
[----:B------:R1:W-:Y:S01]  /*5b60*/  LDGSTS.E [R186+0x1f400], [R120.64], !P5 ;  /* 0x1f40000078ba7fae */ /* 0x0003e2000e921848 */
[C---:B------:R-:W-:Y:S02]  /*5b70*/  IADD3 R57, R206.reuse, -0x53, RZ ;  /* 0xffffffadce397810 */ /* 0x040fe40007ffe0ff */
[----:B------:R-:W-:Y:S01]  /*5b80*/  IADD3 R56, R206, -0x57, RZ ;  /* 0xffffffa9ce387810 */ /* 0x000fe20007ffe0ff */
[----:B------:R-:W-:Y:S01]  /*5b90*/  IMAD.WIDE R48, R207, 0x4, R48 ;  /* 0x00000004cf307825 */ /* 0x000fe200078e0230 */
[----:B------:R-:W-:Y:S01]  /*5ba0*/  ISETP.GE.U32.AND P4, PT, R57, 0x7fffff6e, PT ;  /* 0x7fffff6e3900780c */ /* 0x000fe20003f86070 */
[----:B------:R1:W-:Y:S01]  /*5bb0*/  LDGSTS.E [R186+0x1f600], [R58.64], !P5 ;  /* 0x1f6000003aba7fae */ /* 0x0003e2000e921848 */
[----:B------:R-:W-:Y:S01]  /*5bc0*/  ISETP.GE.U32.AND P2, PT, R56, 0x7fffff6a, PT ;  /* 0x7fffff6a3800780c */ /* 0x000fe20003f46070 */
[----:B------:R-:W-:Y:S01]  /*5bd0*/  IMAD.WIDE R56, R207, 0x4, R178 ;  /* 0x00000004cf387825 */ /* 0x000fe200078e02b2 */
[----:B------:R-:W-:-:S02]  /*5be0*/  IADD3 R119, R206, -0x5b, RZ ;  /* 0xffffffa5ce777810 */ /* 0x000fc40007ffe0ff */
[----:B------:R-:W-:Y:S01]  /*5bf0*/  LOP3.LUT R187, R252, 0x40, RZ, 0x3c, !PT ;  /* 0x00000040fcbb7812 */ /* 0x000fe200078e3cff */
[----:B------:R-:W-:Y:S01]  /*5c00*/  IMAD.WIDE R46, R207, 0x4, R46 ;  /* 0x00000004cf2e7825 */ /* 0x000fe200078e022e */
[C---:B------:R-:W-:Y:S02]  /*5c10*/  IADD3 R118, R206.reuse, -0x5f, RZ ;  /* 0xffffffa1ce767810 */ /* 0x040fe40007ffe0ff */
[----:B------:R-:W-:Y:S01]  /*5c20*/  ISETP.GE.U32.AND P5, PT, R119, 0x7fffff66, PT ;  /* 0x7fffff667700780c */ /* 0x000fe20003fa6070 */
[----:B------:R1:W-:Y:S01]  /*5c30*/  LDGSTS.E [R187+0x10800], [R56.64], !P1 ;  /* 0x1080000038bb7fae */ /* 0x0003e2000c921848 */
[----:B------:R-:W-:Y:S01]  /*5c40*/  IADD3 R119, R206, -0x63, RZ ;  /* 0xffffff9dce777810 */ /* 0x000fe20007ffe0ff */
[C---:B------:R-:W-:Y:S02]  /*5c50*/  IMAD.WIDE R40, R207.reuse, 0x4, R40 ;  /* 0x00000004cf287825 */ /* 0x040fe400078e0228 */
[----:B------:R1:W-:Y:S01]  /*5c60*/  LDGSTS.E [R187+0x10a00], [R54.64], !P1 ;  /* 0x10a0000036bb7fae */ /* 0x0003e2000c921848 */
[----:B------:R-:W-:Y:S01]  /*5c70*/  ISETP.GE.U32.AND P1, PT, R118, 0x7fffff62, PT ;  /* 0x7fffff627600780c */ /* 0x000fe20003f26070 */
[----:B------:R-:W-:Y:S01]  /*5c80*/  IMAD.WIDE R164, R207, 0x4, R248 ;  /* 0x00000004cfa47825 */ /* 0x000fe200078e02f8 */
[----:B------:R-:W-:Y:S01]  /*5c90*/  IADD3 R118, R206, -0x67, RZ ;  /* 0xffffff99ce767810 */ /* 0x000fe20007ffe0ff */
[----:B------:R1:W-:Y:S04]  /*5ca0*/  LDGSTS.E [R187+0x11800], [R48.64], !P6 ;  /* 0x1180000030bb7fae */ /* 0x0003e8000f121848 */
[----:B------:R1:W-:Y:S01]  /*5cb0*/  LDGSTS.E [R187+0x11a00], [R46.64], !P6 ;  /* 0x11a000002ebb7fae */ /* 0x0003e2000f121848 */
[----:B------:R-:W-:-:S02]  /*5cc0*/  ISETP.GE.U32.AND P6, PT, R119, 0x7fffff5e, PT ;  /* 0x7fffff5e7700780c */ /* 0x000fc40003fc6070 */
[----:B------:R-:W-:Y:S01]  /*5cd0*/  IADD3 R119, R206, -0x6b, RZ ;  /* 0xffffff95ce777810 */ /* 0x000fe20007ffe0ff */
[----:B------:R1:W-:Y:S01]  /*5ce0*/  LDGSTS.E [R187+0x12800], [R40.64], !P0 ;  /* 0x1280000028bb7fae */ /* 0x0003e2000c121848 */
[----:B------:R-:W-:-:S03]  /*5cf0*/  IMAD.WIDE R236, R207, 0x4, R250 ;  /* 0x00000004cfec7825 */ /* 0x000fc600078e02fa */
[----:B------:R1:W-:Y:S01]  /*5d00*/  LDGSTS.E [R187+0x12a00], [R164.64], !P0 ;  /* 0x12a00000a4bb7fae */ /* 0x0003e2000c121848 */
[----:B------:R-:W-:Y:S01]  /*5d10*/  ISETP.GE.U32.AND P0, PT, R118, 0x7fffff5a, PT ;  /* 0x7fffff5a7600780c */ /* 0x000fe20003f06070 */
[C---:B------:R-:W-:Y:S01]  /*5d20*/  IMAD.WIDE R232, R207.reuse, 0x4, R2 ;  /* 0x00000004cfe87825 */ /* 0x040fe200078e0202 */
[----:B------:R-:W-:Y:S01]  /*5d30*/  IADD3 R118, R206, -0x6f, RZ ;  /* 0xffffff91ce767810 */ /* 0x000fe20007ffe0ff */
[----:B------:R-:W-:Y:S02]  /*5d40*/  STL.64 [R1+0x5c0], R56 ;  /* 0x0005c03801007387 */ /* 0x000fe40000100a00 */
[C---:B------:R-:W-:Y:S02]  /*5d50*/  IMAD.WIDE R224, R207.reuse, 0x4, R36 ;  /* 0x00000004cfe07825 */ /* 0x040fe400078e0224 */
[----:B------:R-:W-:Y:S02]  /*5d60*/  STL.64 [R1+0x5c8], R54 ;  /* 0x0005c83601007387 */ /* 0x000fe40000100a00 */
[----:B------:R-:W-:-:S02]  /*5d70*/  IMAD.WIDE R38, R207, 0x4, R38 ;  /* 0x00000004cf267825 */ /* 0x000fc400078e0226 */
[----:B------:R-:W-:Y:S02]  /*5d80*/  STL.64 [R1+0x5d0], R48 ;  /* 0x0005d03001007387 */ /* 0x000fe40000100a00 */
[C---:B------:R-:W-:Y:S02]  /*5d90*/  IMAD.WIDE R240, R207.reuse, 0x4, R42 ;  /* 0x00000004cff07825 */ /* 0x040fe400078e022a */
[----:B------:R-:W-:Y:S02]  /*5da0*/  STL.64 [R1+0x5d8], R46 ;  /* 0x0005d82e01007387 */ /* 0x000fe40000100a00 */
[C---:B------:R-:W-:Y:S02]  /*5db0*/  IMAD.WIDE R234, R207.reuse, 0x4, R44 ;  /* 0x00000004cfea7825 */ /* 0x040fe400078e022c */
[----:B------:R1:W-:Y:S02]  /*5dc0*/  STL.64 [R1+0x5e0], R40 ;  /* 0x0005e02801007387 */ /* 0x0003e40000100a00 */
[----:B------:R-:W-:-:S02]  /*5dd0*/  IMAD.WIDE R230, R207, 0x4, R50 ;  /* 0x00000004cfe67825 */ /* 0x000fc400078e0232 */
[----:B------:R-:W-:Y:S02]  /*5de0*/  STL.64 [R1+0x5e8], R164 ;  /* 0x0005e8a401007387 */ /* 0x000fe40000100a00 */
[----:B------:R-:W-:-:S04]  /*5df0*/  IMAD.WIDE R218, R207, 0x4, R92 ;  /* 0x00000004cfda7825 */ /* 0x000fc800078e025c */
[----:B------:R-:W-:-:S04]  /*5e00*/  IMAD.WIDE R36, R207, 0x4, R96 ;  /* 0x00000004cf247825 */ /* 0x000fc800078e0260 */
[----:B------:R-:W-:-:S04]  /*5e10*/  IMAD.WIDE R42, R207, 0x4, R98 ;  /* 0x00000004cf2a7825 */ /* 0x000fc800078e0262 */
[----:B-1----:R-:W-:-:S04]  /*5e20*/  IMAD.WIDE R40, R207, 0x4, R100 ;  /* 0x00000004cf287825 */ /* 0x002fc800078e0264 */
[----:B--2---:R-:W-:-:S04]  /*5e30*/  IMAD.WIDE R166, R207, 0x4, R198 ;  /* 0x00000004cfa67825 */ /* 0x004fc800078e02c6 */
[C---:B---3--:R-:W-:Y:S01]  /*5e40*/  IMAD.WIDE R176, R207.reuse, 0x4, R208 ;  /* 0x00000004cfb07825 */ /* 0x048fe200078e02d0 */
[----:B------:R1:W-:Y:S03]  /*5e50*/  LDGSTS.E [R187+0x13800], [R166.64], !P3 ;  /* 0x13800000a6bb7fae */ /* 0x0003e6000d921848 */
[C---:B----4-:R-:W-:Y:S01]  /*5e60*/  IMAD.WIDE R188, R207.reuse, 0x4, R188 ;  /* 0x00000004cfbc7825 */ /* 0x050fe200078e02bc */
[----:B------:R1:W-:Y:S03]  /*5e70*/  LDGSTS.E [R187+0x13a00], [R176.64], !P3 ;  /* 0x13a00000b0bb7fae */ /* 0x0003e6000d921848 */
[----:B------:R-:W-:Y:S01]  /*5e80*/  IMAD.WIDE R194, R207, 0x4, R194 ;  /* 0x00000004cfc27825 */ /* 0x000fe200078e02c2 */
[----:B------:R-:W-:Y:S01]  /*5e90*/  ISETP.GE.U32.AND P3, PT, R119, 0x7fffff56, PT ;  /* 0x7fffff567700780c */ /* 0x000fe20003f66070 */
[----:B------:R1:W-:Y:S01]  /*5ea0*/  LDGSTS.E [R187+0x14800], [R188.64], !P4 ;  /* 0x14800000bcbb7fae */ /* 0x0003e2000e121848 */
[----:B------:R-:W-:-:S03]  /*5eb0*/  IADD3 R119, R206, -0x73, RZ ;  /* 0xffffff8dce777810 */ /* 0x000fc60007ffe0ff */
[----:B------:R1:W-:Y:S01]  /*5ec0*/  LDGSTS.E [R187+0x14a00], [R194.64], !P4 ;  /* 0x14a00000c2bb7fae */ /* 0x0003e2000e121848 */
[C---:B------:R-:W-:Y:S01]  /*5ed0*/  IMAD.WIDE R200, R207.reuse, 0x4, R192 ;  /* 0x00000004cfc87825 */ /* 0x040fe200078e02c0 */
[----:B------:R-:W-:Y:S02]  /*5ee0*/  ISETP.GE.U32.AND P4, PT, R118, 0x7fffff52, PT ;  /* 0x7fffff527600780c */ /* 0x000fe40003f86070 */
[----:B------:R-:W-:Y:S04]  /*5ef0*/  STL.64 [R1+0x5f0], R166 ;  /* 0x0005f0a601007387 */ /* 0x000fe80000100a00 */
[----:B------:R1:W-:Y:S01]  /*5f00*/  LDGSTS.E [R187+0x15800], [R200.64], !P2 ;  /* 0x15800000c8bb7fae */ /* 0x0003e2000d121848 */
[----:B------:R-:W-:-:S03]  /*5f10*/  IMAD.WIDE R208, R207, 0x4, R52 ;  /* 0x00000004cfd07825 */ /* 0x000fc600078e0234 */
[----:B------:R1:W-:Y:S01]  /*5f20*/  LDGSTS.E [R187+0x15a00], [R236.64], !P2 ;  /* 0x15a00000ecbb7fae */ /* 0x0003e2000d121848 */
[----:B------:R-:W-:-:S03]  /*5f30*/  ISETP.GE.U32.AND P2, PT, R119, 0x7fffff4e, PT ;  /* 0x7fffff4e7700780c */ /* 0x000fc60003f46070 */
[----:B------:R1:W-:Y:S04]  /*5f40*/  LDGSTS.E [R187+0x16800], [R232.64], !P5 ;  /* 0x16800000e8bb7fae */ /* 0x0003e8000e921848 */
[----:B------:R-:W-:Y:S04]  /*5f50*/  STL.64 [R1+0x5f8], R176 ;  /* 0x0005f8b001007387 */ /* 0x000fe80000100a00 */
[----:B------:R1:W-:Y:S04]  /*5f60*/  LDGSTS.E [R187+0x16a00], [R224.64], !P5 ;  /* 0x16a00000e0bb7fae */ /* 0x0003e8000e921848 */
[----:B------:R2:W-:Y:S04]  /*5f70*/  STL.64 [R1+0x120], R38 ;  /* 0x0001202601007387 */ /* 0x0005e80000100a00 */
[----:B------:R2:W-:Y:S04]  /*5f80*/  LDGSTS.E [R187+0x17800], [R38.64], !P1 ;  /* 0x1780000026bb7fae */ /* 0x0005e8000c921848 */
[----:B------:R1:W-:Y:S04]  /*5f90*/  LDGSTS.E [R187+0x17a00], [R240.64], !P1 ;  /* 0x17a00000f0bb7fae */ /* 0x0003e8000c921848 */
[----:B------:R1:W-:Y:S01]  /*5fa0*/  LDGSTS.E [R187+0x18800], [R234.64], !P6 ;  /* 0x18800000eabb7fae */ /* 0x0003e2000f121848 */
[----:B--2---:R-:W-:-:S03]  /*5fb0*/  IMAD.WIDE R38, R207, 0x4, R94 ;  /* 0x00000004cf267825 */ /* 0x004fc600078e025e */
[----:B------:R1:W-:Y:S04]  /*5fc0*/  LDGSTS.E [R187+0x18a00], [R230.64], !P6 ;  /* 0x18a00000e6bb7fae */ /* 0x0003e8000f121848 */
[----:B------:R1:W-:Y:S04]  /*5fd0*/  LDGSTS.E [R187+0x19800], [R208.64], !P0 ;  /* 0x19800000d0bb7fae */ /* 0x0003e8000c121848 */
[----:B------:R2:W-:Y:S04]  /*5fe0*/  STL.64 [R1+0x210], R38 ;  /* 0x0002102601007387 */ /* 0x0005e80000100a00 */
[----:B------:R1:W-:Y:S04]  /*5ff0*/  LDGSTS.E [R187+0x19a00], [R218.64], !P0 ;  /* 0x19a00000dabb7fae */ /* 0x0003e8000c121848 */
[----:B------:R3:W-:Y:S04]  /*6000*/  STL.64 [R1+0x228], R36 ;  /* 0x0002282401007387 */ /* 0x0007e80000100a00 */
[----:B------:R2:W-:Y:S04]  /*6010*/  LDGSTS.E [R187+0x1a800], [R38.64], !P3 ;  /* 0x1a80000026bb7fae */ /* 0x0005e8000d921848 */
[----:B------:R-:W4:Y:S04]  /*6020*/  LDL.LU.64 R226, [R1+0x28] ;  /* 0x0000280001e27983 */ /* 0x000f280000300a00 */
[----:B------:R3:W-:Y:S01]  /*6030*/  LDGSTS.E [R187+0x1aa00], [R36.64], !P3 ;  /* 0x1aa0000024bb7fae */ /* 0x0007e2000d921848 */
[----:B--2---:R-:W-:-:S03]  /*6040*/  IMAD.WIDE R38, R207, 0x4, R102 ;  /* 0x00000004cf267825 */ /* 0x004fc600078e0266 */
[----:B------:R-:W2:Y:S04]  /*6050*/  LDL.LU.64 R192, [R1+0x30] ;  /* 0x0000300001c07983 */ /* 0x000ea80000300a00 */
[----:B------:R1:W-:Y:S01]  /*6060*/  STL.64 [R1+0x260], R42 ;  /* 0x0002602a01007387 */ /* 0x0003e20000100a00 */
[----:B---3--:R-:W-:-:S03]  /*6070*/  IMAD.WIDE R36, R207, 0x4, R104 ;  /* 0x00000004cf247825 */ /* 0x008fc600078e0268 */
[----:B------:R1:W-:Y:S04]  /*6080*/  LDGSTS.E [R187+0x1b800], [R42.64], !P4 ;  /* 0x1b8000002abb7fae */ /* 0x0003e8000e121848 */
[----:B------:R3:W-:Y:S04]  /*6090*/  STL.64 [R1+0x288], R40 ;  /* 0x0002882801007387 */ /* 0x0007e80000100a00 */
[----:B------:R3:W-:Y:S01]  /*60a0*/  LDGSTS.E [R187+0x1ba00], [R40.64], !P4 ;  /* 0x1ba0000028bb7fae */ /* 0x0007e2000e121848 */
[----:B-1----:R-:W-:-:S03]  /*60b0*/  IMAD.WIDE R42, R207, 0x4, R106 ;  /* 0x00000004cf2a7825 */ /* 0x002fc600078e026a */
[----:B------:R1:W-:Y:S04]  /*60c0*/  STL.64 [R1+0x2c0], R38 ;  /* 0x0002c02601007387 */ /* 0x0003e80000100a00 */
[----:B------:R1:W-:Y:S01]  /*60d0*/  LDGSTS.E [R187+0x1c800], [R38.64], !P2 ;  /* 0x1c80000026bb7fae */ /* 0x0003e2000d121848 */
[----:B---3--:R-:W-:-:S03]  /*60e0*/  IMAD.WIDE R40, R207, 0x4, R108 ;  /* 0x00000004cf287825 */ /* 0x008fc600078e026c */
[----:B------:R3:W-:Y:S04]  /*60f0*/  STL.64 [R1+0x2d8], R36 ;  /* 0x0002d82401007387 */ /* 0x0007e80000100a00 */
[----:B------:R3:W-:Y:S01]  /*6100*/  LDGSTS.E [R187+0x1ca00], [R36.64], !P2 ;  /* 0x1ca0000024bb7fae */ /* 0x0007e2000d121848 */
[----:B-1----:R-:W-:-:S03]  /*6110*/  IMAD.WIDE R38, R207, 0x4, R110 ;  /* 0x00000004cf267825 */ /* 0x002fc600078e026e */
[----:B------:R-:W-:Y:S04]  /*6120*/  STL.64 [R1+0x300], R42 ;  /* 0x0003002a01007387 */ /* 0x000fe80000100a00 */
[----:B------:R-:W-:Y:S01]  /*6130*/  STL.64 [R1+0x318], R40 ;  /* 0x0003182801007387 */ /* 0x000fe20000100a00 */
[----:B---3--:R-:W-:-:S03]  /*6140*/  IMAD.WIDE R36, R207, 0x4, R112 ;  /* 0x00000004cf247825 */ /* 0x008fc600078e0270 */
[----:B------:R-:W3:Y:S04]  /*6150*/  LDL.LU.64 R122, [R1+0x38] ;  /* 0x00003800017a7983 */ /* 0x000ee80000300a00 */
[----:B------:R1:W-:Y:S04]  /*6160*/  STL.64 [R1+0x340], R38 ;  /* 0x0003402601007387 */ /* 0x0003e80000100a00 */
[----:B------:R-:W3:Y:S04]  /*6170*/  LDL.LU.64 R210, [R1+0x40] ;  /* 0x0000400001d27983 */ /* 0x000ee80000300a00 */
[----:B------:R1:W-:Y:S04]  /*6180*/  STL.64 [R1+0x358], R36 ;  /* 0x0003582401007387 */ /* 0x0003e80000100a00 */
[----:B------:R-:W3:Y:S04]  /*6190*/  LDL.LU.64 R216, [R1+0x48] ;  /* 0x0000480001d87983 */ /* 0x000ee80000300a00 */
[----:B------:R-:W3:Y:S01]  /*61a0*/  LDL.LU.64 R198, [R1+0x50] ;  /* 0x0000500001c67983 */ /* 0x000ee20000300a00 */
[----:B------:R-:W-:-:S02]  /*61b0*/  IADD3 R118, R206, -0x77, RZ ;  /* 0xffffff89ce767810 */ /* 0x000fc40007ffe0ff */
[----:B------:R-:W-:Y:S02]  /*61c0*/  IADD3 R3, R206, -0x7b, RZ ;  /* 0xffffff85ce037810 */ /* 0x000fe40007ffe0ff */
[----:B------:R-:W-:Y:S02]  /*61d0*/  ISETP.GE.U32.AND P5, PT, R118, 0x7fffff4a, PT ;  /* 0x7fffff4a7600780c */ /* 0x000fe40003fa6070 */
[----:B------:R-:W-:Y:S02]  /*61e0*/  ISETP.GE.U32.AND P1, PT, R3, 0x7fffff46, PT ;  /* 0x7fffff460300780c */ /* 0x000fe40003f26070 */
[----:B------:R-:W-:-:S09]  /*61f0*/  IADD3 R2, R206, -0x7f, RZ ;  /* 0xffffff81ce027810 */ /* 0x000fd20007ffe0ff */
[----:B------:R1:W-:Y:S04]  /*6200*/  LDGSTS.E [R187+0x1d800], [R42.64], !P5 ;  /* 0x1d8000002abb7fae */ /* 0x0003e8000e921848 */
[----:B------:R1:W-:Y:S04]  /*6210*/  LDGSTS.E [R187+0x1da00], [R40.64], !P5 ;  /* 0x1da0000028bb7fae */ /* 0x0003e8000e921848 */
[----:B------:R1:W-:Y:S04]  /*6220*/  LDGSTS.E [R187+0x1e800], [R38.64], !P1 ;  /* 0x1e80000026bb7fae */ /* 0x0003e8000c921848 */
[----:B------:R1:W-:Y:S01]  /*6230*/  LDGSTS.E [R187+0x1ea00], [R36.64], !P1 ;  /* 0x1ea0000024bb7fae */ /* 0x0003e2000c921848 */
[----:B------:R-:W-:Y:S01]  /*6240*/  ISETP.GE.U32.AND P6, PT, R2, 0x7fffff42, PT ;  /* 0x7fffff420200780c */ /* 0x000fe20003fc6070 */
[----:B-1----:R-:W-:-:S04]  /*6250*/  IMAD.WIDE R38, R207, 0x4, R114 ;  /* 0x00000004cf267825 */ /* 0x002fc800078e0272 */
[C---:B------:R-:W-:Y:S01]  /*6260*/  IMAD.WIDE R36, R207.reuse, 0x4, R116 ;  /* 0x00000004cf247825 */ /* 0x040fe200078e0274 */
[----:B------:R1:W-:Y:S04]  /*6270*/  STL.64 [R1+0x370], R38 ;  /* 0x0003702601007387 */ /* 0x0003e80000100a00 */
[----:B------:R1:W-:Y:S04]  /*6280*/  STL.64 [R1+0x388], R36 ;  /* 0x0003882401007387 */ /* 0x0003e80000100a00 */
[----:B------:R-:W3:Y:S04]  /*6290*/  LDL.LU.64 R120, [R1+0x58] ;  /* 0x0000580001787983 */ /* 0x000ee80000300a00 */
[----:B------:R-:W3:Y:S04]  /*62a0*/  LDL.LU.64 R180, [R1+0x60] ;  /* 0x0000600001b47983 */ /* 0x000ee80000300a00 */
[----:B------:R-:W3:Y:S04]  /*62b0*/  LDL.LU.64 R58, [R1+0x68] ;  /* 0x00006800013a7983 */ /* 0x000ee80000300a00 */
[----:B------:R-:W3:Y:S04]  /*62c0*/  LDL.LU.64 R242, [R1+0x70] ;  /* 0x0000700001f27983 */ /* 0x000ee80000300a00 */
[----:B------:R-:W3:Y:S04]  /*62d0*/  LDL.LU.64 R228, [R1+0x78] ;  /* 0x0000780001e47983 */ /* 0x000ee80000300a00 */
[----:B------:R1:W-:Y:S04]  /*62e0*/  LDGSTS.E [R187+0x1f800], [R38.64], !P6 ;  /* 0x1f80000026bb7fae */ /* 0x0003e8000f121848 */
[----:B------:R1:W-:Y:S01]  /*62f0*/  LDGSTS.E [R187+0x1fa00], [R36.64], !P6 ;  /* 0x1fa0000024bb7fae */ /* 0x0003e2000f121848 */
[----:B----4-:R-:W-:-:S03]  /*6300*/  IMAD.WIDE R52, R207, 0x4, R226 ;  /* 0x00000004cf347825 */ /* 0x010fc600078e02e2 */
[----:B------:R-:W4:Y:S04]  /*6310*/  LDL.LU.64 R226, [R1+0x80] ;  /* 0x0000800001e27983 */ /* 0x000f280000300a00 */
[----:B-1----:R-:W4:Y:S01]  /*6320*/  LDL.LU.64 R186, [R1+0xb0] ;  /* 0x0000b00001ba7983 */ /* 0x002f220000300a00 */
[----:B--2---:R-:W-:-:S03]  /*6330*/  IMAD.WIDE R50, R207, 0x4, R192 ;  /* 0x00000004cf327825 */ /* 0x004fc600078e02c0 */
[----:B------:R-:W2:Y:S01]  /*6340*/  LDL.LU.64 R192, [R1+0xa8] ;  /* 0x0000a80001c07983 */ /* 0x000ea20000300a00 */
[----:B---3--:R-:W-:-:S04]  /*6350*/  IMAD.WIDE R42, R207, 0x4, R210 ;  /* 0x00000004cf2a7825 */ /* 0x008fc800078e02d2 */
[----:B------:R-:W-:-:S04]  /*6360*/  IMAD.WIDE R38, R207, 0x4, R216 ;  /* 0x00000004cf267825 */ /* 0x000fc800078e02d8 */
[----:B------:R-:W-:Y:S02]  /*6370*/  IMAD.WIDE R36, R207, 0x4, R198 ;  /* 0x00000004cf247825 */ /* 0x000fe400078e02c6 */
[----:B------:R-:W3:Y:S04]  /*6380*/  LDL.LU.64 R198, [R1+0xa0] ;  /* 0x0000a00001c67983 */ /* 0x000ee80000300a00 */
[----:B------:R-:W3:Y:S04]  /*6390*/  LDL.LU.64 R210, [R1+0x98] ;  /* 0x0000980001d27983 */ /* 0x000ee80000300a00 */
[----:B------:R-:W3:Y:S01]  /*63a0*/  LDL.LU.64 R216, [R1+0x90] ;  /* 0x0000900001d87983 */ /* 0x000ee20000300a00 */
[----:B------:R-:W-:-:S02]  /*63b0*/  IADD3 R3, R206, -0x44, RZ ;  /* 0xffffffbcce037810 */ /* 0x000fc40007ffe0ff */
[----:B------:R-:W-:Y:S02]  /*63c0*/  IADD3 R2, R206, -0x48, RZ ;  /* 0xffffffb8ce027810 */ /* 0x000fe40007ffe0ff */
[----:B------:R-:W-:Y:S01]  /*63d0*/  LOP3.LUT R252, R252, 0x60, RZ, 0x3c, !PT ;  /* 0x00000060fcfc7812 */ /* 0x000fe200078e3cff */
[----:B------:R-:W-:Y:S01]  /*63e0*/  IMAD.WIDE R44, R207, 0x4, R122 ;  /* 0x00000004cf2c7825 */ /* 0x000fe200078e027a */
[----:B------:R-:W-:Y:S01]  /*63f0*/  ISETP.GE.U32.AND P0, PT, R3, 0x7fffff7d, PT ;  /* 0x7fffff7d0300780c */ /* 0x000fe20003f06070 */
[----:B------:R-:W-:Y:S01]  /*6400*/  ULDC UR4, c[0x0][0x18c] ;  /* 0x0000630000047ab9 */ /* 0x000fe20000000800 */
[----:B------:R-:W-:Y:S01]  /*6410*/  ISETP.GE.U32.AND P3, PT, R2, 0x7fffff79, PT ;  /* 0x7fffff790200780c */ /* 0x000fe20003f66070 */
[----:B------:R-:W3:Y:S01]  /*6420*/  LDL.LU.64 R166, [R1+0x1d0] ;  /* 0x0001d00001a67983 */ /* 0x000ee20000300a00 */
[C---:B------:R-:W-:Y:S02]  /*6430*/  IADD3 R3, R206.reuse, -0x4c, RZ ;  /* 0xffffffb4ce037810 */ /* 0x040fe40007ffe0ff */
[----:B------:R-:W-:-:S07]  /*6440*/  IADD3 R2, R206, -0x50, RZ ;  /* 0xffffffb0ce027810 */ /* 0x000fce0007ffe0ff */
[----:B------:R1:W-:Y:S01]  /*6450*/  LDGSTS.E [R252+0x10c00], [R52.64], !P0 ;  /* 0x10c0000034fc7fae */ /* 0x0003e2000c121848 */
[----:B------:R-:W-:Y:S02]  /*6460*/  ISETP.GE.U32.AND P4, PT, R3, 0x7fffff75, PT ;  /* 0x7fffff750300780c */ /* 0x000fe40003f86070 */
[----:B------:R-:W-:Y:S01]  /*6470*/  ISETP.GE.U32.AND P2, PT, R2, 0x7fffff71, PT ;  /* 0x7fffff710200780c */ /* 0x000fe20003f46070 */
[----:B------:R1:W-:Y:S01]  /*6480*/  LDGSTS.E [R252+0x10e00], [R50.64], !P0 ;  /* 0x10e0000032fc7fae */ /* 0x0003e2000c121848 */
[C---:B------:R-:W-:Y:S02]  /*6490*/  IADD3 R3, R206.reuse, -0x54, RZ ;  /* 0xffffffacce037810 */ /* 0x040fe40007ffe0ff */
[----:B------:R-:W-:Y:S01]  /*64a0*/  IADD3 R2, R206, -0x58, RZ ;  /* 0xffffffa8ce027810 */ /* 0x000fe20007ffe0ff */
[----:B------:R1:W-:Y:S01]  /*64b0*/  LDGSTS.E [R252+0x11c00], [R44.64], !P3 ;  /* 0x11c000002cfc7fae */ /* 0x0003e2000d921848 */
[----:B------:R-:W-:Y:S02]  /*64c0*/  ISETP.GE.U32.AND P5, PT, R3, 0x7fffff6d, PT ;  /* 0x7fffff6d0300780c */ /* 0x000fe40003fa6070 */
[----:B------:R-:W-:Y:S01]  /*64d0*/  ISETP.GE.U32.AND P1, PT, R2, 0x7fffff69, PT ;  /* 0x7fffff690200780c */ /* 0x000fe20003f26070 */
[----:B------:R1:W-:Y:S01]  /*64e0*/  LDGSTS.E [R252+0x11e00], [R42.64], !P3 ;  /* 0x11e000002afc7fae */ /* 0x0003e2000d921848 */
[----:B------:R-:W-:-:S02]  /*64f0*/  IADD3 R3, R206, -0x5c, RZ ;  /* 0xffffffa4ce037810 */ /* 0x000fc40007ffe0ff */
[----:B------:R-:W-:Y:S01]  /*6500*/  IADD3 R2, R206, -0x60, RZ ;  /* 0xffffffa0ce027810 */ /* 0x000fe20007ffe0ff */
[----:B------:R1:W-:Y:S01]  /*6510*/  LDGSTS.E [R252+0x12c00], [R38.64], !P4 ;  /* 0x12c0000026fc7fae */ /* 0x0003e2000e121848 */
[----:B------:R-:W-:Y:S02]  /*6520*/  ISETP.GE.U32.AND P6, PT, R3, 0x7fffff65, PT ;  /* 0x7fffff650300780c */ /* 0x000fe40003fc6070 */
[----:B------:R-:W-:Y:S01]  /*6530*/  ISETP.GE.U32.AND P0, PT, R2, 0x7fffff61, PT ;  /* 0x7fffff610200780c */ /* 0x000fe20003f06070 */
[----:B------:R1:W-:Y:S01]  /*6540*/  LDGSTS.E [R252+0x12e00], [R36.64], !P4 ;  /* 0x12e0000024fc7fae */ /* 0x0003e2000e121848 */
[C---:B------:R-:W-:Y:S02]  /*6550*/  IADD3 R3, R206.reuse, -0x64, RZ ;  /* 0xffffff9cce037810 */ /* 0x040fe40007ffe0ff */
[----:B------:R-:W-:Y:S01]  /*6560*/  IADD3 R2, R206, -0x68, RZ ;  /* 0xffffff98ce027810 */ /* 0x000fe20007ffe0ff */
[----:B------:R-:W-:Y:S01]  /*6570*/  IMAD.WIDE R96, R207, 0x4, R180 ;  /* 0x00000004cf607825 */ /* 0x000fe200078e02b4 */
[----:B------:R-:W-:-:S03]  /*6580*/  ISETP.GE.U32.AND P3, PT, R3, 0x7fffff5d, PT ;  /* 0x7fffff5d0300780c */ /* 0x000fc60003f66070 */
[----:B------:R-:W-:Y:S01]  /*6590*/  IMAD.WIDE R98, R207, 0x4, R58 ;  /* 0x00000004cf627825 */ /* 0x000fe200078e023a */
[----:B------:R-:W-:-:S03]  /*65a0*/  ISETP.GE.U32.AND P4, PT, R2, 0x7fffff59, PT ;  /* 0x7fffff590200780c */ /* 0x000fc60003f86070 */
[----:B------:R-:W-:Y:S01]  /*65b0*/  IMAD.WIDE R100, R207, 0x4, R242 ;  /* 0x00000004cf647825 */ /* 0x000fe200078e02f2 */
[----:B------:R-:W-:-:S03]  /*65c0*/  IADD3 R92, R206, -0x70, RZ ;  /* 0xffffff90ce5c7810 */ /* 0x000fc60007ffe0ff */
[C---:B------:R-:W-:Y:S01]  /*65d0*/  IMAD.WIDE R102, R207.reuse, 0x4, R228 ;  /* 0x00000004cf667825 */ /* 0x040fe200078e02e4 */
[----:B------:R-:W-:Y:S01]  /*65e0*/  USHF.L.U32 UR4, UR4, 0x6, URZ ;  /* 0x0000000604047899 */ /* 0x000fe2000800063f */
[----:B------:R-:W-:Y:S01]  /*65f0*/  IADD3 R93, R206, -0x6c, RZ ;  /* 0xffffff94ce5d7810 */ /* 0x000fe20007ffe0ff */
[----:B------:R-:W3:Y:S01]  /*6600*/  LDL.LU.64 R40, [R1+0x1d8] ;  /* 0x0001d80001287983 */ /* 0x000ee20000300a00 */
[----:B------:R-:W-:-:S03]  /*6610*/  IMAD.WIDE R2, R207, 0x4, R120 ;  /* 0x00000004cf027825 */ /* 0x000fc600078e0278 */
[----:B------:R-:W3:Y:S04]  /*6620*/  LDL.LU.64 R48, [R1+0x1e0] ;  /* 0x0001e00001307983 */ /* 0x000ee80000300a00 */
[----:B------:R1:W-:Y:S04]  /*6630*/  LDGSTS.E [R252+0x13c00], [R2.64], !P2 ;  /* 0x13c0000002fc7fae */ /* 0x0003e8000d121848 */
[----:B------:R1:W-:Y:S04]  /*6640*/  LDGSTS.E [R252+0x13e00], [R96.64], !P2 ;  /* 0x13e0000060fc7fae */ /* 0x0003e8000d121848 */
[----:B------:R1:W-:Y:S04]  /*6650*/  LDGSTS.E [R252+0x14c00], [R98.64], !P5 ;  /* 0x14c0000062fc7fae */ /* 0x0003e8000e921848 */
[----:B------:R1:W-:Y:S01]  /*6660*/  LDGSTS.E [R252+0x14e00], [R100.64], !P5 ;  /* 0x14e0000064fc7fae */ /* 0x0003e2000e921848 */
[----:B------:R-:W-:-:S02]  /*6670*/  ISETP.GE.U32.AND P5, PT, R92, 0x7fffff51, PT ;  /* 0x7fffff515c00780c */ /* 0x000fc40003fa6070 */
[----:B------:R-:W-:Y:S01]  /*6680*/  IADD3 R92, R206, -0x74, RZ ;  /* 0xffffff8cce5c7810 */ /* 0x000fe20007ffe0ff */
[----:B------:R1:W-:Y:S01]  /*6690*/  LDGSTS.E [R252+0x15c00], [R102.64], !P1 ;  /* 0x15c0000066fc7fae */ /* 0x0003e2000c921848 */
[----:B------:R-:W-:Y:S01]  /*66a0*/  IMAD.WIDE R228, R207, 0x4, R204 ;  /* 0x00000004cfe47825 */ /* 0x000fe200078e02cc */
[----:B------:R-:W-:Y:S02]  /*66b0*/  ISETP.GE.U32.AND P2, PT, R93, 0x7fffff55, PT ;  /* 0x7fffff555d00780c */ /* 0x000fe40003f46070 */
[----:B------:R-:W3:Y:S01]  /*66c0*/  LDL.LU.64 R56, [R1+0x1f0] ;  /* 0x0001f00001387983 */ /* 0x000ee20000300a00 */
[----:B------:R-:W-:-:S03]  /*66d0*/  IMAD.U32 R93, RZ, RZ, UR4 ;  /* 0x00000004ff5d7e24 */ /* 0x000fc6000f8e00ff */
[----:B------:R-:W3:Y:S01]  /*66e0*/  LDL.LU.64 R220, [R1+0x1e8] ;  /* 0x0001e80001dc7983 */ /* 0x000ee20000300a00 */
[----:B------:R-:W-:-:S03]  /*66f0*/  IMAD.WIDE R222, R93, 0x4, R12 ;  /* 0x000000045dde7825 */ /* 0x000fc600078e020c */
[----:B------:R-:W3:Y:S01]  /*6700*/  LDL.LU.64 R164, [R1+0x1f8] ;  /* 0x0001f80001a47983 */ /* 0x000ee20000300a00 */
[----:B------:R-:W-:Y:S02]  /*6710*/  IMAD.U32 R12, RZ, RZ, UR4 ;  /* 0x00000004ff0c7e24 */ /* 0x000fe4000f8e00ff */
[----:B------:R-:W-:Y:S01]  /*6720*/  IMAD.U32 R13, RZ, RZ, UR4 ;  /* 0x00000004ff0d7e24 */ /* 0x000fe2000f8e00ff */
[----:B------:R-:W3:Y:S01]  /*6730*/  LDL.LU.64 R46, [R1+0x200] ;  /* 0x00020000012e7983 */ /* 0x000ee20000300a00 */
[----:B------:R-:W-:-:S03]  /*6740*/  IMAD.WIDE R202, R12, 0x4, R68 ;  /* 0x000000040cca7825 */ /* 0x000fc600078e0244 */
[----:B------:R-:W3:Y:S01]  /*6750*/  LDL.LU.64 R54, [R1+0x208] ;  /* 0x0002080001367983 */ /* 0x000ee20000300a00 */
[----:B------:R-:W-:-:S03]  /*6760*/  IMAD.WIDE R196, R13, 0x4, R76 ;  /* 0x000000040dc47825 */ /* 0x000fc600078e024c */
[----:B------:R-:W3:Y:S04]  /*6770*/  LDL.LU.64 R214, [R1+0x250] ;  /* 0x0002500001d67983 */ /* 0x000ee80000300a00 */
[----:B------:R-:W3:Y:S01]  /*6780*/  LDL.LU.64 R176, [R1+0x258] ;  /* 0x0002580001b07983 */ /* 0x000ee20000300a00 */
[----:B------:R-:W-:-:S04]  /*6790*/  IMAD.WIDE R180, R12, 0x4, R22 ;  /* 0x000000040cb47825 */ /* 0x000fc800078e0216 */
[----:B------:R-:W-:-:S04]  /*67a0*/  IMAD.WIDE R58, R13, 0x4, R30 ;  /* 0x000000040d3a7825 */ /* 0x000fc800078e021e */
[----:B----4-:R-:W-:-:S04]  /*67b0*/  IMAD.WIDE R178, R207, 0x4, R226 ;  /* 0x00000004cfb27825 */ /* 0x010fc800078e02e2 */
[C---:B------:R-:W-:Y:S01]  /*67c0*/  IMAD.WIDE R186, R207.reuse, 0x4, R186 ;  /* 0x00000004cfba7825 */ /* 0x040fe200078e02ba */
[----:B------:R1:W-:Y:S01]  /*67d0*/  LDGSTS.E [R252+0x15e00], [R178.64], !P1 ;  /* 0x15e00000b2fc7fae */ /* 0x0003e2000c921848 */
[----:B------:R-:W-:Y:S02]  /*67e0*/  ISETP.GE.U32.AND P1, PT, R92, 0x7fffff4d, PT ;  /* 0x7fffff4d5c00780c */ /* 0x000fe40003f26070 */
[----:B--2---:R-:W-:Y:S01]  /*67f0*/  IMAD.WIDE R192, R207, 0x4, R192 ;  /* 0x00000004cfc07825 */ /* 0x004fe200078e02c0 */
[----:B------:R-:W-:Y:S01]  /*6800*/  IADD3 R92, R206, -0x78, RZ ;  /* 0xffffff88ce5c7810 */ /* 0x000fe20007ffe0ff */
[----:B------:R1:W-:Y:S04]  /*6810*/  LDGSTS.E [R252+0x16c00], [R186.64], !P6 ;  /* 0x16c00000bafc7fae */ /* 0x0003e8000f121848 */
[----:B------:R1:W-:Y:S01]  /*6820*/  LDGSTS.E [R252+0x16e00], [R192.64], !P6 ;  /* 0x16e00000c0fc7fae */ /* 0x0003e2000f121848 */
[----:B------:R-:W-:-:S02]  /*6830*/  ISETP.GE.U32.AND P6, PT, R92, 0x7fffff49, PT ;  /* 0x7fffff495c00780c */ /* 0x000fc40003fc6070 */
[----:B------:R-:W-:Y:S01]  /*6840*/  IADD3 R92, R206, -0x7c, RZ ;  /* 0xffffff84ce5c7810 */ /* 0x000fe20007ffe0ff */
[----:B---3--:R-:W-:-:S04]  /*6850*/  IMAD.WIDE R198, R207, 0x4, R198 ;  /* 0x00000004cfc67825 */ /* 0x008fc800078e02c6 */
[C---:B------:R-:W-:Y:S01]  /*6860*/  IMAD.WIDE R250, R207.reuse, 0x4, R210 ;  /* 0x00000004cffa7825 */ /* 0x040fe200078e02d2 */
[----:B------:R1:W-:Y:S03]  /*6870*/  LDGSTS.E [R252+0x17c00], [R198.64], !P0 ;  /* 0x17c00000c6fc7fae */ /* 0x0003e6000c121848 */
[----:B------:R-:W-:Y:S01]  /*6880*/  IMAD.WIDE R248, R207, 0x4, R216 ;  /* 0x00000004cff87825 */ /* 0x000fe200078e02d8 */
[----:B------:R1:W-:Y:S01]  /*6890*/  LDGSTS.E [R252+0x17e00], [R250.64], !P0 ;  /* 0x17e00000fafc7fae */ /* 0x0003e2000c121848 */
[----:B------:R-:W-:Y:S02]  /*68a0*/  ISETP.GE.U32.AND P0, PT, R92, 0x7fffff45, PT ;  /* 0x7fffff455c00780c */ /* 0x000fe40003f06070 */
[----:B------:R-:W-:Y:S01]  /*68b0*/  IMAD.U32 R92, RZ, RZ, UR4 ;  /* 0x00000004ff5c7e24 */ /* 0x000fe2000f8e00ff */
[----:B------:R1:W-:Y:S04]  /*68c0*/  LDGSTS.E [R252+0x18c00], [R248.64], !P3 ;  /* 0x18c00000f8fc7fae */ /* 0x0003e8000d921848 */
[----:B------:R1:W-:Y:S01]  /*68d0*/  LDGSTS.E [R252+0x18e00], [R228.64], !P3 ;  /* 0x18e00000e4fc7fae */ /* 0x0003e2000d921848 */
[----:B------:R-:W-:Y:S01]  /*68e0*/  ISETP.NE.U32.AND P3, PT, R0, RZ, PT ;  /* 0x000000ff0000720c */ /* 0x000fe20003f65070 */
[----:B------:R-:W-:Y:S01]  /*68f0*/  IMAD.WIDE R212, R92, 0x4, R4 ;  /* 0x000000045cd47825 */ /* 0x000fe200078e0204 */
[----:B------:R-:W-:-:S03]  /*6900*/  MOV R0, UR4 ;  /* 0x0000000400007c02 */ /* 0x000fc60008000f00 */
[----:B------:R-:W-:Y:S02]  /*6910*/  IMAD.U32 R4, RZ, RZ, UR4 ;  /* 0x00000004ff047e24 */ /* 0x000fe4000f8e00ff */
[----:B------:R-:W-:Y:S02]  /*6920*/  IMAD.U32 R5, RZ, RZ, UR4 ;  /* 0x00000004ff057e24 */ /* 0x000fe4000f8e00ff */
[----:B------:R-:W-:Y:S01]  /*6930*/  IMAD.WIDE R238, R0, 0x4, R20 ;  /* 0x0000000400ee7825 */ /* 0x000fe200078e0214 */
[----:B------:R-:W-:Y:S03]  /*6940*/  STL.64 [R1+0x430], R212 ;  /* 0x000430d401007387 */ /* 0x000fe60000100a00 */
[----:B------:R-:W-:Y:S01]  /*6950*/  IMAD.WIDE R246, R4, 0x4, R28 ;  /* 0x0000000404f67825 */ /* 0x000fe200078e021c */
[----:B------:R-:W-:Y:S03]  /*6960*/  STL.64 [R1+0x480], R222 ;  /* 0x000480de01007387 */ /* 0x000fe60000100a00 */
[C---:B------:R-:W-:Y:S01]  /*6970*/  IMAD.WIDE R244, R5.reuse, 0x4, R60 ;  /* 0x0000000405f47825 */ /* 0x040fe200078e023c */
[----:B------:R-:W-:Y:S03]  /*6980*/  STL.64 [R1+0x4a0], R238 ;  /* 0x0004a0ee01007387 */ /* 0x000fe60000100a00 */
[----:B------:R-:W-:Y:S01]  /*6990*/  IMAD.WIDE R190, R0, 0x4, R84 ;  /* 0x0000000400be7825 */ /* 0x000fe200078e0254 */
[----:B------:R-:W-:Y:S03]  /*69a0*/  STL.64 [R1+0x4c0], R246 ;  /* 0x0004c0f601007387 */ /* 0x000fe60000100a00 */
[----:B------:R-:W-:Y:S01]  /*69b0*/  IMAD.WIDE R184, R4, 0x4, R6 ;  /* 0x0000000404b87825 */ /* 0x000fe200078e0206 */
[----:B------:R-:W-:Y:S03]  /*69c0*/  STL.64 [R1+0x4e0], R244 ;  /* 0x0004e0f401007387 */ /* 0x000fe60000100a00 */
[----:B------:R-:W-:Y:S01]  /*69d0*/  IMAD.WIDE R182, R5, 0x4, R14 ;  /* 0x0000000405b67825 */ /* 0x000fe200078e020e */
[----:B------:R-:W-:Y:S01]  /*69e0*/  STL.64 [R1+0x500], R202 ;  /* 0x000500ca01007387 */ /* 0x000fe20000100a00 */
[----:B------:R-:W-:-:S03]  /*69f0*/  MOV R7, UR4 ;  /* 0x0000000400077c02 */ /* 0x000fc60008000f00 */
[----:B------:R-:W-:Y:S01]  /*6a00*/  STL.64 [R1+0x518], R196 ;  /* 0x000518c401007387 */ /* 0x000fe20000100a00 */
[----:B------:R-:W-:-:S03]  /*6a10*/  IMAD.U32 R6, RZ, RZ, UR4 ;  /* 0x00000004ff067e24 */ /* 0x000fc6000f8e00ff */
[----:B------:R-:W2:Y:S01]  /*6a20*/  LDL.LU.64 R84, [R1+0x180] ;  /* 0x0001800001547983 */ /* 0x000ea20000300a00 */
[----:B------:R-:W-:-:S03]  /*6a30*/  IMAD.WIDE R216, R0, 0x4, R62 ;  /* 0x0000000400d87825 */ /* 0x000fc600078e023e */
[----:B------:R-:W-:Y:S01]  /*6a40*/  STL.64 [R1+0x528], R190 ;  /* 0x000528be01007387 */ /* 0x000fe20000100a00 */
        /* <DEDUP_REMOVED lines=9> */
[----:B------:R-:W3:Y:S01]  /*6ae0*/  LDL.LU.64 R86, [R1+0x188] ;  /* 0x0001880001567983 */ /* 0x000ee20000300a00 */
        /* <DEDUP_REMOVED lines=19> */
[----:B------:R-:W-:Y:S04]  /*6c20*/  STL.64 [R1+0x4d0], R170 ;  /* 0x0004d0aa01007387 */ /* 0x000fe80000100a00 */
[----:B------:R-:W4:Y:S04]  /*6c30*/  LDL.LU.64 R88, [R1+0x1c0] ;  /* 0x0001c00001587983 */ /* 0x000f280000300a00 */
[----:B------:R-:W-:Y:S04]  /*6c40*/  STL.64 [R1+0x4f0], R168 ;  /* 0x0004f0a801007387 */ /* 0x000fe80000100a00 */
[----:B------:R-:W-:Y:S01]  /*6c50*/  STL.64 [R1+0x510], R150 ;  /* 0x0005109601007387 */ /* 0x000fe20000100a00 */
[----:B------:R-:W-:-:S03]  /*6c60*/  IMAD.WIDE R94, R7, 0x4, R90 ;  /* 0x00000004075e7825 */ /* 0x000fc600078e025a */
[----:B------:R-:W-:Y:S04]  /*6c70*/  STL.64 [R1+0x400], R148 ;  /* 0x0004009401007387 */ /* 0x000fe80000100a00 */
[----:B------:R-:W-:Y:S04]  /*6c80*/  STL.64 [R1+0x410], R138 ;  /* 0x0004108a01007387 */ /* 0x000fe80000100a00 */
[----:B------:R-:W-:Y:S04]  /*6c90*/  STL.64 [R1+0x428], R136 ;  /* 0x0004288801007387 */ /* 0x000fe80000100a00 */
[----:B------:R-:W-:Y:S04]  /*6ca0*/  STL.64 [R1+0x478], R34 ;  /* 0x0004782201007387 */ /* 0x000fe80000100a00 */
[----:B------:R-:W4:Y:S01]  /*6cb0*/  LDL.LU.64 R90, [R1+0x1c8] ;  /* 0x0001c800015a7983 */ /* 0x000f220000300a00 */
[----:B------:R-:W-:Y:S01]  /*6cc0*/  IMAD.WIDE R122, R4, 0x4, R66 ;  /* 0x00000004047a7825 */ /* 0x000fe200078e0242 */
[----:B------:R-:W-:-:S03]  /*6cd0*/  IADD3 R0, R206, -0x80, RZ ;  /* 0xffffff80ce007810 */ /* 0x000fc60007ffe0ff */
[----:B------:R-:W-:Y:S01]  /*6ce0*/  IMAD.WIDE R74, R5, 0x4, R74 ;  /* 0x00000004054a7825 */ /* 0x000fe200078e024a */
[----:B------:R-:W-:Y:S03]  /*6cf0*/  STL.64 [R1+0x498], R122 ;  /* 0x0004987a01007387 */ /* 0x000fe60000100a00 */
[----:B------:R-:W-:Y:S01]  /*6d00*/  IMAD.WIDE R120, R6, 0x4, R82 ;  /* 0x0000000406787825 */ /* 0x000fe200078e0252 */
[----:B------:R-:W-:Y:S03]  /*6d10*/  STL.64 [R1+0x4b8], R74 ;  /* 0x0004b84a01007387 */ /* 0x000fe60000100a00 */
[----:B------:R-:W-:Y:S01]  /*6d20*/  IMAD.WIDE R166, R207, 0x4, R166 ;  /* 0x00000004cfa67825 */ /* 0x000fe200078e02a6 */
[----:B------:R-:W-:Y:S03]  /*6d30*/  STL.64 [R1+0x4d8], R120 ;  /* 0x0004d87801007387 */ /* 0x000fe60000100a00 */
[----:B------:R-:W-:-:S02]  /*6d40*/  IMAD.MOV.U32 R206, RZ, RZ, 0x3f ;  /* 0x0000003fffce7424 */ /* 0x000fc400078e00ff */
[C---:B------:R-:W-:Y:S01]  /*6d50*/  IMAD.WIDE R40, R207.reuse, 0x4, R40 ;  /* 0x00000004cf287825 */ /* 0x040fe200078e0228 */
[----:B------:R-:W-:Y:S03]  /*6d60*/  STL.64 [R1+0x4f8], R94 ;  /* 0x0004f85e01007387 */ /* 0x000fe60000100a00 */
[C---:B------:R-:W-:Y:S01]  /*6d70*/  IMAD.WIDE R48, R207.reuse, 0x4, R48 ;  /* 0x00000004cf307825 */ /* 0x040fe200078e0230 */
[----:B------:R1:W-:Y:S03]  /*6d80*/  STL.64 [R1+0x230], R166 ;  /* 0x000230a601007387 */ /* 0x0003e60000100a00 */
[C---:B------:R-:W-:Y:S01]  /*6d90*/  IMAD.WIDE R56, R207.reuse, 0x4, R56 ;  /* 0x00000004cf387825 */ /* 0x040fe200078e0238 */
[----:B------:R-:W-:Y:S01]  /*6da0*/  IADD3 R206, R206, c[0x0][0x180], RZ ;  /* 0x00006000cece7a10 */ /* 0x000fe20007ffe0ff */
        /* <DEDUP_REMOVED lines=9> */
[C---:B------:R-:W-:Y:S02]  /*6e40*/  IMAD.WIDE R214, R207.reuse, 0x4, R214 ;  /* 0x00000004cfd67825 */ /* 0x040fe400078e02d6 */
[----:B------:R1:W-:Y:S02]  /*6e50*/  STL.64 [R1+0x278], R46 ;  /* 0x0002782e01007387 */ /* 0x0003e40000100a00 */
[----:B--2---:R-:W-:-:S05]  /*6e60*/  IMAD.WIDE R84, R207, 0x4, R84 ;  /* 0x00000004cf547825 */ /* 0x004fca00078e0254 */
[----:B------:R2:W-:Y:S01]  /*6e70*/  LDGSTS.E [R252+0x19c00], [R84.64], !P4 ;  /* 0x19c0000054fc7fae */ /* 0x0005e2000e121848 */
[----:B---3--:R-:W-:-:S05]  /*6e80*/  IMAD.WIDE R86, R207, 0x4, R86 ;  /* 0x00000004cf567825 */ /* 0x008fca00078e0256 */
[----:B------:R2:W-:Y:S01]  /*6e90*/  LDGSTS.E [R252+0x19e00], [R86.64], !P4 ;  /* 0x19e0000056fc7fae */ /* 0x0005e2000e121848 */
[----:B------:R-:W-:Y:S01]  /*6ea0*/  ISETP.GE.U32.AND P4, PT, R0, 0x7fffff41, PT ;  /* 0x7fffff410000780c */ /* 0x000fe20003f86070 */
[----:B----4-:R-:W-:-:S05]  /*6eb0*/  IMAD.WIDE R88, R207, 0x4, R88 ;  /* 0x00000004cf587825 */ /* 0x010fca00078e0258 */
[----:B------:R2:W-:Y:S01]  /*6ec0*/  LDGSTS.E [R252+0x1ac00], [R88.64], !P2 ;  /* 0x1ac0000058fc7fae */ /* 0x0005e2000d121848 */
[----:B------:R-:W-:-:S05]  /*6ed0*/  IMAD.WIDE R90, R207, 0x4, R90 ;  /* 0x00000004cf5a7825 */ /* 0x000fca00078e025a */
[----:B------:R2:W-:Y:S01]  /*6ee0*/  LDGSTS.E [R252+0x1ae00], [R90.64], !P2 ;  /* 0x1ae000005afc7fae */ /* 0x0005e2000d121848 */
[----:B------:R-:W-:Y:S01]  /*6ef0*/  ISETP.GE.AND P2, PT, R206, 0x40, PT ;  /* 0x00000040ce00780c */ /* 0x000fe20003f46270 */
[----:B------:R-:W-:Y:S02]  /*6f00*/  IMAD.WIDE R206, R207, 0x4, R176 ;  /* 0x00000004cfce7825 */ /* 0x000fe400078e02b0 */
[----:B------:R3:W5:Y:S04]  /*6f10*/  LDL.LU.64 R176, [R1+0x5f8] ;  /* 0x0005f80001b07983 */ /* 0x0007680000300a00 */
[----:B------:R4:W-:Y:S04]  /*6f20*/  STL.64 [R1+0x2b8], R54 ;  /* 0x0002b83601007387 */ /* 0x0009e80000100a00 */
[----:B------:R1:W-:Y:S04]  /*6f30*/  LDGSTS.E [R252+0x1bc00], [R166.64], !P5 ;  /* 0x1bc00000a6fc7fae */ /* 0x0003e8000e921848 */
[----:B------:R2:W-:Y:S04]  /*6f40*/  LDGSTS.E [R252+0x1be00], [R164.64], !P5 ;  /* 0x1be00000a4fc7fae */ /* 0x0005e8000e921848 */
[----:B------:R3:W-:Y:S04]  /*6f50*/  LDGSTS.E [R252+0x1cc00], [R40.64], !P1 ;  /* 0x1cc0000028fc7fae */ /* 0x0007e8000c921848 */
[----:B-1----:R1:W5:Y:S04]  /*6f60*/  LDL.LU.64 R166, [R1+0x5f0] ;  /* 0x0005f00001a67983 */ /* 0x0023680000300a00 */
[----:B--2---:R1:W5:Y:S04]  /*6f70*/  LDL.LU.64 R164, [R1+0x5e8] ;  /* 0x0005e80001a47983 */ /* 0x0043680000300a00 */
[----:B------:R2:W-:Y:S04]  /*6f80*/  STL.64 [R1+0x2f8], R214 ;  /* 0x0002f8d601007387 */ /* 0x0005e80000100a00 */
[----:B---3--:R1:W5:Y:S04]  /*6f90*/  LDL.LU.64 R40, [R1+0x5e0] ;  /* 0x0005e00001287983 */ /* 0x0083680000300a00 */
[----:B------:R3:W-:Y:S04]  /*6fa0*/  STL.64 [R1+0x338], R206 ;  /* 0x000338ce01007387 */ /* 0x0007e80000100a00 */
[----:B------:R1:W-:Y:S04]  /*6fb0*/  LDGSTS.E [R252+0x1ce00], [R46.64], !P1 ;  /* 0x1ce000002efc7fae */ /* 0x0003e8000c921848 */
[----:B------:R2:W-:Y:S04]  /*6fc0*/  LDGSTS.E [R252+0x1dc00], [R48.64], !P6 ;  /* 0x1dc0000030fc7fae */ /* 0x0005e8000f121848 */
[----:B------:R4:W-:Y:S04]  /*6fd0*/  LDGSTS.E [R252+0x1de00], [R54.64], !P6 ;  /* 0x1de0000036fc7fae */ /* 0x0009e8000f121848 */
[----:B-1----:R1:W5:Y:S04]  /*6fe0*/  LDL.LU.64 R46, [R1+0x5d8] ;  /* 0x0005d800012e7983 */ /* 0x0023680000300a00 */
[----:B--2---:R1:W5:Y:S04]  /*6ff0*/  LDL.LU.64 R48, [R1+0x5d0] ;  /* 0x0005d00001307983 */ /* 0x0043680000300a00 */
[----:B----4-:R1:W5:Y:S04]  /*7000*/  LDL.LU.64 R54, [R1+0x5c8] ;  /* 0x0005c80001367983 */ /* 0x0103680000300a00 */
[----:B------:R2:W-:Y:S04]  /*7010*/  LDGSTS.E [R252+0x1ec00], [R56.64], !P0 ;  /* 0x1ec0000038fc7fae */ /* 0x0005e8000c121848 */
[----:B------:R4:W-:Y:S04]  /*7020*/  LDGSTS.E [R252+0x1ee00], [R214.64], !P0 ;  /* 0x1ee00000d6fc7fae */ /* 0x0009e8000c121848 */
[----:B------:R1:W-:Y:S04]  /*7030*/  LDGSTS.E [R252+0x1fc00], [R220.64], !P4 ;  /* 0x1fc00000dcfc7fae */ /* 0x0003e8000e121848 */
[----:B--2---:R2:W5:Y:S04]  /*7040*/  LDL.LU.64 R56, [R1+0x5c0] ;  /* 0x0005c00001387983 */ /* 0x0045680000300a00 */
[----:B----4-:R2:W5:Y:S04]  /*7050*/  LDL.LU.64 R214, [R1+0x5b8] ;  /* 0x0005b80001d67983 */ /* 0x0105680000300a00 */
[----:B-1----:R2:W5:Y:S04]  /*7060*/  LDL.LU.64 R220, [R1+0x5b0] ;  /* 0x0005b00001dc7983 */ /* 0x0025680000300a00 */
[----:B------:R3:W-:Y:S04]  /*7070*/  LDGSTS.E [R252+0x1fe00], [R206.64], !P4 ;  /* 0x1fe00000cefc7fae */ /* 0x0007e8000e121848 */
[----:B------:R-:W0:Y:S04]  /*7080*/  LDGDEPBAR ;  /* 0x00000000000079af */ /* 0x000e280000000000 */
[----:B---3--:R-:W3:Y:S04]  /*7090*/  LDL.LU.64 R206, [R1+0x5a8] ;  /* 0x0005a80001ce7983 */ /* 0x008ee80000300a00 */
[----:B---3--:R1:W-:Y:S01]  /*70a0*/  LDGSTS.E [R207+0x24000], [R212.64], P3 ;  /* 0x24000000d4cf7fae */ /* 0x0083e20009921848 */
[----:B------:R-:W-:-:S03]  /*70b0*/  LOP3.LUT R252, R207, 0x20, RZ, 0x3c, !PT ;  /* 0x00000020cffc7812 */ /* 0x000fc600078e3cff */
[----:B------:R3:W-:Y:S04]  /*70c0*/  LDGSTS.E [R207+0x24800], [R222.64], P3 ;  /* 0x24800000decf7fae */ /* 0x0007e80009921848 */
[----:B------:R4:W-:Y:S04]  /*70d0*/  LDGSTS.E [R207+0x25000], [R238.64], P3 ;  /* 0x25000000eecf7fae */ /* 0x0009e80009921848 */
[----:B-1----:R2:W5:Y:S04]  /*70e0*/  LDL.LU.64 R212, [R1+0x5a0] ;  /* 0x0005a00001d47983 */ /* 0x0025680000300a00 */
[----:B---3--:R2:W5:Y:S04]  /*70f0*/  LDL.LU.64 R222, [R1+0x598] ;  /* 0x0005980001de7983 */ /* 0x0085680000300a00 */
[----:B------:R1:W-:Y:S04]  /*7100*/  LDGSTS.E [R207+0x25800], [R246.64], P3 ;  /* 0x25800000f6cf7fae */ /* 0x0003e80009921848 */
[----:B----4-:R2:W5:Y:S04]  /*7110*/  LDL.LU.64 R238, [R1+0x590] ;  /* 0x0005900001ee7983 */ /* 0x0105680000300a00 */
[----:B------:R3:W-:Y:S04]  /*7120*/  LDGSTS.E [R207+0x26000], [R244.64], P3 ;  /* 0x26000000f4cf7fae */ /* 0x0007e80009921848 */
[----:B-1----:R2:W5:Y:S04]  /*7130*/  LDL.LU.64 R246, [R1+0x588] ;  /* 0x0005880001f67983 */ /* 0x0025680000300a00 */
[----:B------:R1:W-:Y:S04]  /*7140*/  LDGSTS.E [R207+0x26800], [R202.64], P3 ;  /* 0x26800000cacf7fae */ /* 0x0003e80009921848 */
[----:B---3--:R2:W5:Y:S04]  /*7150*/  LDL.LU.64 R244, [R1+0x580] ;  /* 0x0005800001f47983 */ /* 0x0085680000300a00 */
        /* <DEDUP_REMOVED lines=14> */
[----:B------:R1:W-:Y:S01]  /*7240*/  LDGSTS.E [R252+0x26a00], [R204.64], P3 ;  /* 0x26a00000ccfc7fae */ /* 0x0003e20009921848 */
[----:B---3--:R-:W-:-:S03]  /*7250*/  LOP3.LUT R217, R207, 0x40, RZ, 0x3c, !PT ;  /* 0x00000040cfd97812 */ /* 0x008fc600078e3cff */
[----:B------:R3:W-:Y:S04]  /*7260*/  LDGSTS.E [R252+0x27200], [R30.64], P3 ;  /* 0x272000001efc7fae */ /* 0x0007e80009921848 */
[----:B------:R3:W-:Y:S04]  /*7270*/  LDGSTS.E [R252+0x27a00], [R28.64], P3 ;  /* 0x27a000001cfc7fae */ /* 0x0007e80009921848 */
[----:B-1----:R2:W5:Y:S04]  /*7280*/  LDL.LU.64 R204, [R1+0x540] ;  /* 0x0005400001cc7983 */ /* 0x0025680000300a00 */
[----:B------:R1:W-:Y:S04]  /*7290*/  LDGSTS.E [R217+0x24400], [R92.64], P3 ;  /* 0x244000005cd97fae */ /* 0x0003e80009921848 */
[----:B------:R2:W-:Y:S01]  /*72a0*/  LDGSTS.E [R217+0x24c00], [R242.64], P3 ;  /* 0x24c00000f2d97fae */ /* 0x0005e20009921848 */
[----:B---3--:R-:W-:-:S03]  /*72b0*/  LOP3.LUT R252, R207, 0x60, RZ, 0x3c, !PT ;  /* 0x00000060cffc7812 */ /* 0x008fc600078e3cff */
        /* <DEDUP_REMOVED lines=14> */
[----:B------:R-:W-:-:S03]  /*73a0*/  CS2R R60, SRZ ;  /* 0x00000000003c7805 */ /* 0x000fc6000001ff00 */
[----:B------:R-:W0:Y:S01]  /*73b0*/  LDGDEPBAR ;  /* 0x00000000000079af */ /* 0x000e220000000000 */
[----:B------:R-:W-:Y:S01]  /*73c0*/  CS2R R62, SRZ ;  /* 0x00000000003e7805 */ /* 0x000fe2000001ff00 */
        /* <DEDUP_REMOVED lines=47> */
[----:B-1----:R-:W-:Y:S01]  /*76c0*/  CS2R R74, SRZ ;  /* 0x00000000004a7805 */ /* 0x002fe2000001ff00 */
        /* <DEDUP_REMOVED lines=9> */
[----:B----4-:R-:W-:Y:S01]  /*7760*/  CS2R R170, SRZ ;  /* 0x0000000000aa7805 */ /* 0x010fe2000001ff00 */
[----:B------:R-:W-:Y:S01]  /*7770*/  CS2R R28, SRZ ;  /* 0x00000000001c7805 */ /* 0x000fe2000001ff00 */
[----:B------:R-:W-:Y:S01]  /*7780*/  CS2R R30, SRZ ;  /* 0x00000000001e7805 */ /* 0x000fe2000001ff00 */
[----:B---3--:R-:W-:Y:S01]  /*7790*/  CS2R R32, SRZ ;  /* 0x0000000000207805 */ /* 0x008fe2000001ff00 */
[----:B------:R-:W-:Y:S01]  /*77a0*/  CS2R R34, SRZ ;  /* 0x0000000000227805 */ /* 0x000fe2000001ff00 */
[----:B------:R-:W-:Y:S05]  /*77b0*/  @!P2 BRA `(.L_x_0) ;  /* 0x0000bda00000a947 */ /* 0x000fea0003800000 */
[----:B--2---:R-:W2:Y:S04]  /*77c0*/  LDL.LU.64 R210, [R1+0x2a0] ;  /* 0x0002a00001d27983 */ /* 0x004ea80000300a00 */
[----:B------:R-:W3:Y:S04]  /*77d0*/  LDL.LU.64 R216, [R1+0x2a8] ;  /* 0x0002a80001d87983 */ /* 0x000ee80000300a00 */
[----:B------:R-:W4:Y:S04]  /*77e0*/  LDL.LU.64 R226, [R1+0xb8] ;  /* 0x0000b80001e27983 */ /* 0x000f280000300a00 */
[----:B------:R-:W2:Y:S01]  /*77f0*/  LDL.LU.64 R148, [R1+0xd0] ;  /* 0x0000d00001947983 */ /* 0x000ea20000300a00 */
[----:B-----5:R-:W-:Y:S01]  /*7800*/  MOV R170, R220 ;  /* 0x000000dc00aa7202 */ /* 0x020fe20000000f00 */
[----:B------:R-:W-:Y:S01]  /*7810*/  IMAD.MOV.U32 R171, RZ, RZ, R221 ;  /* 0x000000ffffab7224 */ /* 0x000fe200078e00dd */
[----:B------:R-:W-:Y:S01]  /*7820*/  MOV R32, R212 ;  /* 0x000000d400207202 */ /* 0x000fe20000000f00 */
[----:B------:R-:W3:Y:S01]  /*7830*/  LDL.LU.64 R242, [R1+0xe8] ;  /* 0x0000e80001f27983 */ /* 0x000ee20000300a00 */
[----:B------:R-:W-:-:S02]  /*7840*/  IMAD.MOV.U32 R150, RZ, RZ, R224 ;  /* 0x000000ffff967224 */ /* 0x000fc400078e00e0 */
[----:B------:R-:W-:Y:S01]  /*7850*/  IMAD.MOV.U32 R151, RZ, RZ, R225 ;  /* 0x000000ffff977224 */ /* 0x000fe200078e00e1 */
[----:B------:R-:W3:Y:S01]  /*7860*/  LDL.LU.64 R74, [R1+0x100] ;  /* 0x00010000014a7983 */ /* 0x000ee20000300a00 */
[----:B------:R-:W-:Y:S02]  /*7870*/  IMAD.MOV.U32 R34, RZ, RZ, R208 ;  /* 0x000000ffff227224 */ /* 0x000fe400078e00d0 */
[----:B------:R-:W-:Y:S01]  /*7880*/  IMAD.MOV.U32 R168, RZ, RZ, R222 ;  /* 0x000000ffffa87224 */ /* 0x000fe200078e00de */
[----:B------:R-:W3:Y:S01]  /*7890*/  LDL.LU.64 R20, [R1+0x110] ;  /* 0x0001100001147983 */ /* 0x000ee20000300a00 */
[----:B------:R-:W-:Y:S02]  /*78a0*/  IMAD.MOV.U32 R35, RZ, RZ, R209 ;  /* 0x000000ffff237224 */ /* 0x000fe400078e00d1 */
[----:B------:R-:W-:Y:S01]  /*78b0*/  IMAD.MOV.U32 R169, RZ, RZ, R223 ;  /* 0x000000ffffa97224 */ /* 0x000fe200078e00df */
[----:B------:R-:W3:Y:S01]  /*78c0*/  LDL.LU.64 R72, [R1+0x130] ;  /* 0x0001300001487983 */ /* 0x000ee20000300a00 */
[----:B------:R-:W-:-:S02]  /*78d0*/  IMAD.MOV.U32 R30, RZ, RZ, R214 ;  /* 0x000000ffff1e7224 */ /* 0x000fc400078e00d6 */
[----:B------:R-:W-:Y:S01]  /*78e0*/  IMAD.MOV.U32 R31, RZ, RZ, R215 ;  /* 0x000000ffff1f7224 */ /* 0x000fe200078e00d7 */
[----:B------:R-:W-:Y:S01]  /*78f0*/  STL [R1], R38 ;  /* 0x0000002601007387 */ /* 0x000fe20000100800 */
[----:B------:R-:W-:Y:S02]  /*7900*/  IMAD.MOV.U32 R33, RZ, RZ, R213 ;  /* 0x000000ffff217224 */ /* 0x000fe400078e00d5 */
[----:B------:R-:W-:Y:S01]  /*7910*/  IMAD.MOV.U32 R28, RZ, RZ, R218 ;  /* 0x000000ffff1c7224 */ /* 0x000fe200078e00da */
[----:B------:R-:W3:Y:S01]  /*7920*/  LDL.LU.64 R146, [R1+0xc8] ;  /* 0x0000c80001927983 */ /* 0x000ee20000300a00 */
[----:B------:R-:W-:-:S03]  /*7930*/  IMAD.MOV.U32 R29, RZ, RZ, R219 ;  /* 0x000000ffff1d7224 */ /* 0x000fc600078e00db */
[----:B------:R-:W-:Y:S04]  /*7940*/  STL [R1+0x8], R36 ;  /* 0x0000082401007387 */ /* 0x000fe80000100800 */
[----:B------:R-:W-:Y:S01]  /*7950*/  STL [R1+0x4], R37 ;  /* 0x0000042501007387 */ /* 0x000fe20000100800 */
[----:B------:R-:W-:Y:S01]  /*7960*/  MOV R26, R244 ;  /* 0x000000f4001a7202 */ /* 0x000fe20000000f00 */
[----:B------:R-:W-:Y:S02]  /*7970*/  IMAD.MOV.U32 R27, RZ, RZ, R245 ;  /* 0x000000ffff1b7224 */ /* 0x000fe400078e00f5 */
[----:B------:R-:W-:Y:S02]  /*7980*/  IMAD.MOV.U32 R120, RZ, RZ, R170 ;  /* 0x000000ffff787224 */ /* 0x000fe400078e00aa */
[----:B------:R-:W-:Y:S01]  /*7990*/  IMAD.MOV.U32 R121, RZ, RZ, R171 ;  /* 0x000000ffff797224 */ /* 0x000fe200078e00ab */
[----:B------:R-:W-:Y:S01]  /*79a0*/  MOV R92, R150 ;  /* 0x00000096005c7202 */ /* 0x000fe20000000f00 */
[----:B------:R-:W-:-:S02]  /*79b0*/  IMAD.MOV.U32 R93, RZ, RZ, R151 ;  /* 0x000000ffff5d7224 */ /* 0x000fc400078e0097 */
[----:B------:R-:W-:Y:S02]  /*79c0*/  IMAD.MOV.U32 R94, RZ, RZ, R168 ;  /* 0x000000ffff5e7224 */ /* 0x000fe400078e00a8 */
[----:B------:R-:W-:Y:S02]  /*79d0*/  IMAD.MOV.U32 R24, RZ, RZ, R246 ;  /* 0x000000ffff187224 */ /* 0x000fe400078e00f6 */
[----:B------:R-:W-:Y:S02]  /*79e0*/  IMAD.MOV.U32 R25, RZ, RZ, R247 ;  /* 0x000000ffff197224 */ /* 0x000fe400078e00f7 */
[----:B----4-:R-:W-:Y:S02]  /*79f0*/  IMAD.MOV.U32 R224, RZ, RZ, R227 ;  /* 0x000000ffffe07224 */ /* 0x010fe400078e00e3 */
[----:B------:R-:W-:Y:S02]  /*7a00*/  IMAD.MOV.U32 R225, RZ, RZ, R226 ;  /* 0x000000ffffe17224 */ /* 0x000fe400078e00e2 */
[----:B------:R-:W-:Y:S01]  /*7a10*/  IMAD.MOV.U32 R136, RZ, RZ, R32 ;  /* 0x000000ffff887224 */ /* 0x000fe200078e0020 */
[----:B------:R-:W-:Y:S01]  /*7a20*/  USHF.R.S32.HI UR6, URZ, 0x1f, UR4 ;  /* 0x0000001f3f067899 */ /* 0x000fe20008011404 */
[----:B--2---:R-:W-:-:S02]  /*7a30*/  IMAD.MOV.U32 R209, RZ, RZ, R210 ;  /* 0x000000ffffd17224 */ /* 0x004fc400078e00d2 */
[----:B------:R-:W-:Y:S02]  /*7a40*/  IMAD.MOV.U32 R208, RZ, RZ, R211 ;  /* 0x000000ffffd07224 */ /* 0x000fe400078e00d3 */
[----:B---3--:R-:W-:Y:S01]  /*7a50*/  IMAD.MOV.U32 R0, RZ, RZ, R21 ;  /* 0x000000ffff007224 */ /* 0x008fe200078e0015 */
[----:B------:R1:W-:Y:S01]  /*7a60*/  STL [R1+0x10], R20 ;  /* 0x0000101401007387 */ /* 0x0003e20000100800 */
[----:B------:R-:W-:Y:S01]  /*7a70*/  MOV R170, R236 ;  /* 0x000000ec00aa7202 */ /* 0x000fe20000000f00 */
[----:B------:R-:W-:Y:S01]  /*7a80*/  IMAD.MOV.U32 R171, RZ, RZ, R237 ;  /* 0x000000ffffab7224 */ /* 0x000fe200078e00ed */
[----:B------:R-:W-:Y:S01]  /*7a90*/  MOV R150, R34 ;  /* 0x0000002200967202 */ /* 0x000fe20000000f00 */
[----:B------:R2:W-:Y:S01]  /*7aa0*/  STL [R1+0xc], R0 ;  /* 0x00000c0001007387 */ /* 0x0005e20000100800 */
[----:B------:R-:W-:Y:S02]  /*7ab0*/  IMAD.MOV.U32 R227, RZ, RZ, R148 ;  /* 0x000000ffffe37224 */ /* 0x000fe400078e0094 */
[----:B------:R-:W-:Y:S01]  /*7ac0*/  IMAD.MOV.U32 R95, RZ, RZ, R169 ;  /* 0x000000ffff5f7224 */ /* 0x000fe200078e00a9 */
[----:B------:R3:W-:Y:S01]  /*7ad0*/  STL [R1+0x18], R72 ;  /* 0x0000184801007387 */ /* 0x0007e20000100800 */
[----:B------:R-:W-:-:S02]  /*7ae0*/  IMAD.MOV.U32 R226, RZ, RZ, R149 ;  /* 0x000000ffffe27224 */ /* 0x000fc400078e0095 */
[----:B------:R-:W-:Y:S01]  /*7af0*/  IMAD.MOV.U32 R122, RZ, RZ, R30 ;  /* 0x000000ffff7a7224 */ /* 0x000fe200078e001e */
[----:B-1----:R-:W4:Y:S01]  /*7b00*/  LDL.LU.64 R20, [R1+0xd8] ;  /* 0x0000d80001147983 */ /* 0x002f220000300a00 */
[----:B------:R-:W-:Y:S01]  /*7b10*/  IMAD.MOV.U32 R151, RZ, RZ, R35 ;  /* 0x000000ffff977224 */ /* 0x000fe200078e0023 */
[----:B--2---:R-:W-:Y:S01]  /*7b20*/  MOV R0, R73 ;  /* 0x0000004900007202 */ /* 0x004fe20000000f00 */
[----:B------:R-:W-:Y:S01]  /*7b30*/  IMAD.MOV.U32 R168, RZ, RZ, R240 ;  /* 0x000000ffffa87224 */ /* 0x000fe200078e00f0 */
[----:B------:R-:W-:Y:S01]  /*7b40*/  STL [R1+0x20], R202 ;  /* 0x000020ca01007387 */ /* 0x000fe20000100800 */
[----:B------:R-:W-:Y:S02]  /*7b50*/  IMAD.MOV.U32 R123, RZ, RZ, R31 ;  /* 0x000000ffff7b7224 */ /* 0x000fe400078e001f */
[----:B------:R-:W-:Y:S01]  /*7b60*/  IMAD.MOV.U32 R137, RZ, RZ, R33 ;  /* 0x000000ffff897224 */ /* 0x000fe200078e0021 */
[----:B------:R1:W-:Y:S01]  /*7b70*/  STL [R1+0x14], R0 ;  /* 0x0000140001007387 */ /* 0x0003e20000100800 */
[----:B------:R-:W-:Y:S01]  /*7b80*/  MOV R138, R28 ;  /* 0x0000001c008a7202 */ /* 0x000fe20000000f00 */
[----:B------:R-:W-:Y:S01]  /*7b90*/  IMAD.MOV.U32 R139, RZ, RZ, R29 ;  /* 0x000000ffff8b7224 */ /* 0x000fe200078e001d */
[----:B------:R-:W-:Y:S01]  /*7ba0*/  MOV R211, R216 ;  /* 0x000000d800d37202 */ /* 0x000fe20000000f00 */
[----:B------:R-:W2:Y:S01]  /*7bb0*/  LDL.LU.64 R158, [R1+0x148] ;  /* 0x00014800019e7983 */ /* 0x000ea20000300a00 */
[----:B------:R-:W-:Y:S01]  /*7bc0*/  IMAD.MOV.U32 R32, RZ, RZ, R228 ;  /* 0x000000ffff207224 */ /* 0x000fe200078e00e4 */
[----:B------:R-:W-:Y:S01]  /*7bd0*/  MOV R223, R50 ;  /* 0x0000003200df7202 */ /* 0x000fe20000000f00 */
[----:B------:R-:W-:Y:S01]  /*7be0*/  IMAD.MOV.U32 R210, RZ, RZ, R217 ;  /* 0x000000ffffd27224 */ /* 0x000fe200078e00d9 */
[----:B---3--:R-:W3:Y:S04]  /*7bf0*/  LDL.LU.64 R72, [R1+0xf8] ;  /* 0x0000f80001487983 */ /* 0x008ee80000300a00 */
[----:B------:R-:W-:Y:S04]  /*7c00*/  STL [R1+0x1c], R203 ;  /* 0x00001ccb01007387 */ /* 0x000fe80000100800 */
[----:B------:R-:W3:Y:S01]  /*7c10*/  LDL.LU.64 R156, [R1+0x158] ;  /* 0x00015800019c7983 */ /* 0x000ee20000300a00 */
[----:B-1----:R-:W-:-:S03]  /*7c20*/  IMAD.MOV.U32 R0, RZ, RZ, R147 ;  /* 0x000000ffff007224 */ /* 0x002fc600078e0093 */
[----:B------:R-:W-:Y:S04]  /*7c30*/  STL [R1+0x28], R146 ;  /* 0x0000289201007387 */ /* 0x000fe80000100800 */
[----:B------:R-:W-:Y:S04]  /*7c40*/  STL [R1+0x43c], R166 ;  /* 0x00043ca601007387 */ /* 0x000fe80000100800 */
[----:B------:R2:W-:Y:S04]  /*7c50*/  STL [R1+0x24], R0 ;  /* 0x0000240001007387 */ /* 0x0005e80000100800 */
[----:B------:R-:W-:Y:S04]  /*7c60*/  STL [R1+0x438], R167 ;  /* 0x000438a701007387 */ /* 0x000fe80000100800 */
[----:B------:R-:W-:Y:S04]  /*7c70*/  STL [R1+0x444], R176 ;  /* 0x000444b001007387 */ /* 0x000fe80000100800 */
[----:B------:R-:W-:Y:S04]  /*7c80*/  STL [R1+0x440], R177 ;  /* 0x000440b101007387 */ /* 0x000fe80000100800 */
[----:B------:R-:W-:Y:S04]  /*7c90*/  STL [R1+0x448], R2 ;  /* 0x0004480201007387 */ /* 0x000fe80000100800 */
[----:B------:R-:W-:Y:S04]  /*7ca0*/  STL [R1+0x2c], R3 ;  /* 0x00002c0301007387 */ /* 0x000fe80000100800 */
[----:B------:R-:W-:Y:S04]  /*7cb0*/  STL [R1+0x34], R96 ;  /* 0x0000346001007387 */ /* 0x000fe80000100800 */
[----:B------:R-:W-:Y:S01]  /*7cc0*/  STL [R1+0x30], R97 ;  /* 0x0000306101007387 */ /* 0x000fe20000100800 */
[----:B------:R-:W-:-:S02]  /*7cd0*/  IMAD.MOV.U32 R148, RZ, RZ, R238 ;  /* 0x000000ffff947224 */ /* 0x000fc400078e00ee */
[----:B------:R-:W-:Y:S02]  /*7ce0*/  IMAD.MOV.U32 R149, RZ, RZ, R239 ;  /* 0x000000ffff957224 */ /* 0x000fe400078e00ef */
[----:B------:R-:W-:Y:S02]  /*7cf0*/  IMAD.MOV.U32 R34, RZ, RZ, R232 ;  /* 0x000000ffff227224 */ /* 0x000fe400078e00e8 */
        /* <DEDUP_REMOVED lines=8> */
[----:B------:R-:W-:Y:S02]  /*7d80*/  IMAD.MOV.U32 R74, RZ, RZ, R148 ;  /* 0x000000ffff4a7224 */ /* 0x000fe400078e0094 */
[----:B------:R-:W-:Y:S02]  /*7d90*/  IMAD.MOV.U32 R75, RZ, RZ, R149 ;  /* 0x000000ffff4b7224 */ /* 0x000fe400078e0095 */
[----:B--2---:R-:W-:Y:S01]  /*7da0*/  IMAD.MOV.U32 R0, RZ, RZ, R159 ;  /* 0x000000ffff007224 */ /* 0x004fe200078e009f */
[----:B------:R1:W-:Y:S04]  /*7db0*/  STL [R1+0x3c], R158 ;  /* 0x00003c9e01007387 */ /* 0x0003e80000100800 */
[----:B---3--:R-:W-:Y:S04]  /*7dc0*/  STL [R1+0x44], R156 ;  /* 0x0000449c01007387 */ /* 0x008fe80000100800 */
[----:B------:R2:W-:Y:S04]  /*7dd0*/  STL [R1+0x38], R0 ;  /* 0x0000380001007387 */ /* 0x0005e80000100800 */
[----:B-1----:R-:W3:Y:S01]  /*7de0*/  LDL.LU.64 R158, [R1+0x198] ;  /* 0x00019800019e7983 */ /* 0x002ee20000300a00 */
[----:B--2---:R-:W-:-:S03]  /*7df0*/  IMAD.MOV.U32 R0, RZ, RZ, R157 ;  /* 0x000000ffff007224 */ /* 0x004fc600078e009d */
[----:B----4-:R-:W-:Y:S04]  /*7e00*/  STL [R1+0x4c], R20 ;  /* 0x00004c1401007387 */ /* 0x010fe80000100800 */
[----:B------:R1:W-:Y:S02]  /*7e10*/  STL [R1+0x40], R0 ;  /* 0x0000400001007387 */ /* 0x0003e40000100800 */
[----:B-1----:R-:W-:Y:S02]  /*7e20*/  IMAD.MOV.U32 R0, RZ, RZ, R21 ;  /* 0x000000ffff007224 */ /* 0x002fe400078e0015 */
[----:B------:R-:W-:Y:S02]  /*7e30*/  IMAD.MOV.U32 R20, RZ, RZ, R26 ;  /* 0x000000ffff147224 */ /* 0x000fe400078e001a */
[----:B------:R-:W-:Y:S01]  /*7e40*/  IMAD.MOV.U32 R21, RZ, RZ, R27 ;  /* 0x000000ffff157224 */ /* 0x000fe200078e001b */
[----:B------:R1:W-:Y:S04]  /*7e50*/  STL [R1+0x48], R0 ;  /* 0x0000480001007387 */ /* 0x0003e80000100800 */
[----:B------:R2:W-:Y:S04]  /*7e60*/  STL [R1+0x54], R72 ;  /* 0x0000544801007387 */ /* 0x0005e80000100800 */
[----:B------:R-:W4:Y:S01]  /*7e70*/  LDL.LU.64 R26, [R1+0x1b8] ;  /* 0x0001b800011a7983 */ /* 0x000f220000300a00 */
[----:B-1----:R-:W-:Y:S01]  /*7e80*/  IMAD.MOV.U32 R0, RZ, RZ, R73 ;  /* 0x000000ffff007224 */ /* 0x002fe200078e0049 */
[----:B------:R-:W-:Y:S01]  /*7e90*/  MOV R157, R23 ;  /* 0x00000017009d7202 */ /* 0x000fe20000000f00 */
[----:B------:R-:W-:-:S03]  /*7ea0*/  IMAD.MOV.U32 R156, RZ, RZ, R22 ;  /* 0x000000ffff9c7224 */ /* 0x000fc600078e0016 */
[----:B------:R3:W-:Y:S01]  /*7eb0*/  STL [R1+0x50], R0 ;  /* 0x0000500001007387 */ /* 0x0007e20000100800 */
[----:B--2---:R-:W-:Y:S02]  /*7ec0*/  IMAD.MOV.U32 R72, RZ, RZ, R34 ;  /* 0x000000ffff487224 */ /* 0x004fe400078e0022 */
[----:B------:R-:W-:Y:S02]  /*7ed0*/  IMAD.MOV.U32 R73, RZ, RZ, R35 ;  /* 0x000000ffff497224 */ /* 0x000fe400078e0023 */
[----:B------:R-:W2:Y:S01]  /*7ee0*/  LDL.LU.64 R34, [R1+0x108] ;  /* 0x0001080001227983 */ /* 0x000ea20000300a00 */
[----:B------:R-:W-:Y:S01]  /*7ef0*/  IMAD.MOV.U32 R22, RZ, RZ, R24 ;  /* 0x000000ffff167224 */ /* 0x000fe200078e0018 */
[----:B------:R-:W-:Y:S01]  /*7f00*/  MOV R24, R74 ;  /* 0x0000004a00187202 */ /* 0x000fe20000000f00 */
[----:B------:R-:W-:Y:S01]  /*7f10*/  IMAD.MOV.U32 R23, RZ, RZ, R25 ;  /* 0x000000ffff177224 */ /* 0x000fe200078e0019 */
[----:B------:R-:W-:Y:S01]  /*7f20*/  STL [R1+0x5c], R188 ;  /* 0x00005cbc01007387 */ /* 0x000fe20000100800 */
[----:B------:R-:W-:-:S02]  /*7f30*/  IMAD.MOV.U32 R25, RZ, RZ, R75 ;  /* 0x000000ffff197224 */ /* 0x000fc400078e004b */
[----:B------:R-:W-:Y:S01]  /*7f40*/  IMAD.MOV.U32 R74, RZ, RZ, R92 ;  /* 0x000000ffff4a7224 */ /* 0x000fe200078e005c */
[----:B------:R-:W-:Y:S01]  /*7f50*/  STL [R1+0x58], R189 ;  /* 0x000058bd01007387 */ /* 0x000fe20000100800 */
[----:B------:R-:W-:-:S03]  /*7f60*/  IMAD.MOV.U32 R75, RZ, RZ, R93 ;  /* 0x000000ffff4b7224 */ /* 0x000fc600078e005d */
[----:B------:R-:W2:Y:S04]  /*7f70*/  LDL.LU.64 R92, [R1+0x118] ;  /* 0x00011800015c7983 */ /* 0x000ea80000300a00 */
[----:B------:R-:W-:Y:S04]  /*7f80*/  STL [R1+0x64], R194 ;  /* 0x000064c201007387 */ /* 0x000fe80000100800 */
[----:B------:R-:W-:Y:S04]  /*7f90*/  STL [R1+0x60], R195 ;  /* 0x000060c301007387 */ /* 0x000fe80000100800 */
[----:B------:R-:W-:Y:S04]  /*7fa0*/  STL [R1+0x6c], R98 ;  /* 0x00006c6201007387 */ /* 0x000fe80000100800 */
[----:B------:R-:W-:Y:S04]  /*7fb0*/  STL [R1+0x68], R99 ;  /* 0x0000686301007387 */ /* 0x000fe80000100800 */
[----:B------:R-:W-:Y:S04]  /*7fc0*/  STL [R1+0x74], R100 ;  /* 0x0000746401007387 */ /* 0x000fe80000100800 */
[----:B------:R-:W-:Y:S01]  /*7fd0*/  STL [R1+0x70], R101 ;  /* 0x0000706501007387 */ /* 0x000fe20000100800 */
[----:B------:R-:W-:Y:S01]  /*7fe0*/  MOV R146, R156 ;  /* 0x0000009c00927202 */ /* 0x000fe20000000f00 */
[----:B------:R-:W-:-:S02]  /*7ff0*/  IMAD.MOV.U32 R147, RZ, RZ, R157 ;  /* 0x000000ffff937224 */ /* 0x000fc400078e009d */
[----:B------:R-:W-:Y:S02]  /*8000*/  IMAD.MOV.U32 R156, RZ, RZ, R20 ;  /* 0x000000ffff9c7224 */ /* 0x000fe400078e0014 */
[----:B------:R-:W-:Y:S01]  /*8010*/  IMAD.MOV.U32 R157, RZ, RZ, R21 ;  /* 0x000000ffff9d7224 */ /* 0x000fe200078e0015 */
[----:B------:R-:W-:Y:S01]  /*8020*/  MOV R21, R23 ;  /* 0x0000001700157202 */ /* 0x000fe20000000f00 */
[----:B------:R-:W-:Y:S02]  /*8030*/  IMAD.MOV.U32 R20, RZ, RZ, R22 ;  /* 0x000000ffff147224 */ /* 0x000fe400078e0016 */
[----:B------:R-:W-:Y:S02]  /*8040*/  IMAD.MOV.U32 R22, RZ, RZ, R72 ;  /* 0x000000ffff167224 */ /* 0x000fe400078e0048 */
[----:B------:R-:W-:Y:S02]  /*8050*/  IMAD.MOV.U32 R23, RZ, RZ, R73 ;  /* 0x000000ffff177224 */ /* 0x000fe400078e0049 */
[----:B---3--:R-:W-:Y:S01]  /*8060*/  IMAD.MOV.U32 R0, RZ, RZ, R159 ;  /* 0x000000ffff007224 */ /* 0x008fe200078e009f */
[----:B------:R1:W-:Y:S04]  /*8070*/  STL [R1+0x7c], R158 ;  /* 0x00007c9e01007387 */ /* 0x0003e80000100800 */
[----:B------:R4:W-:Y:S01]  /*8080*/  STL [R1+0x78], R0 ;  /* 0x0000780001007387 */ /* 0x0009e20000100800 */
[----:B-1----:R-:W-:Y:S01]  /*8090*/  IMAD.MOV.U32 R158, RZ, RZ, R24 ;  /* 0x000000ffff9e7224 */ /* 0x002fe200078e0018 */
[----:B------:R-:W-:Y:S01]  /*80a0*/  MOV R24, R74 ;  /* 0x0000004a00187202 */ /* 0x000fe20000000f00 */
[----:B------:R-:W-:-:S02]  /*80b0*/  IMAD.MOV.U32 R159, RZ, RZ, R25 ;  /* 0x000000ffff9f7224 */ /* 0x000fc400078e0019 */
[----:B------:R-:W-:Y:S02]  /*80c0*/  IMAD.MOV.U32 R25, RZ, RZ, R75 ;  /* 0x000000ffff197224 */ /* 0x000fe400078e004b */
[----:B----4-:R-:W-:Y:S01]  /*80d0*/  IMAD.MOV.U32 R0, RZ, RZ, R27 ;  /* 0x000000ffff007224 */ /* 0x010fe200078e001b */
[----:B------:R-:W-:Y:S04]  /*80e0*/  STL [R1+0x84], R26 ;  /* 0x0000841a01007387 */ /* 0x000fe80000100800 */
[----:B------:R1:W-:Y:S04]  /*80f0*/  STL [R1+0x80], R0 ;  /* 0x0000800001007387 */ /* 0x0003e80000100800 */
[----:B--2---:R2:W-:Y:S01]  /*8100*/  STL [R1+0x8c], R34 ;  /* 0x00008c2201007387 */ /* 0x0045e20000100800 */
[----:B-1----:R-:W-:-:S03]  /*8110*/  IMAD.MOV.U32 R0, RZ, RZ, R35 ;  /* 0x000000ffff007224 */ /* 0x002fc600078e0023 */
[----:B------:R1:W-:Y:S04]  /*8120*/  STL [R1+0x94], R92 ;  /* 0x0000945c01007387 */ /* 0x0003e80000100800 */
[----:B------:R3:W-:Y:S04]  /*8130*/  STL [R1+0x88], R0 ;  /* 0x0000880001007387 */ /* 0x0007e80000100800 */
[----:B------:R-:W4:Y:S04]  /*8140*/  LDL.LU.64 R26, [R1+0x120] ;  /* 0x00012000011a7983 */ /* 0x000f280000300a00 */
[----:B--2---:R-:W2:Y:S01]  /*8150*/  LDL.LU.64 R34, [R1+0x320] ;  /* 0x0003200001227983 */ /* 0x004ea20000300a00 */
[----:B-1----:R-:W-:-:S02]  /*8160*/  IMAD.MOV.U32 R92, RZ, RZ, R94 ;  /* 0x000000ffff5c7224 */ /* 0x002fc400078e005e */
[----:B---3--:R-:W-:Y:S01]  /*8170*/  IMAD.MOV.U32 R0, RZ, RZ, R93 ;  /* 0x000000ffff007224 */ /* 0x008fe200078e005d */
[----:B------:R-:W3:Y:S01]  /*8180*/  LDL.LU.64 R72, [R1+0x1b0] ;  /* 0x0001b00001487983 */ /* 0x000ee20000300a00 */
[----:B------:R-:W-:Y:S01]  /*8190*/  IMAD.MOV.U32 R93, RZ, RZ, R95 ;  /* 0x000000ffff5d7224 */ /* 0x000fe200078e005f */
[----:B------:R-:W-:Y:S02]  /*81a0*/  MOV R94, R120 ;  /* 0x00000078005e7202 */ /* 0x000fe40000000f00 */
[----:B------:R-:W2:Y:S01]  /*81b0*/  LDL.LU.64 R74, [R1+0x220] ;  /* 0x00022000014a7983 */ /* 0x000ea20000300a00 */
[----:B------:R-:W-:Y:S02]  /*81c0*/  IMAD.MOV.U32 R95, RZ, RZ, R121 ;  /* 0x000000ffff5f7224 */ /* 0x000fe400078e0079 */
[----:B------:R-:W-:Y:S02]  /*81d0*/  IMAD.MOV.U32 R120, RZ, RZ, R122 ;  /* 0x000000ffff787224 */ /* 0x000fe400078e007a */
[----:B------:R-:W-:-:S02]  /*81e0*/  IMAD.MOV.U32 R121, RZ, RZ, R123 ;  /* 0x000000ffff797224 */ /* 0x000fc400078e007b */
[----:B------:R-:W-:Y:S01]  /*81f0*/  IMAD.MOV.U32 R122, RZ, RZ, R136 ;  /* 0x000000ffff7a7224 */ /* 0x000fe200078e0088 */
[----:B------:R-:W-:Y:S01]  /*8200*/  MOV R136, R150 ;  /* 0x0000009600887202 */ /* 0x000fe20000000f00 */
[----:B------:R-:W-:Y:S01]  /*8210*/  IMAD.MOV.U32 R123, RZ, RZ, R137 ;  /* 0x000000ffff7b7224 */ /* 0x000fe200078e0089 */
[----:B------:R1:W-:Y:S01]  /*8220*/  STL [R1+0x90], R0 ;  /* 0x0000900001007387 */ /* 0x0003e20000100800 */
[----:B------:R-:W-:Y:S02]  /*8230*/  IMAD.MOV.U32 R137, RZ, RZ, R151 ;  /* 0x000000ffff897224 */ /* 0x000fe400078e0097 */
[----:B------:R-:W-:Y:S02]  /*8240*/  IMAD.MOV.U32 R150, RZ, RZ, R168 ;  /* 0x000000ffff967224 */ /* 0x000fe400078e00a8 */
[----:B------:R-:W-:Y:S02]  /*8250*/  IMAD.MOV.U32 R151, RZ, RZ, R169 ;  /* 0x000000ffff977224 */ /* 0x000fe400078e00a9 */
[----:B------:R-:W3:Y:S01]  /*8260*/  LDL.LU.64 R168, [R1+0x248] ;  /* 0x0002480001a87983 */ /* 0x000ee20000300a00 */
[----:B-1----:R-:W-:-:S03]  /*8270*/  IMAD.MOV.U32 R0, RZ, RZ, R147 ;  /* 0x000000ffff007224 */ /* 0x002fc600078e0093 */
[----:B------:R-:W-:Y:S04]  /*8280*/  STL [R1+0x9c], R200 ;  /* 0x00009cc801007387 */ /* 0x000fe80000100800 */
[----:B------:R-:W-:Y:S04]  /*8290*/  STL [R1+0x98], R201 ;  /* 0x000098c901007387 */ /* 0x000fe80000100800 */
[----:B------:R-:W-:Y:S04]  /*82a0*/  STL [R1+0xa4], R146 ;  /* 0x0000a49201007387 */ /* 0x000fe80000100800 */
[----:B------:R1:W-:Y:S04]  /*82b0*/  STL [R1+0xa0], R0 ;  /* 0x0000a00001007387 */ /* 0x0003e80000100800 */
[----:B------:R-:W-:Y:S01]  /*82c0*/  STL [R1+0xac], R102 ;  /* 0x0000ac6601007387 */ /* 0x000fe20000100800 */
[----:B------:R-:W-:-:S03]  /*82d0*/  IMAD.MOV.U32 R28, RZ, RZ, R234 ;  /* 0x000000ffff1c7224 */ /* 0x000fc600078e00ea */
[----:B------:R-:W-:Y:S01]  /*82e0*/  STL [R1+0xa8], R103 ;  /* 0x0000a86701007387 */ /* 0x000fe20000100800 */
[----:B------:R-:W-:-:S03]  /*82f0*/  MOV R30, R230 ;  /* 0x000000e6001e7202 */ /* 0x000fc60000000f00 */
[----:B------:R-:W-:Y:S01]  /*8300*/  STL [R1+0xb4], R178 ;  /* 0x0000b4b201007387 */ /* 0x000fe20000100800 */
[----:B------:R-:W-:-:S03]  /*8310*/  IMAD.MOV.U32 R29, RZ, RZ, R235 ;  /* 0x000000ffff1d7224 */ /* 0x000fc600078e00eb */
[----:B------:R-:W-:Y:S01]  /*8320*/  STL [R1+0xb0], R179 ;  /* 0x0000b0b301007387 */ /* 0x000fe20000100800 */
[----:B------:R-:W-:Y:S02]  /*8330*/  IMAD.MOV.U32 R31, RZ, RZ, R231 ;  /* 0x000000ffff1f7224 */ /* 0x000fe400078e00e7 */
[----:B------:R-:W-:Y:S01]  /*8340*/  IMAD.MOV.U32 R33, RZ, RZ, R229 ;  /* 0x000000ffff217224 */ /* 0x000fe200078e00e5 */
[----:B------:R-:W-:Y:S01]  /*8350*/  MOV R148, R28 ;  /* 0x0000001c00947202 */ /* 0x000fe20000000f00 */
[----:B------:R-:W-:Y:S02]  /*8360*/  IMAD.MOV.U32 R149, RZ, RZ, R29 ;  /* 0x000000ffff957224 */ /* 0x000fe400078e001d */
[----:B------:R-:W-:Y:S01]  /*8370*/  IMAD.MOV.U32 R170, RZ, RZ, R30 ;  /* 0x000000ffffaa7224 */ /* 0x000fe200078e001e */
[----:B------:R-:W-:Y:S01]  /*8380*/  MOV R30, R250 ;  /* 0x000000fa001e7202 */ /* 0x000fe20000000f00 */
[----:B------:R-:W-:Y:S02]  /*8390*/  IMAD.MOV.U32 R171, RZ, RZ, R31 ;  /* 0x000000ffffab7224 */ /* 0x000fe400078e001f */
[----:B------:R-:W-:-:S02]  /*83a0*/  IMAD.MOV.U32 R28, RZ, RZ, R32 ;  /* 0x000000ffff1c7224 */ /* 0x000fc400078e0020 */
[----:B------:R-:W-:Y:S02]  /*83b0*/  IMAD.MOV.U32 R29, RZ, RZ, R33 ;  /* 0x000000ffff1d7224 */ /* 0x000fe400078e0021 */
[----:B------:R-:W-:Y:S02]  /*83c0*/  IMAD.MOV.U32 R31, RZ, RZ, R251 ;  /* 0x000000ffff1f7224 */ /* 0x000fe400078e00fb */
[----:B------:R-:W-:Y:S02]  /*83d0*/  IMAD.MOV.U32 R32, RZ, RZ, R248 ;  /* 0x000000ffff207224 */ /* 0x000fe400078e00f8 */
[----:B------:R-:W-:Y:S01]  /*83e0*/  IMAD.MOV.U32 R33, RZ, RZ, R249 ;  /* 0x000000ffff217224 */ /* 0x000fe200078e00f9 */
[----:B--2---:R2:W-:Y:S01]  /*83f0*/  STL [R1+0xbc], R74 ;  /* 0x0000bc4a01007387 */ /* 0x0045e20000100800 */
[----:B-1----:R-:W-:-:S05]  /*8400*/  IMAD.MOV.U32 R0, RZ, RZ, R75 ;  /* 0x000000ffff007224 */ /* 0x002fca00078e004b */
[----:B------:R3:W-:Y:S01]  /*8410*/  STL [R1+0xb8], R0 ;  /* 0x0000b80001007387 */ /* 0x0007e20000100800 */
[----:B--2---:R-:W-:Y:S01]  /*8420*/  MOV R74, R92 ;  /* 0x0000005c004a7202 */ /* 0x004fe20000000f00 */
        /* <DEDUP_REMOVED lines=8> */
[----:B------:R-:W-:Y:S01]  /*84b0*/  IMAD.MOV.U32 R123, RZ, RZ, R137 ;  /* 0x000000ffff7b7224 */ /* 0x000fe200078e0089 */
[----:B---3--:R-:W-:Y:S01]  /*84c0*/  MOV R0, R169 ;  /* 0x000000a900007202 */ /* 0x008fe20000000f00 */
[----:B------:R-:W-:Y:S02]  /*84d0*/  IMAD.MOV.U32 R136, RZ, RZ, R150 ;  /* 0x000000ffff887224 */ /* 0x000fe400078e0096 */
[----:B------:R-:W-:Y:S02]  /*84e0*/  IMAD.MOV.U32 R137, RZ, RZ, R151 ;  /* 0x000000ffff897224 */ /* 0x000fe400078e0097 */
[----:B------:R-:W2:Y:S04]  /*84f0*/  LDL.LU.64 R150, [R1+0x280] ;  /* 0x0002800001967983 */ /* 0x000ea80000300a00 */
[----:B------:R1:W-:Y:S04]  /*8500*/  STL [R1+0xc4], R168 ;  /* 0x0000c4a801007387 */ /* 0x0003e80000100800 */
[----:B------:R3:W-:Y:S01]  /*8510*/  STL [R1+0xc0], R0 ;  /* 0x0000c00001007387 */ /* 0x0007e20000100800 */
[----:B-1----:R-:W-:-:S02]  /*8520*/  IMAD.MOV.U32 R168, RZ, RZ, R170 ;  /* 0x000000ffffa87224 */ /* 0x002fc400078e00aa */
[----:B------:R-:W-:Y:S02]  /*8530*/  IMAD.MOV.U32 R169, RZ, RZ, R171 ;  /* 0x000000ffffa97224 */ /* 0x000fe400078e00ab */
[----:B------:R-:W-:Y:S02]  /*8540*/  IMAD.MOV.U32 R170, RZ, RZ, R30 ;  /* 0x000000ffffaa7224 */ /* 0x000fe400078e001e */
[----:B------:R-:W-:Y:S01]  /*8550*/  IMAD.MOV.U32 R171, RZ, RZ, R31 ;  /* 0x000000ffffab7224 */ /* 0x000fe200078e001f */
[----:B------:R-:W-:Y:S01]  /*8560*/  MOV R31, R33 ;  /* 0x00000021001f7202 */ /* 0x000fe20000000f00 */
[----:B------:R-:W-:Y:S02]  /*8570*/  IMAD.MOV.U32 R30, RZ, RZ, R32 ;  /* 0x000000ffff1e7224 */ /* 0x000fe400078e0020 */
[----:B------:R-:W2:Y:S01]  /*8580*/  LDL.LU.64 R32, [R1+0x298] ;  /* 0x0002980001207983 */ /* 0x000ea20000300a00 */
[----:B---3--:R-:W-:-:S03]  /*8590*/  IMAD.MOV.U32 R0, RZ, RZ, R157 ;  /* 0x000000ffff007224 */ /* 0x008fc600078e009d */
[----:B------:R-:W-:Y:S04]  /*85a0*/  STL [R1+0xcc], R156 ;  /* 0x0000cc9c01007387 */ /* 0x000fe80000100800 */
[----:B------:R-:W-:Y:S04]  /*85b0*/  STL [R1+0xd4], R20 ;  /* 0x0000d41401007387 */ /* 0x000fe80000100800 */
[----:B------:R1:W-:Y:S04]  /*85c0*/  STL [R1+0xc8], R0 ;  /* 0x0000c80001007387 */ /* 0x0003e80000100800 */
[----:B------:R-:W-:Y:S01]  /*85d0*/  STL [R1+0xdc], R22 ;  /* 0x0000dc1601007387 */ /* 0x000fe20000100800 */
[----:B-1----:R-:W-:-:S05]  /*85e0*/  IMAD.MOV.U32 R0, RZ, RZ, R21 ;  /* 0x000000ffff007224 */ /* 0x002fca00078e0015 */
[----:B------:R1:W-:Y:S04]  /*85f0*/  STL [R1+0xd0], R0 ;  /* 0x0000d00001007387 */ /* 0x0003e80000100800 */
[----:B------:R-:W-:Y:S01]  /*8600*/  STL [R1+0xe4], R24 ;  /* 0x0000e41801007387 */ /* 0x000fe20000100800 */
[----:B-1----:R-:W-:-:S05]  /*8610*/  IMAD.MOV.U32 R0, RZ, RZ, R23 ;  /* 0x000000ffff007224 */ /* 0x002fca00078e0017 */
[----:B------:R1:W-:Y:S04]  /*8620*/  STL [R1+0xd8], R0 ;  /* 0x0000d80001007387 */ /* 0x0003e80000100800 */
[----:B------:R-:W-:Y:S01]  /*8630*/  STL [R1+0xec], R186 ;  /* 0x0000ecba01007387 */ /* 0x000fe20000100800 */
[----:B-1----:R-:W-:-:S05]  /*8640*/  IMAD.MOV.U32 R0, RZ, RZ, R25 ;  /* 0x000000ffff007224 */ /* 0x002fca00078e0019 */
[----:B------:R2:W-:Y:S04]  /*8650*/  STL [R1+0xe0], R0 ;  /* 0x0000e00001007387 */ /* 0x0005e80000100800 */
[----:B------:R-:W-:Y:S04]  /*8660*/  STL [R1+0xe8], R187 ;  /* 0x0000e8bb01007387 */ /* 0x000fe80000100800 */
[----:B------:R-:W-:Y:S04]  /*8670*/  STL [R1+0xf4], R192 ;  /* 0x0000f4c001007387 */ /* 0x000fe80000100800 */
[----:B------:R-:W-:Y:S01]  /*8680*/  STL [R1+0xf0], R193 ;  /* 0x0000f0c101007387 */ /* 0x000fe20000100800 */
[----:B------:R-:W-:-:S02]  /*8690*/  IMAD.MOV.U32 R22, RZ, RZ, R120 ;  /* 0x000000ffff167224 */ /* 0x000fc400078e0078 */
[----:B------:R-:W-:Y:S02]  /*86a0*/  IMAD.MOV.U32 R23, RZ, RZ, R121 ;  /* 0x000000ffff177224 */ /* 0x000fe400078e0079 */
[----:B------:R-:W-:Y:S02]  /*86b0*/  IMAD.MOV.U32 R20, RZ, RZ, R74 ;  /* 0x000000ffff147224 */ /* 0x000fe400078e004a */
[----:B------:R-:W-:Y:S01]  /*86c0*/  IMAD.MOV.U32 R21, RZ, RZ, R75 ;  /* 0x000000ffff157224 */ /* 0x000fe200078e004b */
[----:B------:R-:W-:Y:S01]  /*86d0*/  MOV R75, R93 ;  /* 0x0000005d004b7202 */ /* 0x000fe20000000f00 */
[----:B------:R-:W-:Y:S02]  /*86e0*/  IMAD.MOV.U32 R120, RZ, RZ, R138 ;  /* 0x000000ffff787224 */ /* 0x000fe400078e008a */
[----:B------:R-:W-:Y:S02]  /*86f0*/  IMAD.MOV.U32 R121, RZ, RZ, R139 ;  /* 0x000000ffff797224 */ /* 0x000fe400078e008b */
[----:B------:R-:W-:-:S02]  /*8700*/  IMAD.MOV.U32 R74, RZ, RZ, R92 ;  /* 0x000000ffff4a7224 */ /* 0x000fc400078e005c */
[----:B------:R-:W-:Y:S02]  /*8710*/  IMAD.MOV.U32 R92, RZ, RZ, R94 ;  /* 0x000000ffff5c7224 */ /* 0x000fe400078e005e */
[----:B------:R-:W-:Y:S01]  /*8720*/  IMAD.MOV.U32 R93, RZ, RZ, R95 ;  /* 0x000000ffff5d7224 */ /* 0x000fe200078e005f */
[----:B------:R-:W-:Y:S01]  /*8730*/  MOV R95, R123 ;  /* 0x0000007b005f7202 */ /* 0x000fe20000000f00 */
[----:B------:R-:W-:Y:S01]  /*8740*/  IMAD.MOV.U32 R94, RZ, RZ, R122 ;  /* 0x000000ffff5e7224 */ /* 0x000fe200078e007a */
[----:B------:R-:W-:Y:S01]  /*8750*/  MOV R123, R149 ;  /* 0x00000095007b7202 */ /* 0x000fe20000000f00 */
[----:B------:R-:W-:Y:S01]  /*8760*/  IMAD.MOV.U32 R122, RZ, RZ, R148 ;  /* 0x000000ffff7a7224 */ /* 0x000fe200078e0094 */
[----:B------:R-:W-:Y:S01]  /*8770*/  MOV R24, R30 ;  /* 0x0000001e00187202 */ /* 0x000fe20000000f00 */
[----:B------:R-:W-:Y:S01]  /*8780*/  IMAD.MOV.U32 R156, RZ, RZ, R136 ;  /* 0x000000ffff9c7224 */ /* 0x000fe200078e0088 */
[----:B----4-:R-:W-:Y:S01]  /*8790*/  MOV R147, R27 ;  /* 0x0000001b00937202 */ /* 0x010fe20000000f00 */
[----:B------:R-:W-:-:S02]  /*87a0*/  IMAD.MOV.U32 R157, RZ, RZ, R137 ;  /* 0x000000ffff9d7224 */ /* 0x000fc400078e0089 */
[----:B------:R-:W-:Y:S02]  /*87b0*/  IMAD.MOV.U32 R25, RZ, RZ, R31 ;  /* 0x000000ffff197224 */ /* 0x000fe400078e001f */
[----:B------:R-:W-:Y:S02]  /*87c0*/  IMAD.MOV.U32 R146, RZ, RZ, R26 ;  /* 0x000000ffff927224 */ /* 0x000fe400078e001a */
[----:B------:R-:W-:Y:S02]  /*87d0*/  IMAD.MOV.U32 R136, RZ, RZ, R168 ;  /* 0x000000ffff887224 */ /* 0x000fe400078e00a8 */
[----:B------:R-:W-:Y:S02]  /*87e0*/  IMAD.MOV.U32 R137, RZ, RZ, R169 ;  /* 0x000000ffff897224 */ /* 0x000fe400078e00a9 */
[----:B------:R-:W-:Y:S02]  /*87f0*/  IMAD.MOV.U32 R26, RZ, RZ, R170 ;  /* 0x000000ffff1a7224 */ /* 0x000fe400078e00aa */
[----:B------:R-:W-:-:S02]  /*8800*/  IMAD.MOV.U32 R27, RZ, RZ, R171 ;  /* 0x000000ffff1b7224 */ /* 0x000fc400078e00ab */
[----:B------:R-:W-:Y:S02]  /*8810*/  IMAD.MOV.U32 R144, RZ, RZ, R72 ;  /* 0x000000ffff907224 */ /* 0x000fe400078e0048 */
[----:B------:R-:W-:Y:S02]  /*8820*/  IMAD.MOV.U32 R145, RZ, RZ, R73 ;  /* 0x000000ffff917224 */ /* 0x000fe400078e0049 */
[----:B--2---:R-:W-:Y:S01]  /*8830*/  IMAD.MOV.U32 R0, RZ, RZ, R151 ;  /* 0x000000ffff007224 */ /* 0x004fe200078e0097 */
[----:B------:R-:W-:Y:S04]  /*8840*/  STL [R1+0xfc], R150 ;  /* 0x0000fc9601007387 */ /* 0x000fe80000100800 */
[----:B------:R1:W-:Y:S02]  /*8850*/  STL [R1+0xf8], R0 ;  /* 0x0000f80001007387 */ /* 0x0003e40000100800 */
[----:B-1----:R-:W-:-:S02]  /*8860*/  IMAD.MOV.U32 R0, RZ, RZ, R33 ;  /* 0x000000ffff007224 */ /* 0x002fc400078e0021 */
[----:B------:R-:W-:Y:S04]  /*8870*/  STL [R1+0x104], R32 ;  /* 0x0001042001007387 */ /* 0x000fe80000100800 */
[----:B------:R-:W2:Y:S04]  /*8880*/  LDL.LU.64 R138, [R1+0x2c8] ;  /* 0x0002c800018a7983 */ /* 0x000ea80000300a00 */
[----:B------:R1:W-:Y:S04]  /*8890*/  STL [R1+0x100], R0 ;  /* 0x0001000001007387 */ /* 0x0003e80000100800 */
[----:B------:R-:W3:Y:S04]  /*88a0*/  LDL.LU.64 R150, [R1+0x2e0] ;  /* 0x0002e00001967983 */ /* 0x000ee80000300a00 */
[----:B------:R4:W-:Y:S01]  /*88b0*/  STL [R1+0x10c], R158 ;  /* 0x00010c9e01007387 */ /* 0x0009e20000100800 */
[----:B-1----:R-:W-:-:S03]  /*88c0*/  IMAD.MOV.U32 R0, RZ, RZ, R159 ;  /* 0x000000ffff007224 */ /* 0x002fc600078e009f */
[----:B------:R-:W2:Y:S04]  /*88d0*/  LDL.LU.64 R148, [R1+0x380] ;  /* 0x0003800001947983 */ /* 0x000ea80000300a00 */
[----:B------:R-:W2:Y:S04]  /*88e0*/  LDL.LU.64 R30, [R1+0x210] ;  /* 0x00021000011e7983 */ /* 0x000ea80000300a00 */
[----:B------:R-:W2:Y:S04]  /*88f0*/  LDL.LU.64 R168, [R1+0x398] ;  /* 0x0003980001a87983 */ /* 0x000ea80000300a00 */
[----:B------:R-:W2:Y:S04]  /*8900*/  LDL.LU.64 R170, [R1+0x308] ;  /* 0x0003080001aa7983 */ /* 0x000ea80000300a00 */
[----:B------:R-:W2:Y:S04]  /*8910*/  LDL.LU.64 R32, [R1+0x348] ;  /* 0x0003480001207983 */ /* 0x000ea80000300a00 */
[----:B------:R-:W2:Y:S04]  /*8920*/  LDL.LU.64 R72, [R1+0x2d0] ;  /* 0x0002d00001487983 */ /* 0x000ea80000300a00 */
[----:B------:R1:W-:Y:S04]  /*8930*/  STL [R1+0x108], R0 ;  /* 0x0001080001007387 */ /* 0x0003e80000100800 */
[----:B------:R-:W-:Y:S04]  /*8940*/  STL [R1+0x114], R144 ;  /* 0x0001149001007387 */ /* 0x000fe80000100800 */
[----:B----4-:R-:W4:Y:S01]  /*8950*/  LDL.LU.64 R158, [R1+0x2e8] ;  /* 0x0002e800019e7983 */ /* 0x010f220000300a00 */
[----:B-1----:R-:W-:-:S05]  /*8960*/  IMAD.MOV.U32 R0, RZ, RZ, R145 ;  /* 0x000000ffff007224 */ /* 0x002fca00078e0091 */
[----:B------:R1:W-:Y:S04]  /*8970*/  STL [R1+0x110], R0 ;  /* 0x0001100001007387 */ /* 0x0003e80000100800 */
[----:B------:R-:W-:Y:S01]  /*8980*/  STL [R1+0x11c], R146 ;  /* 0x00011c9201007387 */ /* 0x000fe20000100800 */
[----:B-1----:R-:W-:-:S05]  /*8990*/  IMAD.MOV.U32 R0, RZ, RZ, R147 ;  /* 0x000000ffff007224 */ /* 0x002fca00078e0093 */
[----:B------:R1:W-:Y:S04]  /*89a0*/  STL [R1+0x118], R0 ;  /* 0x0001180001007387 */ /* 0x0003e80000100800 */
[----:B------:R-:W-:Y:S01]  /*89b0*/  STL [R1+0x124], R156 ;  /* 0x0001249c01007387 */ /* 0x000fe20000100800 */
[----:B-1----:R-:W-:-:S05]  /*89c0*/  MOV R0, R157 ;  /* 0x0000009d00007202 */ /* 0x002fca0000000f00 */
[----:B------:R1:W-:Y:S04]  /*89d0*/  STL [R1+0x120], R0 ;  /* 0x0001200001007387 */ /* 0x0003e80000100800 */
[----:B------:R-:W-:Y:S01]  /*89e0*/  STL [R1+0x12c], R198 ;  /* 0x00012cc601007387 */ /* 0x000fe20000100800 */
[----:B-1----:R-:W-:-:S03]  /*89f0*/  IMAD.MOV.U32 R0, RZ, RZ, R27 ;  /* 0x000000ffff007224 */ /* 0x002fc600078e001b */
[----:B------:R-:W-:Y:S04]  /*8a00*/  STL [R1+0x128], R199 ;  /* 0x000128c701007387 */ /* 0x000fe80000100800 */
[----:B------:R1:W-:Y:S04]  /*8a10*/  STL [R1+0x134], R26 ;  /* 0x0001341a01007387 */ /* 0x0003e80000100800 */
[----:B------:R2:W-:Y:S04]  /*8a20*/  STL [R1+0x130], R0 ;  /* 0x0001300001007387 */ /* 0x0005e80000100800 */
[----:B-1----:R-:W3:Y:S01]  /*8a30*/  LDL.LU.64 R26, [R1+0x310] ;  /* 0x00031000011a7983 */ /* 0x002ee20000300a00 */
[----:B--2---:R-:W-:-:S03]  /*8a40*/  IMAD.MOV.U32 R0, RZ, RZ, R73 ;  /* 0x000000ffff007224 */ /* 0x004fc600078e0049 */
[----:B------:R1:W-:Y:S04]  /*8a50*/  STL [R1+0x13c], R72 ;  /* 0x00013c4801007387 */ /* 0x0003e80000100800 */
[----:B----4-:R-:W-:Y:S04]  /*8a60*/  STL [R1+0x144], R158 ;  /* 0x0001449e01007387 */ /* 0x010fe80000100800 */
[----:B------:R2:W-:Y:S04]  /*8a70*/  STL [R1+0x138], R0 ;  /* 0x0001380001007387 */ /* 0x0005e80000100800 */
[----:B-1----:R-:W4:Y:S01]  /*8a80*/  LDL.LU.64 R72, [R1+0x328] ;  /* 0x0003280001487983 */ /* 0x002f220000300a00 */
[----:B--2---:R-:W-:-:S05]  /*8a90*/  IMAD.MOV.U32 R0, RZ, RZ, R159 ;  /* 0x000000ffff007224 */ /* 0x004fca00078e009f */
[----:B------:R1:W-:Y:S04]  /*8aa0*/  STL [R1+0x140], R0 ;  /* 0x0001400001007387 */ /* 0x0003e80000100800 */
[----:B------:R-:W-:Y:S01]  /*8ab0*/  STL [R1+0x14c], R20 ;  /* 0x00014c1401007387 */ /* 0x000fe20000100800 */
[----:B-1----:R-:W-:-:S05]  /*8ac0*/  IMAD.MOV.U32 R0, RZ, RZ, R21 ;  /* 0x000000ffff007224 */ /* 0x002fca00078e0015 */
[----:B------:R1:W-:Y:S04]  /*8ad0*/  STL [R1+0x148], R0 ;  /* 0x0001480001007387 */ /* 0x0003e80000100800 */
[----:B------:R-:W-:Y:S01]  /*8ae0*/  STL [R1+0x154], R22 ;  /* 0x0001541601007387 */ /* 0x000fe20000100800 */
[----:B-1----:R-:W-:-:S03]  /*8af0*/  IMAD.MOV.U32 R0, RZ, RZ, R23 ;  /* 0x000000ffff007224 */ /* 0x002fc600078e0017 */
[----:B------:R-:W-:Y:S04]  /*8b00*/  STL [R1+0x15c], R122 ;  /* 0x00015c7a01007387 */ /* 0x000fe80000100800 */
[----:B------:R1:W-:Y:S04]  /*8b10*/  STL [R1+0x150], R0 ;  /* 0x0001500001007387 */ /* 0x0003e80000100800 */
[----:B------:R-:W-:Y:S01]  /*8b20*/  STL [R1+0x164], R136 ;  /* 0x0001648801007387 */ /* 0x000fe20000100800 */
[----:B-1----:R-:W-:-:S05]  /*8b30*/  MOV R0, R123 ;  /* 0x0000007b00007202 */ /* 0x002fca0000000f00 */
[----:B------:R1:W-:Y:S04]  /*8b40*/  STL [R1+0x158], R0 ;  /* 0x0001580001007387 */ /* 0x0003e80000100800 */
[----:B------:R-:W2:Y:S01]  /*8b50*/  LDL.LU.64 R122, [R1+0x350] ;  /* 0x00035000017a7983 */ /* 0x000ea20000300a00 */
[----:B-1----:R-:W-:-:S05]  /*8b60*/  IMAD.MOV.U32 R0, RZ, RZ, R137 ;  /* 0x000000ffff007224 */ /* 0x002fca00078e0089 */
[----:B------:R1:W-:Y:S04]  /*8b70*/  STL [R1+0x160], R0 ;  /* 0x0001600001007387 */ /* 0x0003e80000100800 */
[----:B------:R-:W-:Y:S04]  /*8b80*/  STL [R1+0x16c], R24 ;  /* 0x00016c1801007387 */ /* 0x000fe80000100800 */
[----:B------:R-:W2:Y:S01]  /*8b90*/  LDL.LU.64 R136, [R1+0x368] ;  /* 0x0003680001887983 */ /* 0x000ea20000300a00 */
[----:B-1----:R-:W-:-:S05]  /*8ba0*/  IMAD.MOV.U32 R0, RZ, RZ, R25 ;  /* 0x000000ffff007224 */ /* 0x002fca00078e0019 */
[----:B------:R1:W-:Y:S04]  /*8bb0*/  STL [R1+0x168], R0 ;  /* 0x0001680001007387 */ /* 0x0003e80000100800 */
[----:B------:R3:W-:Y:S01]  /*8bc0*/  STL [R1+0x174], R28 ;  /* 0x0001741c01007387 */ /* 0x0007e20000100800 */
[----:B-1----:R-:W-:-:S05]  /*8bd0*/  IMAD.MOV.U32 R0, RZ, RZ, R29 ;  /* 0x000000ffff007224 */ /* 0x002fca00078e001d */
[----:B------:R1:W-:Y:S01]  /*8be0*/  STL [R1+0x170], R0 ;  /* 0x0001700001007387 */ /* 0x0003e20000100800 */
[----:B---3--:R-:W-:Y:S01]  /*8bf0*/  IMAD.MOV.U32 R28, RZ, RZ, R32 ;  /* 0x000000ffff1c7224 */ /* 0x008fe200078e0020 */
[----:B------:R-:W-:Y:S01]  /*8c00*/  MOV R32, R34 ;  /* 0x0000002200207202 */ /* 0x000fe20000000f00 */
[----:B------:R-:W-:Y:S01]  /*8c10*/  IMAD.MOV.U32 R29, RZ, RZ, R33 ;  /* 0x000000ffff1d7224 */ /* 0x000fe200078e0021 */
[----:B------:R-:W-:Y:S01]  /*8c20*/  STL [R1+0x17c], R26 ;  /* 0x00017c1a01007387 */ /* 0x000fe20000100800 */
[----:B------:R-:W-:-:S03]  /*8c30*/  IMAD.MOV.U32 R33, RZ, RZ, R35 ;  /* 0x000000ffff217224 */ /* 0x000fc600078e0023 */
[----:B------:R-:W3:Y:S01]  /*8c40*/  LDL.LU.64 R34, [R1+0x228] ;  /* 0x0002280001227983 */ /* 0x000ee20000300a00 */
[----:B-1----:R-:W-:Y:S01]  /*8c50*/  IMAD.MOV.U32 R0, RZ, RZ, R27 ;  /* 0x000000ffff007224 */ /* 0x002fe200078e001b */
[----:B------:R-:W-:Y:S01]  /*8c60*/  MOV R157, R149 ;  /* 0x00000095009d7202 */ /* 0x000fe20000000f00 */
[----:B------:R-:W-:Y:S01]  /*8c70*/  IMAD.MOV.U32 R156, RZ, RZ, R148 ;  /* 0x000000ffff9c7224 */ /* 0x000fe200078e0094 */
[----:B------:R-:W-:Y:S01]  /*8c80*/  MOV R20, R28 ;  /* 0x0000001c00147202 */ /* 0x000fe20000000f00 */
[----:B------:R-:W-:Y:S02]  /*8c90*/  IMAD.MOV.U32 R21, RZ, RZ, R29 ;  /* 0x000000ffff157224 */ /* 0x000fe400078e001d */
[----:B------:R-:W-:Y:S02]  /*8ca0*/  IMAD.MOV.U32 R158, RZ, RZ, R168 ;  /* 0x000000ffff9e7224 */ /* 0x000fe400078e00a8 */
[----:B------:R-:W-:Y:S02]  /*8cb0*/  IMAD.MOV.U32 R159, RZ, RZ, R169 ;  /* 0x000000ffff9f7224 */ /* 0x000fe400078e00a9 */
[----:B------:R-:W-:-:S02]  /*8cc0*/  IMAD.MOV.U32 R22, RZ, RZ, R170 ;  /* 0x000000ffff167224 */ /* 0x000fc400078e00aa */
[----:B------:R-:W-:Y:S02]  /*8cd0*/  IMAD.MOV.U32 R23, RZ, RZ, R171 ;  /* 0x000000ffff177224 */ /* 0x000fe400078e00ab */
[----:B------:R-:W-:Y:S02]  /*8ce0*/  IMAD.MOV.U32 R24, RZ, RZ, R32 ;  /* 0x000000ffff187224 */ /* 0x000fe400078e0020 */
[----:B------:R-:W-:Y:S01]  /*8cf0*/  IMAD.MOV.U32 R25, RZ, RZ, R33 ;  /* 0x000000ffff197224 */ /* 0x000fe200078e0021 */
[----:B----4-:R-:W-:Y:S04]  /*8d00*/  STL [R1+0x184], R72 ;  /* 0x0001844801007387 */ /* 0x010fe80000100800 */
        /* <DEDUP_REMOVED lines=14> */
[----:B-1----:R-:W-:-:S05]  /*8df0*/  IMAD.MOV.U32 R0, RZ, RZ, R121 ;  /* 0x000000ffff007224 */ /* 0x002fca00078e0079 */
[----:B------:R2:W-:Y:S04]  /*8e00*/  STL [R1+0x1a0], R0 ;  /* 0x0001a00001007387 */ /* 0x0005e80000100800 */
[----:B------:R-:W-:Y:S04]  /*8e10*/  STL [R1+0x1a8], R85 ;  /* 0x0001a85501007387 */ /* 0x000fe80000100800 */
[----:B------:R-:W-:Y:S01]  /*8e20*/  STL [R1+0x1b4], R86 ;  /* 0x0001b45601007387 */ /* 0x000fe20000100800 */
[----:B--2---:R-:W-:-:S03]  /*8e30*/  IMAD.MOV.U32 R0, RZ, RZ, R123 ;  /* 0x000000ffff007224 */ /* 0x004fc600078e007b */
[----:B------:R-:W-:Y:S04]  /*8e40*/  STL [R1+0x1b0], R87 ;  /* 0x0001b05701007387 */ /* 0x000fe80000100800 */
        /* <DEDUP_REMOVED lines=8> */
[----:B------:R1:W-:Y:S02]  /*8ed0*/  STL [R1+0x1c8], R0 ;  /* 0x0001c80001007387 */ /* 0x0003e40000100800 */
[----:B-1----:R-:W-:-:S05]  /*8ee0*/  IMAD.MOV.U32 R0, RZ, RZ, R151 ;  /* 0x000000ffff007224 */ /* 0x002fca00078e0097 */
[----:B------:R1:W-:Y:S04]  /*8ef0*/  STL [R1+0x1d0], R0 ;  /* 0x0001d00001007387 */ /* 0x0003e80000100800 */
[----:B------:R-:W-:Y:S01]  /*8f00*/  STL [R1+0x1dc], R30 ;  /* 0x0001dc1e01007387 */ /* 0x000fe20000100800 */
[----:B-1----:R-:W-:-:S05]  /*8f10*/  IMAD.MOV.U32 R0, RZ, RZ, R31 ;  /* 0x000000ffff007224 */ /* 0x002fca00078e001f */
[----:B------:R1:W-:Y:S04]  /*8f20*/  STL [R1+0x1d8], R0 ;  /* 0x0001d80001007387 */ /* 0x0003e80000100800 */
[----:B---3--:R2:W-:Y:S04]  /*8f30*/  STL [R1+0x1e4], R34 ;  /* 0x0001e42201007387 */ /* 0x0085e80000100800 */
[----:B------:R-:W3:Y:S04]  /*8f40*/  LDL.LU.64 R26, [R1+0x260] ;  /* 0x00026000011a7983 */ /* 0x000ee80000300a00 */
[----:B------:R-:W4:Y:S01]  /*8f50*/  LDL.LU.64 R92, [R1+0x288] ;  /* 0x00028800015c7983 */ /* 0x000f220000300a00 */
[----:B-1----:R-:W-:-:S03]  /*8f60*/  IMAD.MOV.U32 R0, RZ, RZ, R35 ;  /* 0x000000ffff007224 */ /* 0x002fc600078e0023 */
[----:B------:R-:W4:Y:S04]  /*8f70*/  LDL.LU.64 R72, [R1+0x360] ;  /* 0x0003600001487983 */ /* 0x000f280000300a00 */
[----:B------:R-:W4:Y:S04]  /*8f80*/  LDL.LU.64 R136, [R1+0x230] ;  /* 0x0002300001887983 */ /* 0x000f280000300a00 */
[----:B------:R-:W4:Y:S04]  /*8f90*/  LDL.LU.64 R74, [R1+0x2c0] ;  /* 0x0002c000014a7983 */ /* 0x000f280000300a00 */
[----:B------:R-:W4:Y:S04]  /*8fa0*/  LDL.LU.64 R94, [R1+0x2d8] ;  /* 0x0002d800015e7983 */ /* 0x000f280000300a00 */
[----:B------:R1:W-:Y:S04]  /*8fb0*/  STL [R1+0x1e0], R0 ;  /* 0x0001e00001007387 */ /* 0x0003e80000100800 */
[----:B------:R-:W-:Y:S04]  /*8fc0*/  STL [R1+0x1ec], R88 ;  /* 0x0001ec5801007387 */ /* 0x000fe80000100800 */
[----:B------:R-:W4:Y:S04]  /*8fd0*/  LDL.LU.64 R120, [R1+0x2b8] ;  /* 0x0002b80001787983 */ /* 0x000f280000300a00 */
[----:B------:R-:W4:Y:S04]  /*8fe0*/  LDL.LU.64 R122, [R1+0x270] ;  /* 0x00027000017a7983 */ /* 0x000f280000300a00 */
[----:B------:R-:W4:Y:S04]  /*8ff0*/  LDL.LU.64 R150, [R1+0x238] ;  /* 0x0002380001967983 */ /* 0x000f280000300a00 */
[----:B------:R-:W4:Y:S04]  /*9000*/  LDL.LU.64 R138, [R1+0x278] ;  /* 0x00027800018a7983 */ /* 0x000f280000300a00 */
[----:B------:R-:W-:Y:S04]  /*9010*/  STL [R1+0x1e8], R89 ;  /* 0x0001e85901007387 */ /* 0x000fe80000100800 */
[----:B------:R-:W4:Y:S04]  /*9020*/  LDL.LU.64 R148, [R1+0x3c8] ;  /* 0x0003c80001947983 */ /* 0x000f280000300a00 */
[----:B------:R-:W4:Y:S04]  /*9030*/  LDL.LU.64 R28, [R1+0x3a8] ;  /* 0x0003a800011c7983 */ /* 0x000f280000300a00 */
[----:B------:R-:W4:Y:S04]  /*9040*/  LDL.LU.64 R168, [R1+0x3d8] ;  /* 0x0003d80001a87983 */ /* 0x000f280000300a00 */
[----:B------:R-:W-:Y:S04]  /*9050*/  STL [R1+0x1f4], R90 ;  /* 0x0001f45a01007387 */ /* 0x000fe80000100800 */
[----:B------:R-:W4:Y:S04]  /*9060*/  LDL.LU.64 R170, [R1+0x378] ;  /* 0x0003780001aa7983 */ /* 0x000f280000300a00 */
[----:B------:R-:W-:Y:S04]  /*9070*/  STL [R1+0x1f0], R91 ;  /* 0x0001f05b01007387 */ /* 0x000fe80000100800 */
[----:B------:R-:W4:Y:S04]  /*9080*/  LDL.LU.64 R30, [R1+0x390] ;  /* 0x00039000011e7983 */ /* 0x000f280000300a00 */
[----:B------:R-:W4:Y:S04]  /*9090*/  LDL.LU.64 R32, [R1+0x300] ;  /* 0x0003000001207983 */ /* 0x000f280000300a00 */
[----:B--2---:R-:W2:Y:S01]  /*90a0*/  LDL.LU.64 R34, [R1+0x3b8] ;  /* 0x0003b80001227983 */ /* 0x004ea20000300a00 */
[----:B-1----:R-:W-:-:S03]  /*90b0*/  MOV R0, R157 ;  /* 0x0000009d00007202 */ /* 0x002fc60000000f00 */
        /* <DEDUP_REMOVED lines=9> */
[----:B-1----:R-:W-:Y:S02]  /*9150*/  IMAD.MOV.U32 R0, RZ, RZ, R25 ;  /* 0x000000ffff007224 */ /* 0x002fe400078e0019 */
[----:B---3--:R-:W-:Y:S04]  /*9160*/  STL [R1+0x21c], R26 ;  /* 0x00021c1a01007387 */ /* 0x008fe80000100800 */
[----:B------:R1:W-:Y:S02]  /*9170*/  STL [R1+0x210], R0 ;  /* 0x0002100001007387 */ /* 0x0003e40000100800 */
[----:B-1----:R-:W-:-:S05]  /*9180*/  IMAD.MOV.U32 R0, RZ, RZ, R27 ;  /* 0x000000ffff007224 */ /* 0x002fca00078e001b */
[----:B------:R1:W-:Y:S04]  /*9190*/  STL [R1+0x218], R0 ;  /* 0x0002180001007387 */ /* 0x0003e80000100800 */
[----:B----4-:R-:W-:Y:S01]  /*91a0*/  STL [R1+0x224], R92 ;  /* 0x0002245c01007387 */ /* 0x010fe20000100800 */
[----:B-1----:R-:W-:-:S05]  /*91b0*/  IMAD.MOV.U32 R0, RZ, RZ, R93 ;  /* 0x000000ffff007224 */ /* 0x002fca00078e005d */
[----:B------:R1:W-:Y:S04]  /*91c0*/  STL [R1+0x220], R0 ;  /* 0x0002200001007387 */ /* 0x0003e80000100800 */
[----:B------:R-:W-:Y:S01]  /*91d0*/  STL [R1+0x22c], R136 ;  /* 0x00022c8801007387 */ /* 0x000fe20000100800 */
[----:B-1----:R-:W-:-:S05]  /*91e0*/  IMAD.MOV.U32 R0, RZ, RZ, R137 ;  /* 0x000000ffff007224 */ /* 0x002fca00078e0089 */
[----:B------:R1:W-:Y:S04]  /*91f0*/  STL [R1+0x228], R0 ;  /* 0x0002280001007387 */ /* 0x0003e80000100800 */
[----:B------:R-:W-:Y:S01]  /*9200*/  STL [R1+0x234], R150 ;  /* 0x0002349601007387 */ /* 0x000fe20000100800 */
[----:B-1----:R-:W-:-:S05]  /*9210*/  IMAD.MOV.U32 R0, RZ, RZ, R151 ;  /* 0x000000ffff007224 */ /* 0x002fca00078e0097 */
[----:B------:R1:W-:Y:S01]  /*9220*/  STL [R1+0x230], R0 ;  /* 0x0002300001007387 */ /* 0x0003e20000100800 */
[----:B------:R-:W-:Y:S01]  /*9230*/  IMAD.MOV.U32 R24, RZ, RZ, R74 ;  /* 0x000000ffff187224 */ /* 0x000fe200078e004a */
[----:B------:R-:W-:Y:S01]  /*9240*/  MOV R93, R139 ;  /* 0x0000008b005d7202 */ /* 0x000fe20000000f00 */
[----:B------:R-:W-:Y:S01]  /*9250*/  IMAD.MOV.U32 R25, RZ, RZ, R75 ;  /* 0x000000ffff197224 */ /* 0x000fe200078e004b */
[----:B------:R-:W-:Y:S01]  /*9260*/  STL [R1+0x23c], R28 ;  /* 0x00023c1c01007387 */ /* 0x000fe20000100800 */
[----:B-1----:R-:W-:Y:S01]  /*9270*/  IMAD.MOV.U32 R0, RZ, RZ, R29 ;  /* 0x000000ffff007224 */ /* 0x002fe200078e001d */
[----:B------:R-:W-:Y:S01]  /*9280*/  MOV R23, R73 ;  /* 0x0000004900177202 */ /* 0x000fe20000000f00 */
[----:B------:R-:W-:Y:S01]  /*9290*/  IMAD.MOV.U32 R74, RZ, RZ, R122 ;  /* 0x000000ffff4a7224 */ /* 0x000fe200078e007a */
[----:B------:R-:W-:Y:S01]  /*92a0*/  MOV R122, R170 ;  /* 0x000000aa007a7202 */ /* 0x000fe20000000f00 */
[----:B------:R-:W-:Y:S01]  /*92b0*/  IMAD.MOV.U32 R75, RZ, RZ, R123 ;  /* 0x000000ffff4b7224 */ /* 0x000fe200078e007b */
[----:B------:R1:W-:Y:S01]  /*92c0*/  STL [R1+0x238], R0 ;  /* 0x0002380001007387 */ /* 0x0003e20000100800 */
[----:B------:R-:W-:-:S02]  /*92d0*/  IMAD.MOV.U32 R92, RZ, RZ, R138 ;  /* 0x000000ffff5c7224 */ /* 0x000fc400078e008a */
[----:B------:R-:W-:Y:S01]  /*92e0*/  IMAD.MOV.U32 R22, RZ, RZ, R72 ;  /* 0x000000ffff167224 */ /* 0x000fe200078e0048 */
[----:B--2---:R2:W-:Y:S01]  /*92f0*/  STL [R1+0x244], R34 ;  /* 0x0002442201007387 */ /* 0x0045e20000100800 */
[----:B------:R-:W-:Y:S01]  /*9300*/  IMAD.MOV.U32 R123, RZ, RZ, R171 ;  /* 0x000000ffff7b7224 */ /* 0x000fe200078e00ab */
[----:B------:R-:W-:Y:S01]  /*9310*/  MOV R72, R120 ;  /* 0x0000007800487202 */ /* 0x000fe20000000f00 */
[----:B------:R-:W-:Y:S01]  /*9320*/  IMAD.MOV.U32 R73, RZ, RZ, R121 ;  /* 0x000000ffff497224 */ /* 0x000fe200078e0079 */
[----:B------:R-:W3:Y:S01]  /*9330*/  LDL.LU.64 R138, [R1+0x3e0] ;  /* 0x0003e000018a7983 */ /* 0x000ee20000300a00 */
[----:B-1----:R-:W-:Y:S02]  /*9340*/  IMAD.MOV.U32 R0, RZ, RZ, R35 ;  /* 0x000000ffff007224 */ /* 0x002fe400078e0023 */
[----:B------:R-:W-:Y:S01]  /*9350*/  IMAD.MOV.U32 R120, RZ, RZ, R168 ;  /* 0x000000ffff787224 */ /* 0x000fe200078e00a8 */
[----:B------:R-:W4:Y:S01]  /*9360*/  LDL.LU.64 R170, [R1+0x318] ;  /* 0x0003180001aa7983 */ /* 0x000f220000300a00 */
[----:B------:R-:W-:-:S03]  /*9370*/  IMAD.MOV.U32 R121, RZ, RZ, R169 ;  /* 0x000000ffff797224 */ /* 0x000fc600078e00a9 */
[----:B------:R-:W3:Y:S01]  /*9380*/  LDL.LU.64 R150, [R1+0x3e8] ;  /* 0x0003e80001967983 */ /* 0x000ee20000300a00 */
[----:B------:R-:W-:-:S03]  /*9390*/  IMAD.MOV.U32 R26, RZ, RZ, R94 ;  /* 0x000000ffff1a7224 */ /* 0x000fc600078e005e */
[----:B------:R-:W3:Y:S01]  /*93a0*/  LDL.LU.64 R168, [R1+0x3a0] ;  /* 0x0003a00001a87983 */ /* 0x000ee20000300a00 */
[----:B------:R-:W-:-:S03]  /*93b0*/  IMAD.MOV.U32 R27, RZ, RZ, R95 ;  /* 0x000000ffff1b7224 */ /* 0x000fc600078e005f */
[----:B------:R1:W-:Y:S01]  /*93c0*/  STL [R1+0x240], R0 ;  /* 0x0002400001007387 */ /* 0x0003e20000100800 */
[----:B------:R-:W-:Y:S02]  /*93d0*/  IMAD.MOV.U32 R94, RZ, RZ, R148 ;  /* 0x000000ffff5e7224 */ /* 0x000fe400078e0094 */
[----:B------:R-:W-:Y:S01]  /*93e0*/  IMAD.MOV.U32 R95, RZ, RZ, R149 ;  /* 0x000000ffff5f7224 */ /* 0x000fe200078e0095 */
[----:B------:R-:W-:Y:S01]  /*93f0*/  STL [R1+0x24c], R20 ;  /* 0x00024c1401007387 */ /* 0x000fe20000100800 */
[----:B------:R-:W-:Y:S01]  /*9400*/  IMAD.MOV.U32 R136, RZ, RZ, R30 ;  /* 0x000000ffff887224 */ /* 0x000fe200078e001e */
[----:B------:R-:W-:Y:S01]  /*9410*/  MOV R149, R33 ;  /* 0x0000002100957202 */ /* 0x000fe20000000f00 */
[----:B------:R-:W-:Y:S01]  /*9420*/  IMAD.MOV.U32 R137, RZ, RZ, R31 ;  /* 0x000000ffff897224 */ /* 0x000fe200078e001f */
[----:B------:R-:W3:Y:S01]  /*9430*/  LDL.LU.64 R28, [R1+0x3b0] ;  /* 0x0003b000011c7983 */ /* 0x000ee20000300a00 */
[----:B------:R-:W-:-:S03]  /*9440*/  IMAD.MOV.U32 R148, RZ, RZ, R32 ;  /* 0x000000ffff947224 */ /* 0x000fc600078e0020 */
[----:B------:R-:W3:Y:S04]  /*9450*/  LDL.LU.64 R30, [R1+0x340] ;  /* 0x00034000011e7983 */ /* 0x000ee80000300a00 */
[----:B------:R-:W3:Y:S04]  /*9460*/  LDL.LU.64 R32, [R1+0x2f8] ;  /* 0x0002f80001207983 */ /* 0x000ee80000300a00 */
[----:B--2---:R-:W2:Y:S01]  /*9470*/  LDL.LU.64 R34, [R1+0x2b0] ;  /* 0x0002b00001227983 */ /* 0x004ea20000300a00 */
[----:B-1----:R-:W-:-:S03]  /*9480*/  IMAD.MOV.U32 R0, RZ, RZ, R21 ;  /* 0x000000ffff007224 */ /* 0x002fc600078e0015 */
        /* <DEDUP_REMOVED lines=28> */
[----:B------:R1:W-:Y:S02]  /*9650*/  STL [R1+0x290], R0 ;  /* 0x0002900001007387 */ /* 0x0003e40000100800 */
[----:B-1----:R-:W-:-:S05]  /*9660*/  IMAD.MOV.U32 R0, RZ, RZ, R149 ;  /* 0x000000ffff007224 */ /* 0x002fca00078e0095 */
[----:B------:R4:W-:Y:S01]  /*9670*/  STL [R1+0x298], R0 ;  /* 0x0002980001007387 */ /* 0x0009e20000100800 */
[----:B------:R-:W-:Y:S01]  /*9680*/  MOV R134, R72 ;  /* 0x0000004800867202 */ /* 0x000fe20000000f00 */
[----:B------:R-:W-:Y:S02]  /*9690*/  IMAD.MOV.U32 R135, RZ, RZ, R73 ;  /* 0x000000ffff877224 */ /* 0x000fe400078e0049 */
[----:B----4-:R-:W-:Y:S01]  /*96a0*/  IMAD.MOV.U32 R0, RZ, RZ, R171 ;  /* 0x000000ffff007224 */ /* 0x010fe200078e00ab */
[----:B------:R-:W-:Y:S04]  /*96b0*/  STL [R1+0x2a4], R170 ;  /* 0x0002a4aa01007387 */ /* 0x000fe80000100800 */
[----:B------:R1:W-:Y:S01]  /*96c0*/  STL [R1+0x2a0], R0 ;  /* 0x0002a00001007387 */ /* 0x0003e20000100800 */
[----:B---3--:R-:W-:-:S02]  /*96d0*/  IMAD.MOV.U32 R144, RZ, RZ, R138 ;  /* 0x000000ffff907224 */ /* 0x008fc400078e008a */
[----:B------:R-:W-:Y:S01]  /*96e0*/  IMAD.MOV.U32 R145, RZ, RZ, R139 ;  /* 0x000000ffff917224 */ /* 0x000fe200078e008b */
[----:B------:R-:W-:Y:S01]  /*96f0*/  MOV R147, R151 ;  /* 0x0000009700937202 */ /* 0x000fe20000000f00 */
[----:B------:R-:W-:Y:S02]  /*9700*/  IMAD.MOV.U32 R146, RZ, RZ, R150 ;  /* 0x000000ffff927224 */ /* 0x000fe400078e0096 */
[----:B------:R-:W-:Y:S02]  /*9710*/  IMAD.MOV.U32 R156, RZ, RZ, R168 ;  /* 0x000000ffff9c7224 */ /* 0x000fe400078e00a8 */
[----:B------:R-:W-:Y:S01]  /*9720*/  IMAD.MOV.U32 R157, RZ, RZ, R169 ;  /* 0x000000ffff9d7224 */ /* 0x000fe200078e00a9 */
[----:B--2---:R2:W-:Y:S01]  /*9730*/  STL [R1+0x2ac], R34 ;  /* 0x0002ac2201007387 */ /* 0x0045e20000100800 */
[----:B-1----:R-:W-:-:S03]  /*9740*/  IMAD.MOV.U32 R0, RZ, RZ, R35 ;  /* 0x000000ffff007224 */ /* 0x002fc600078e0023 */
[----:B------:R-:W3:Y:S04]  /*9750*/  LDL.LU.64 R22, [R1+0x3f0] ;  /* 0x0003f00001167983 */ /* 0x000ee80000300a00 */
[----:B------:R-:W4:Y:S04]  /*9760*/  LDL.LU.64 R94, [R1+0x358] ;  /* 0x00035800015e7983 */ /* 0x000f280000300a00 */
[----:B------:R-:W3:Y:S04]  /*9770*/  LDL.LU.64 R26, [R1+0x3f8] ;  /* 0x0003f800011a7983 */ /* 0x000ee80000300a00 */
[----:B------:R-:W3:Y:S04]  /*9780*/  LDL.LU.64 R72, [R1+0x3d0] ;  /* 0x0003d00001487983 */ /* 0x000ee80000300a00 */
[----:B------:R-:W3:Y:S04]  /*9790*/  LDL.LU.64 R74, [R1+0x3c0] ;  /* 0x0003c000014a7983 */ /* 0x000ee80000300a00 */
[----:B------:R-:W3:Y:S04]  /*97a0*/  LDL.LU.64 R92, [R1+0x330] ;  /* 0x00033000015c7983 */ /* 0x000ee80000300a00 */
[----:B------:R1:W-:Y:S04]  /*97b0*/  STL [R1+0x2a8], R0 ;  /* 0x0002a80001007387 */ /* 0x0003e80000100800 */
[----:B------:R-:W-:Y:S04]  /*97c0*/  STL [R1+0x2b4], R134 ;  /* 0x0002b48601007387 */ /* 0x000fe80000100800 */
[----:B------:R-:W3:Y:S04]  /*97d0*/  LDL.LU.64 R120, [R1+0x338] ;  /* 0x0003380001787983 */ /* 0x000ee80000300a00 */
[----:B------:R-:W3:Y:S04]  /*97e0*/  LDL.LU.64 R122, [R1+0x430] ;  /* 0x00043000017a7983 */ /* 0x000ee80000300a00 */
[----:B------:R-:W3:Y:S04]  /*97f0*/  LDL.LU.64 R138, [R1+0x370] ;  /* 0x00037000018a7983 */ /* 0x000ee80000300a00 */
[----:B------:R-:W3:Y:S01]  /*9800*/  LDL.64 R136, [R1+0x468] ;  /* 0x0004680001887983 */ /* 0x000ee20000100a00 */
[----:B------:R-:W-:-:S03]  /*9810*/  IMAD.MOV.U32 R158, RZ, RZ, R28 ;  /* 0x000000ffff9e7224 */ /* 0x000fc600078e001c */
[----:B------:R-:W3:Y:S01]  /*9820*/  LDL.LU.64 R148, [R1+0x418] ;  /* 0x0004180001947983 */ /* 0x000ee20000300a00 */
[----:B------:R-:W-:-:S03]  /*9830*/  IMAD.MOV.U32 R159, RZ, RZ, R29 ;  /* 0x000000ffff9f7224 */ /* 0x000fc600078e001d */
[----:B------:R-:W3:Y:S01]  /*9840*/  LDL.LU.64 R150, [R1+0x4a0] ;  /* 0x0004a00001967983 */ /* 0x000ee20000300a00 */
[----:B------:R-:W-:Y:S01]  /*9850*/  MOV R24, R30 ;  /* 0x0000001e00187202 */ /* 0x000fe20000000f00 */
[----:B------:R-:W-:Y:S02]  /*9860*/  IMAD.MOV.U32 R25, RZ, RZ, R31 ;  /* 0x000000ffff197224 */ /* 0x000fe400078e001f */
[----:B------:R-:W3:Y:S01]  /*9870*/  LDL.LU.64 R168, [R1+0x400] ;  /* 0x0004000001a87983 */ /* 0x000ee20000300a00 */
[----:B------:R-:W-:-:S03]  /*9880*/  IMAD.MOV.U32 R20, RZ, RZ, R32 ;  /* 0x000000ffff147224 */ /* 0x000fc600078e0020 */
[----:B------:R-:W3:Y:S01]  /*9890*/  LDL.LU.64 R170, [R1+0x420] ;  /* 0x0004200001aa7983 */ /* 0x000ee20000300a00 */
[----:B------:R-:W-:-:S03]  /*98a0*/  IMAD.MOV.U32 R21, RZ, RZ, R33 ;  /* 0x000000ffff157224 */ /* 0x000fc600078e0021 */
[----:B------:R-:W3:Y:S04]  /*98b0*/  LDL.LU.64 R28, [R1+0x408] ;  /* 0x00040800011c7983 */ /* 0x000ee80000300a00 */
[----:B------:R-:W3:Y:S04]  /*98c0*/  LDL.LU.64 R30, [R1+0x490] ;  /* 0x00049000011e7983 */ /* 0x000ee80000300a00 */
[----:B------:R-:W3:Y:S04]  /*98d0*/  LDL.LU.64 R32, [R1+0x410] ;  /* 0x0004100001207983 */ /* 0x000ee80000300a00 */
[----:B--2---:R-:W2:Y:S01]  /*98e0*/  LDL.LU.64 R34, [R1+0x2f0] ;  /* 0x0002f00001227983 */ /* 0x004ea20000300a00 */
[----:B-1----:R-:W-:-:S03]  /*98f0*/  IMAD.MOV.U32 R0, RZ, RZ, R135 ;  /* 0x000000ffff007224 */ /* 0x002fc600078e0087 */
[----:B------:R-:W-:Y:S04]  /*9900*/  STL [R1+0x2bc], R144 ;  /* 0x0002bc9001007387 */ /* 0x000fe80000100800 */
[----:B------:R1:W-:Y:S04]  /*9910*/  STL [R1+0x2b0], R0 ;  /* 0x0002b00001007387 */ /* 0x0003e80000100800 */
[----:B------:R-:W-:Y:S01]  /*9920*/  STL [R1+0x2c4], R146 ;  /* 0x0002c49201007387 */ /* 0x000fe20000100800 */
[----:B-1----:R-:W-:-:S05]  /*9930*/  MOV R0, R145 ;  /* 0x0000009100007202 */ /* 0x002fca0000000f00 */
        /* <DEDUP_REMOVED lines=11> */
[----:B------:R4:W-:Y:S01]  /*99f0*/  STL [R1+0x2d8], R0 ;  /* 0x0002d80001007387 */ /* 0x0009e20000100800 */
[----:B------:R-:W-:Y:S02]  /*9a00*/  IMAD.MOV.U32 R134, RZ, RZ, R20 ;  /* 0x000000ffff867224 */ /* 0x000fe400078e0014 */
[----:B------:R-:W-:Y:S02]  /*9a10*/  IMAD.MOV.U32 R135, RZ, RZ, R21 ;  /* 0x000000ffff877224 */ /* 0x000fe400078e0015 */
[----:B----4-:R-:W-:Y:S01]  /*9a20*/  IMAD.MOV.U32 R0, RZ, RZ, R95 ;  /* 0x000000ffff007224 */ /* 0x010fe200078e005f */
[----:B------:R1:W-:Y:S04]  /*9a30*/  STL [R1+0x2e4], R94 ;  /* 0x0002e45e01007387 */ /* 0x0003e80000100800 */
[----:B------:R2:W-:Y:S01]  /*9a40*/  STL [R1+0x2e0], R0 ;  /* 0x0002e00001007387 */ /* 0x0005e20000100800 */
[----:B---3--:R-:W-:-:S02]  /*9a50*/  IMAD.MOV.U32 R146, RZ, RZ, R26 ;  /* 0x000000ffff927224 */ /* 0x008fc400078e001a */
[----:B------:R-:W-:Y:S01]  /*9a60*/  IMAD.MOV.U32 R147, RZ, RZ, R27 ;  /* 0x000000ffff937224 */ /* 0x000fe200078e001b */
[----:B------:R-:W-:Y:S01]  /*9a70*/  MOV R25, R73 ;  /* 0x0000004900197202 */ /* 0x000fe20000000f00 */
[----:B------:R-:W-:Y:S02]  /*9a80*/  IMAD.MOV.U32 R24, RZ, RZ, R72 ;  /* 0x000000ffff187224 */ /* 0x000fe400078e0048 */
[----:B------:R-:W-:Y:S02]  /*9a90*/  IMAD.MOV.U32 R156, RZ, RZ, R74 ;  /* 0x000000ffff9c7224 */ /* 0x000fe400078e004a */
[----:B------:R-:W-:Y:S01]  /*9aa0*/  IMAD.MOV.U32 R157, RZ, RZ, R75 ;  /* 0x000000ffff9d7224 */ /* 0x000fe200078e004b */
[----:B------:R-:W-:Y:S01]  /*9ab0*/  MOV R144, R22 ;  /* 0x0000001600907202 */ /* 0x000fe20000000f00 */
[----:B------:R-:W-:Y:S02]  /*9ac0*/  IMAD.MOV.U32 R145, RZ, RZ, R23 ;  /* 0x000000ffff917224 */ /* 0x000fe400078e0017 */
[----:B------:R-:W-:-:S02]  /*9ad0*/  IMAD.MOV.U32 R158, RZ, RZ, R92 ;  /* 0x000000ffff9e7224 */ /* 0x000fc400078e005c */
[----:B------:R-:W-:Y:S01]  /*9ae0*/  IMAD.MOV.U32 R159, RZ, RZ, R93 ;  /* 0x000000ffff9f7224 */ /* 0x000fe200078e005d */
[----:B------:R-:W-:Y:S01]  /*9af0*/  MOV R20, R120 ;  /* 0x0000007800147202 */ /* 0x000fe20000000f00 */
        /* <DEDUP_REMOVED lines=11> */
[----:B-1----:R-:W-:Y:S02]  /*9bb0*/  IMAD.MOV.U32 R94, RZ, RZ, R28 ;  /* 0x000000ffff5e7224 */ /* 0x002fe400078e001c */
[----:B------:R-:W-:-:S02]  /*9bc0*/  IMAD.MOV.U32 R95, RZ, RZ, R29 ;  /* 0x000000ffff5f7224 */ /* 0x000fc400078e001d */
[----:B------:R-:W-:Y:S02]  /*9bd0*/  IMAD.MOV.U32 R120, RZ, RZ, R30 ;  /* 0x000000ffff787224 */ /* 0x000fe400078e001e */
[----:B------:R-:W-:Y:S02]  /*9be0*/  IMAD.MOV.U32 R121, RZ, RZ, R31 ;  /* 0x000000ffff797224 */ /* 0x000fe400078e001f */
[----:B--2---:R-:W-:Y:S01]  /*9bf0*/  IMAD.MOV.U32 R0, RZ, RZ, R35 ;  /* 0x000000ffff007224 */ /* 0x004fe200078e0023 */
[----:B------:R1:W-:Y:S04]  /*9c00*/  STL [R1+0x2ec], R34 ;  /* 0x0002ec2201007387 */ /* 0x0003e80000100800 */
[----:B------:R-:W2:Y:S04]  /*9c10*/  LDL.LU.64 R136, [R1+0x478] ;  /* 0x0004780001887983 */ /* 0x000ea80000300a00 */
[----:B------:R-:W3:Y:S01]  /*9c20*/  LDL.LU.64 R28, [R1+0x520] ;  /* 0x00052000011c7983 */ /* 0x000ee20000300a00 */
[----:B------:R-:W-:-:S03]  /*9c30*/  MOV R92, R170 ;  /* 0x000000aa005c7202 */ /* 0x000fc60000000f00 */
[----:B------:R4:W-:Y:S01]  /*9c40*/  STL [R1+0x2e8], R0 ;  /* 0x0002e80001007387 */ /* 0x0009e20000100800 */
[----:B------:R-:W-:-:S03]  /*9c50*/  IMAD.MOV.U32 R93, RZ, RZ, R171 ;  /* 0x000000ffff5d7224 */ /* 0x000fc600078e00ab */
[----:B------:R-:W3:Y:S01]  /*9c60*/  LDL.LU.64 R30, [R1+0x510] ;  /* 0x00051000011e7983 */ /* 0x000ee20000300a00 */
[----:B------:R-:W-:Y:S01]  /*9c70*/  MOV R122, R32 ;  /* 0x00000020007a7202 */ /* 0x000fe20000000f00 */
[----:B------:R-:W-:Y:S02]  /*9c80*/  IMAD.MOV.U32 R123, RZ, RZ, R33 ;  /* 0x000000ffff7b7224 */ /* 0x000fe400078e0021 */
[----:B------:R-:W3:Y:S04]  /*9c90*/  LDL.LU.64 R150, [R1+0x4e0] ;  /* 0x0004e00001967983 */ /* 0x000ee80000300a00 */
[----:B------:R-:W3:Y:S04]  /*9ca0*/  LDL.LU.64 R168, [R1+0x4c8] ;  /* 0x0004c80001a87983 */ /* 0x000ee80000300a00 */
[----:B------:R-:W3:Y:S04]  /*9cb0*/  LDL.LU.64 R170, [R1+0x488] ;  /* 0x0004880001aa7983 */ /* 0x000ee80000300a00 */
[----:B------:R-:W3:Y:S04]  /*9cc0*/  LDL.LU.64 R32, [R1+0x4f8] ;  /* 0x0004f80001207983 */ /* 0x000ee80000300a00 */
[----:B-1----:R-:W3:Y:S01]  /*9cd0*/  LDL.LU.64 R34, [R1+0x388] ;  /* 0x0003880001227983 */ /* 0x002ee20000300a00 */
[----:B----4-:R-:W-:-:S03]  /*9ce0*/  IMAD.MOV.U32 R0, RZ, RZ, R135 ;  /* 0x000000ffff007224 */ /* 0x010fc600078e0087 */
        /* <DEDUP_REMOVED lines=9> */
[----:B-1----:R-:W-:-:S05]  /*9d80*/  MOV R0, R157 ;  /* 0x0000009d00007202 */ /* 0x002fca0000000f00 */
        /* <DEDUP_REMOVED lines=8> */
[----:B------:R-:W-:Y:S01]  /*9e10*/  IMAD.MOV.U32 R147, RZ, RZ, R27 ;  /* 0x000000ffff937224 */ /* 0x000fe200078e001b */
[----:B-1----:R-:W-:Y:S01]  /*9e20*/  MOV R0, R139 ;  /* 0x0000008b00007202 */ /* 0x002fe20000000f00 */
[----:B------:R-:W-:Y:S02]  /*9e30*/  IMAD.MOV.U32 R22, RZ, RZ, R72 ;  /* 0x000000ffff167224 */ /* 0x000fe400078e0048 */
[----:B------:R-:W-:Y:S02]  /*9e40*/  IMAD.MOV.U32 R23, RZ, RZ, R73 ;  /* 0x000000ffff177224 */ /* 0x000fe400078e0049 */
[----:B------:R1:W-:Y:S01]  /*9e50*/  STL [R1+0x318], R0 ;  /* 0x0003180001007387 */ /* 0x0003e20000100800 */
[----:B------:R-:W-:-:S02]  /*9e60*/  IMAD.MOV.U32 R26, RZ, RZ, R122 ;  /* 0x000000ffff1a7224 */ /* 0x000fc400078e007a */
[----:B------:R-:W-:Y:S02]  /*9e70*/  IMAD.MOV.U32 R27, RZ, RZ, R123 ;  /* 0x000000ffff1b7224 */ /* 0x000fe400078e007b */
[----:B------:R-:W-:Y:S02]  /*9e80*/  IMAD.MOV.U32 R144, RZ, RZ, R20 ;  /* 0x000000ffff907224 */ /* 0x000fe400078e0014 */
[----:B------:R-:W-:Y:S02]  /*9e90*/  IMAD.MOV.U32 R145, RZ, RZ, R21 ;  /* 0x000000ffff917224 */ /* 0x000fe400078e0015 */
[----:B------:R-:W-:Y:S01]  /*9ea0*/  IMAD.MOV.U32 R134, RZ, RZ, R158 ;  /* 0x000000ffff867224 */ /* 0x000fe200078e009e */
[----:B------:R-:W-:Y:S01]  /*9eb0*/  MOV R158, R74 ;  /* 0x0000004a009e7202 */ /* 0x000fe20000000f00 */
[----:B------:R-:W-:Y:S02]  /*9ec0*/  IMAD.MOV.U32 R135, RZ, RZ, R159 ;  /* 0x000000ffff877224 */ /* 0x000fe400078e009f */
[----:B------:R-:W-:-:S02]  /*9ed0*/  IMAD.MOV.U32 R20, RZ, RZ, R92 ;  /* 0x000000ffff147224 */ /* 0x000fc400078e005c */
[----:B------:R-:W-:Y:S02]  /*9ee0*/  IMAD.MOV.U32 R21, RZ, RZ, R93 ;  /* 0x000000ffff157224 */ /* 0x000fe400078e005d */
[----:B------:R-:W-:Y:S01]  /*9ef0*/  IMAD.MOV.U32 R159, RZ, RZ, R75 ;  /* 0x000000ffff9f7224 */ /* 0x000fe200078e004b */
[----:B------:R-:W-:Y:S01]  /*9f00*/  MOV R24, R120 ;  /* 0x0000007800187202 */ /* 0x000fe20000000f00 */
[----:B------:R-:W-:Y:S02]  /*9f10*/  IMAD.MOV.U32 R74, RZ, RZ, R94 ;  /* 0x000000ffff4a7224 */ /* 0x000fe400078e005e */
[----:B------:R-:W-:Y:S02]  /*9f20*/  IMAD.MOV.U32 R75, RZ, RZ, R95 ;  /* 0x000000ffff4b7224 */ /* 0x000fe400078e005f */
[----:B------:R-:W-:Y:S02]  /*9f30*/  IMAD.MOV.U32 R25, RZ, RZ, R121 ;  /* 0x000000ffff197224 */ /* 0x000fe400078e0079 */
[----:B--2---:R-:W-:-:S02]  /*9f40*/  IMAD.MOV.U32 R72, RZ, RZ, R136 ;  /* 0x000000ffff487224 */ /* 0x004fc400078e0088 */
[----:B------:R-:W-:Y:S02]  /*9f50*/  IMAD.MOV.U32 R73, RZ, RZ, R137 ;  /* 0x000000ffff497224 */ /* 0x000fe400078e0089 */
[----:B---3--:R-:W-:Y:S02]  /*9f60*/  IMAD.MOV.U32 R92, RZ, RZ, R150 ;  /* 0x000000ffff5c7224 */ /* 0x008fe400078e0096 */
[----:B------:R-:W-:Y:S02]  /*9f70*/  IMAD.MOV.U32 R93, RZ, RZ, R151 ;  /* 0x000000ffff5d7224 */ /* 0x000fe400078e0097 */
[----:B------:R-:W-:Y:S02]  /*9f80*/  IMAD.MOV.U32 R94, RZ, RZ, R168 ;  /* 0x000000ffff5e7224 */ /* 0x000fe400078e00a8 */
[----:B------:R-:W-:Y:S02]  /*9f90*/  IMAD.MOV.U32 R95, RZ, RZ, R169 ;  /* 0x000000ffff5f7224 */ /* 0x000fe400078e00a9 */
[----:B------:R-:W-:Y:S01]  /*9fa0*/  IMAD.MOV.U32 R120, RZ, RZ, R170 ;  /* 0x000000ffff787224 */ /* 0x000fe200078e00aa */
[----:B------:R-:W-:Y:S01]  /*9fb0*/  MOV R121, R171 ;  /* 0x000000ab00797202 */ /* 0x000fe20000000f00 */
[----:B------:R2:W-:Y:S01]  /*9fc0*/  STL [R1+0x324], R34 ;  /* 0x0003242201007387 */ /* 0x0005e20000100800 */
[----:B-1----:R-:W-:-:S03]  /*9fd0*/  IMAD.MOV.U32 R0, RZ, RZ, R35 ;  /* 0x000000ffff007224 */ /* 0x002fc600078e0023 */
[----:B------:R-:W3:Y:S04]  /*9fe0*/  LDL.LU.64 R122, [R1+0x4b0] ;  /* 0x0004b000017a7983 */ /* 0x000ee80000300a00 */
[----:B------:R-:W4:Y:S04]  /*9ff0*/  LDL.64 R136, [R1+0x470] ;  /* 0x0004700001887983 */ /* 0x000f280000100a00 */
[----:B------:R-:W3:Y:S04]  /*a000*/  LDL.LU.64 R138, [R1+0x498] ;  /* 0x00049800018a7983 */ /* 0x000ee80000300a00 */
[----:B------:R-:W3:Y:S04]  /*a010*/  LDL.LU.64 R150, [R1+0x500] ;  /* 0x0005000001967983 */ /* 0x000ee80000300a00 */
[----:B------:R1:W-:Y:S04]  /*a020*/  STL [R1+0x320], R0 ;  /* 0x0003200001007387 */ /* 0x0003e80000100800 */
[----:B------:R-:W3:Y:S04]  /*a030*/  LDL.LU.64 R168, [R1+0x428] ;  /* 0x0004280001a87983 */ /* 0x000ee80000300a00 */
[----:B------:R-:W3:Y:S04]  /*a040*/  LDL.LU.64 R170, [R1+0x4e8] ;  /* 0x0004e80001aa7983 */ /* 0x000ee80000300a00 */
[----:B--2---:R-:W2:Y:S01]  /*a050*/  LDL.LU.64 R34, [R1+0x480] ;  /* 0x0004800001227983 */ /* 0x004ea20000300a00 */
[----:B-1----:R-:W-:-:S03]  /*a060*/  IMAD.MOV.U32 R0, RZ, RZ, R135 ;  /* 0x000000ffff007224 */ /* 0x002fc600078e0087 */
[----:B------:R-:W-:Y:S04]  /*a070*/  STL [R1+0x32c], R134 ;  /* 0x00032c8601007387 */ /* 0x000fe80000100800 */
[----:B------:R-:W-:Y:S04]  /*a080*/  STL [R1+0x334], R144 ;  /* 0x0003349001007387 */ /* 0x000fe80000100800 */
        /* <DEDUP_REMOVED lines=8> */
[----:B------:R1:W-:Y:S04]  /*a110*/  STL [R1+0x340], R0 ;  /* 0x0003400001007387 */ /* 0x0003e80000100800 */
[----:B------:R1:W-:Y:S02]  /*a120*/  STL [R1+0x34c], R74 ;  /* 0x00034c4a01007387 */ /* 0x0003e40000100800 */
[----:B-1----:R-:W-:-:S05]  /*a130*/  IMAD.MOV.U32 R0, RZ, RZ, R75 ;  /* 0x000000ffff007224 */ /* 0x002fca00078e004b */
[----:B------:R1:W-:Y:S01]  /*a140*/  STL [R1+0x348], R0 ;  /* 0x0003480001007387 */ /* 0x0003e20000100800 */
[----:B------:R-:W-:Y:S01]  /*a150*/  IMAD.MOV.U32 R74, RZ, RZ, R94 ;  /* 0x000000ffff4a7224 */ /* 0x000fe200078e005e */
[----:B------:R-:W-:Y:S02]  /*a160*/  MOV R75, R95 ;  /* 0x0000005f004b7202 */ /* 0x000fe40000000f00 */
[----:B------:R-:W-:Y:S01]  /*a170*/  STL [R1+0x354], R148 ;  /* 0x0003549401007387 */ /* 0x000fe20000100800 */
[----:B-1----:R-:W-:Y:S02]  /*a180*/  IMAD.MOV.U32 R0, RZ, RZ, R149 ;  /* 0x000000ffff007224 */ /* 0x002fe400078e0095 */
[----:B------:R-:W-:Y:S02]  /*a190*/  IMAD.MOV.U32 R144, RZ, RZ, R146 ;  /* 0x000000ffff907224 */ /* 0x000fe400078e0092 */
[----:B------:R-:W-:Y:S01]  /*a1a0*/  IMAD.MOV.U32 R145, RZ, RZ, R147 ;  /* 0x000000ffff917224 */ /* 0x000fe200078e0093 */
[----:B------:R1:W-:Y:S01]  /*a1b0*/  STL [R1+0x350], R0 ;  /* 0x0003500001007387 */ /* 0x0003e20000100800 */
[----:B------:R-:W-:-:S02]  /*a1c0*/  IMAD.MOV.U32 R146, RZ, RZ, R20 ;  /* 0x000000ffff927224 */ /* 0x000fc400078e0014 */
[----:B------:R-:W-:Y:S02]  /*a1d0*/  IMAD.MOV.U32 R147, RZ, RZ, R21 ;  /* 0x000000ffff937224 */ /* 0x000fe400078e0015 */
        /* <DEDUP_REMOVED lines=8> */
[----:B----4-:R-:W-:Y:S01]  /*a260*/  IMAD.MOV.U32 R22, RZ, RZ, R136 ;  /* 0x000000ffff167224 */ /* 0x010fe200078e0088 */
[----:B------:R-:W-:Y:S01]  /*a270*/  MOV R23, R137 ;  /* 0x0000008900177202 */ /* 0x000fe20000000f00 */
[----:B---3--:R-:W-:Y:S02]  /*a280*/  IMAD.MOV.U32 R94, RZ, RZ, R138 ;  /* 0x000000ffff5e7224 */ /* 0x008fe400078e008a */
[----:B------:R-:W-:Y:S02]  /*a290*/  IMAD.MOV.U32 R95, RZ, RZ, R139 ;  /* 0x000000ffff5f7224 */ /* 0x000fe400078e008b */
[----:B------:R-:W-:-:S02]  /*a2a0*/  IMAD.MOV.U32 R120, RZ, RZ, R150 ;  /* 0x000000ffff787224 */ /* 0x000fc400078e0096 */
[----:B------:R-:W-:Y:S02]  /*a2b0*/  IMAD.MOV.U32 R121, RZ, RZ, R151 ;  /* 0x000000ffff797224 */ /* 0x000fe400078e0097 */
[----:B------:R-:W-:Y:S01]  /*a2c0*/  IMAD.MOV.U32 R92, RZ, RZ, R122 ;  /* 0x000000ffff5c7224 */ /* 0x000fe200078e007a */
[----:B------:R-:W-:Y:S01]  /*a2d0*/  MOV R138, R168 ;  /* 0x000000a8008a7202 */ /* 0x000fe20000000f00 */
[----:B------:R-:W-:Y:S02]  /*a2e0*/  IMAD.MOV.U32 R139, RZ, RZ, R169 ;  /* 0x000000ffff8b7224 */ /* 0x000fe400078e00a9 */
[----:B------:R-:W-:Y:S01]  /*a2f0*/  IMAD.MOV.U32 R93, RZ, RZ, R123 ;  /* 0x000000ffff5d7224 */ /* 0x000fe200078e007b */
[----:B--2---:R2:W-:Y:S01]  /*a300*/  STL [R1+0x35c], R34 ;  /* 0x00035c2201007387 */ /* 0x0045e20000100800 */
[----:B-1----:R-:W-:-:S03]  /*a310*/  IMAD.MOV.U32 R0, RZ, RZ, R35 ;  /* 0x000000ffff007224 */ /* 0x002fc600078e0023 */
[----:B------:R-:W3:Y:S04]  /*a320*/  LDL.LU.64 R136, [R1+0x4d0] ;  /* 0x0004d00001887983 */ /* 0x000ee80000300a00 */
[----:B------:R-:W4:Y:S01]  /*a330*/  LDL.LU.64 R168, [R1+0x4c0] ;  /* 0x0004c00001a87983 */ /* 0x000f220000300a00 */
[----:B------:R-:W-:-:S03]  /*a340*/  IMAD.MOV.U32 R122, RZ, RZ, R170 ;  /* 0x000000ffff7a7224 */ /* 0x000fc600078e00aa */
[----:B------:R-:W3:Y:S01]  /*a350*/  LDL.LU.64 R148, [R1+0x4b8] ;  /* 0x0004b80001947983 */ /* 0x000ee20000300a00 */
[----:B------:R-:W-:-:S03]  /*a360*/  IMAD.MOV.U32 R123, RZ, RZ, R171 ;  /* 0x000000ffff7b7224 */ /* 0x000fc600078e00ab */
[----:B------:R-:W3:Y:S04]  /*a370*/  LDL.LU.64 R150, [R1+0x518] ;  /* 0x0005180001967983 */ /* 0x000ee80000300a00 */
[----:B------:R1:W-:Y:S04]  /*a380*/  STL [R1+0x358], R0 ;  /* 0x0003580001007387 */ /* 0x0003e80000100800 */
[----:B------:R-:W-:Y:S04]  /*a390*/  STL [R1+0x364], R144 ;  /* 0x0003649001007387 */ /* 0x000fe80000100800 */
[----:B------:R-:W3:Y:S04]  /*a3a0*/  LDL.LU.64 R170, [R1+0x508] ;  /* 0x0005080001aa7983 */ /* 0x000ee80000300a00 */
[----:B--2---:R-:W2:Y:S01]  /*a3b0*/  LDL.LU.64 R34, [R1+0x4a8] ;  /* 0x0004a80001227983 */ /* 0x004ea20000300a00 */
[----:B-1----:R-:W-:-:S03]  /*a3c0*/  IMAD.MOV.U32 R0, RZ, RZ, R145 ;  /* 0x000000ffff007224 */ /* 0x002fc600078e0091 */
[----:B------:R-:W-:Y:S04]  /*a3d0*/  STL [R1+0x36c], R146 ;  /* 0x00036c9201007387 */ /* 0x000fe80000100800 */
[----:B------:R1:W-:Y:S02]  /*a3e0*/  STL [R1+0x360], R0 ;  /* 0x0003600001007387 */ /* 0x0003e40000100800 */
[----:B-1----:R-:W-:-:S05]  /*a3f0*/  MOV R0, R147 ;  /* 0x0000009300007202 */ /* 0x002fca0000000f00 */
        /* <DEDUP_REMOVED lines=15> */
[----:B------:R4:W-:Y:S02]  /*a4f0*/  STL [R1+0x390], R0 ;  /* 0x0003900001007387 */ /* 0x0009e40000100800 */
[----:B----4-:R-:W-:Y:S02]  /*a500*/  IMAD.MOV.U32 R0, RZ, RZ, R169 ;  /* 0x000000ffff007224 */ /* 0x010fe400078e00a9 */
[----:B------:R-:W-:Y:S04]  /*a510*/  STL [R1+0x39c], R168 ;  /* 0x00039ca801007387 */ /* 0x000fe80000100800 */
[----:B------:R1:W-:Y:S01]  /*a520*/  STL [R1+0x398], R0 ;  /* 0x0003980001007387 */ /* 0x0003e20000100800 */
[----:B---3--:R-:W-:Y:S01]  /*a530*/  MOV R138, R148 ;  /* 0x00000094008a7202 */ /* 0x008fe20000000f00 */
[----:B------:R-:W-:-:S02]  /*a540*/  IMAD.MOV.U32 R139, RZ, RZ, R149 ;  /* 0x000000ffff8b7224 */ /* 0x000fc400078e0095 */
[----:B------:R-:W-:Y:S02]  /*a550*/  IMAD.MOV.U32 R148, RZ, RZ, R150 ;  /* 0x000000ffff947224 */ /* 0x000fe400078e0096 */
[----:B------:R-:W-:Y:S01]  /*a560*/  IMAD.MOV.U32 R149, RZ, RZ, R151 ;  /* 0x000000ffff957224 */ /* 0x000fe200078e0097 */
[----:B--2---:R2:W-:Y:S01]  /*a570*/  STL [R1+0x3a4], R34 ;  /* 0x0003a42201007387 */ /* 0x0045e20000100800 */
[----:B-1----:R-:W-:-:S03]  /*a580*/  IMAD.MOV.U32 R0, RZ, RZ, R35 ;  /* 0x000000ffff007224 */ /* 0x002fc600078e0023 */
[----:B------:R-:W3:Y:S01]  /*a590*/  LDL.LU.64 R168, [R1+0x4f0] ;  /* 0x0004f00001a87983 */ /* 0x000ee20000300a00 */
[----:B------:R-:W-:Y:S01]  /*a5a0*/  IMAD.MOV.U32 R150, RZ, RZ, R170 ;  /* 0x000000ffff967224 */ /* 0x000fe200078e00aa */
[----:B------:R-:W-:Y:S02]  /*a5b0*/  MOV R151, R171 ;  /* 0x000000ab00977202 */ /* 0x000fe40000000f00 */
[----:B------:R-:W4:Y:S04]  /*a5c0*/  LDL.LU.64 R170, [R1+0x4d8] ;  /* 0x0004d80001aa7983 */ /* 0x000f280000300a00 */
[----:B------:R1:W-:Y:S04]  /*a5d0*/  STL [R1+0x3a0], R0 ;  /* 0x0003a00001007387 */ /* 0x0003e80000100800 */
[----:B------:R-:W-:Y:S04]  /*a5e0*/  STL [R1+0x3ac], R24 ;  /* 0x0003ac1801007387 */ /* 0x000fe80000100800 */
[----:B--2---:R-:W2:Y:S01]  /*a5f0*/  LDL.LU.64 R34, [R1+0x528] ;  /* 0x0005280001227983 */ /* 0x004ea20000300a00 */
[----:B-1----:R-:W-:-:S03]  /*a600*/  IMAD.MOV.U32 R0, RZ, RZ, R25 ;  /* 0x000000ffff007224 */ /* 0x002fc600078e0019 */
[----:B------:R-:W-:Y:S04]  /*a610*/  STL [R1+0x3b4], R26 ;  /* 0x0003b41a01007387 */ /* 0x000fe80000100800 */
        /* <DEDUP_REMOVED lines=30> */
[----:B------:R1:W-:Y:S02]  /*a800*/  STL [R1+0x3f8], R0 ;  /* 0x0003f80001007387 */ /* 0x0003e40000100800 */
[----:B-1----:R-:W-:Y:S02]  /*a810*/  IMAD.MOV.U32 R0, RZ, RZ, R151 ;  /* 0x000000ffff007224 */ /* 0x002fe400078e0097 */
[----:B------:R-:W-:Y:S01]  /*a820*/  IMAD.MOV.U32 R6, RZ, RZ, R33 ;  /* 0x000000ffff067224 */ /* 0x000fe200078e0021 */
[----:B------:R-:W-:Y:S01]  /*a830*/  MOV R217, R56 ;  /* 0x0000003800d97202 */ /* 0x000fe20000000f00 */
[----:B------:R-:W-:Y:S01]  /*a840*/  IMAD.MOV.U32 R213, RZ, RZ, R58 ;  /* 0x000000ffffd57224 */ /* 0x000fe200078e003a */
[----:B------:R-:W-:Y:S01]  /*a850*/  MOV R231, R184 ;  /* 0x000000b800e77202 */ /* 0x000fe20000000f00 */
[----:B------:R-:W-:Y:S01]  /*a860*/  IMAD.MOV.U32 R212, RZ, RZ, R59 ;  /* 0x000000ffffd47224 */ /* 0x000fe200078e003b */
[----:B------:R-:W-:Y:S01]  /*a870*/  MOV R237, R44 ;  /* 0x0000002c00ed7202 */ /* 0x000fe20000000f00 */
[----:B------:R-:W-:Y:S01]  /*a880*/  IMAD.MOV.U32 R215, RZ, RZ, R180 ;  /* 0x000000ffffd77224 */ /* 0x000fe200078e00b4 */
[----:B------:R-:W-:Y:S01]  /*a890*/  MOV R249, R40 ;  /* 0x0000002800f97202 */ /* 0x000fe20000000f00 */
[----:B------:R-:W-:Y:S01]  /*a8a0*/  IMAD.MOV.U32 R214, RZ, RZ, R181 ;  /* 0x000000ffffd67224 */ /* 0x000fe200078e00b5 */
[----:B------:R-:W-:Y:S01]  /*a8b0*/  CS2R R60, SRZ ;  /* 0x00000000003c7805 */ /* 0x000fe2000001ff00 */
        /* <DEDUP_REMOVED lines=27> */
[----:B---3--:R-:W-:Y:S04]  /*aa70*/  STL [R1+0x40c], R168 ;  /* 0x00040ca801007387 */ /* 0x008fe80000100800 */
[----:B------:R1:W-:Y:S04]  /*aa80*/  STL [R1+0x400], R0 ;  /* 0x0004000001007387 */ /* 0x0003e80000100800 */
[----:B----4-:R-:W-:Y:S01]  /*aa90*/  STL [R1+0x414], R170 ;  /* 0x000414aa01007387 */ /* 0x010fe20000100800 */
[----:B-1----:R-:W-:-:S05]  /*aaa0*/  IMAD.MOV.U32 R0, RZ, RZ, R169 ;  /* 0x000000ffff007224 */ /* 0x002fca00078e00a9 */
[----:B------:R-:W-:Y:S04]  /*aab0*/  STL [R1+0x408], R0 ;  /* 0x0004080001007387 */ /* 0x000fe80000100800 */
[----:B--2---:R1:W-:Y:S04]  /*aac0*/  STL [R1+0x41c], R34 ;  /* 0x00041c2201007387 */ /* 0x0043e80000100800 */
[----:B-1----:R-:W1:Y:S01]  /*aad0*/  S2R R34, SR_TID.X ;  /* 0x0000000000227919 */ /* 0x002e620000002100 */
[----:B------:R-:W-:Y:S02]  /*aae0*/  IMAD.MOV.U32 R0, RZ, RZ, R171 ;  /* 0x000000ffff007224 */ /* 0x000fe400078e00ab */
[----:B------:R-:W-:-:S03]  /*aaf0*/  IMAD.MOV.U32 R2, RZ, RZ, R35 ;  /* 0x000000ffff027224 */ /* 0x000fc600078e0023 */
[----:B------:R2:W-:Y:S04]  /*ab00*/  STL [R1+0x410], R0 ;  /* 0x0004100001007387 */ /* 0x0005e80000100800 */
[----:B------:R3:W-:Y:S01]  /*ab10*/  STL [R1+0x418], R2 ;  /* 0x0004180201007387 */ /* 0x0007e20000100800 */
[----:B--2---:R-:W-:-:S03]  /*ab20*/  IMAD.MOV.U32 R0, RZ, RZ, 0x3f ;  /* 0x0000003fff007424 */ /* 0x004fc600078e00ff */
[----:B------:R-:W-:Y:S01]  /*ab30*/  STL [R1+0x424], R28 ;  /* 0x0004241c01007387 */ /* 0x000fe20000100800 */
[----:B---3--:R-:W-:Y:S02]  /*ab40*/  MOV R2, R29 ;  /* 0x0000001d00027202 */ /* 0x008fe40000000f00 */
[----:B------:R-:W-:Y:S01]  /*ab50*/  IADD3 R35, R0, c[0x0][0x180], RZ ;  /* 0x0000600000237a10 */ /* 0x000fe20007ffe0ff */
[----:B------:R-:W-:Y:S01]  /*ab60*/  IMAD.MOV.U32 R0, RZ, RZ, R31 ;  /* 0x000000ffff007224 */ /* 0x000fe200078e001f */
[----:B------:R-:W-:Y:S01]  /*ab70*/  STL [R1+0x42c], R30 ;  /* 0x00042c1e01007387 */ /* 0x000fe20000100800 */
[----:B-1----:R-:W-:-:S03]  /*ab80*/  LOP3.LUT R3, R34, 0x7, RZ, 0xc0, !PT ;  /* 0x0000000722037812 */ /* 0x002fc600078ec0ff */
[----:B------:R1:W-:Y:S04]  /*ab90*/  STL [R1+0x420], R2 ;  /* 0x0004200201007387 */ /* 0x0003e80000100800 */
[----:B------:R-:W-:Y:S01]  /*aba0*/  STL [R1+0x434], R32 ;  /* 0x0004342001007387 */ /* 0x000fe20000100800 */
[----:B------:R-:W-:-:S03]  /*abb0*/  IMAD R3, R3, 0x110, RZ ;  /* 0x0000011003037824 */ /* 0x000fc600078e02ff */
[----:B------:R2:W-:Y:S01]  /*abc0*/  STL [R1+0x428], R0 ;  /* 0x0004280001007387 */ /* 0x0005e20000100800 */
[C---:B------:R-:W-:Y:S02]  /*abd0*/  LOP3.LUT R5, R34.reuse, 0x3, RZ, 0xc0, !PT ;  /* 0x0000000322057812 */ /* 0x040fe400078ec0ff */
[----:B-1----:R-:W-:Y:S01]  /*abe0*/  SHF.R.S32.HI R2, RZ, 0x1f, R35 ;  /* 0x0000001fff027819 */ /* 0x002fe20000011423 */
[----:B--2---:R-:W-:-:S03]  /*abf0*/  IMAD.SHL.U32 R0, R34, 0x2, RZ ;  /* 0x0000000222007824 */ /* 0x004fc600078e00ff */
[----:B------:R-:W-:Y:S02]  /*ac00*/  LEA.HI R2, R2, R35, RZ, 0x6 ;  /* 0x0000002302027211 */ /* 0x000fe400078f30ff */
[----:B------:R-:W-:Y:S02]  /*ac10*/  LOP3.LUT R4, R0, 0xc0, RZ, 0xc0, !PT ;  /* 0x000000c000047812 */ /* 0x000fe400078ec0ff */
[----:B------:R-:W-:Y:S01]  /*ac20*/  LOP3.LUT R36, R3, 0x30, R0, 0x78, !PT ;  /* 0x0000003003247812 */ /* 0x000fe200078e7800 */
[----:B------:R-:W-:Y:S01]  /*ac30*/  IMAD R3, R5, 0x420, RZ ;  /* 0x0000042005037824 */ /* 0x000fe200078e02ff */
[----:B------:R-:W-:Y:S02]  /*ac40*/  LOP3.LUT R0, R4, 0x1c, R34, 0xf8, !PT ;  /* 0x0000001c04007812 */ /* 0x000fe400078ef822 */
[----:B------:R-:W-:Y:S02]  /*ac50*/  SHF.R.S32.HI R2, RZ, 0x6, R2 ;  /* 0x00000006ff027819 */ /* 0x000fe40000011402 */
[----:B------:R-:W-:-:S02]  /*ac60*/  LOP3.LUT R3, R3, R0, RZ, 0x3c, !PT ;  /* 0x0000000003037212 */ /* 0x000fc400078e3cff */
[----:B------:R-:W-:Y:S02]  /*ac70*/  IADD3 R37, R2, -0x2, RZ ;  /* 0xfffffffe02257810 */ /* 0x000fe40007ffe0ff */
[----:B------:R-:W-:Y:S01]  /*ac80*/  LOP3.LUT R2, R3, 0x20, RZ, 0x3c, !PT ;  /* 0x0000002003027812 */ /* 0x000fe200078e3cff */
[----:B------:R1:W-:Y:S04]  /*ac90*/  STL [R1+0x430], R6 ;  /* 0x0004300601007387 */ /* 0x0003e80000100800 */
[----:B------:R2:W-:Y:S01]  /*aca0*/  STL [R1+0x46c], R2 ;  /* 0x00046c0201007387 */ /* 0x0005e20000100800 */
[----:B------:R-:W-:-:S04]  /*acb0*/  IMAD.MOV.U32 R35, RZ, RZ, c[0x0][0x188] ;  /* 0x00006200ff237624 */ /* 0x000fc800078e00ff */
[----:B------:R-:W-:-:S05]  /*acc0*/  IMAD.SHL.U32 R35, R35, 0x40, RZ ;  /* 0x0000004023237824 */ /* 0x000fca00078e00ff */
[----:B------:R-:W-:Y:S01]  /*acd0*/  SHF.R.S32.HI R4, RZ, 0x1f, R35 ;  /* 0x0000001fff047819 */ /* 0x000fe20000011423 */
[----:B------:R-:W-:Y:S01]  /*ace0*/  IMAD.MOV.U32 R239, RZ, RZ, R42 ;  /* 0x000000ffffef7224 */ /* 0x000fe200078e002a */
[C---:B------:R-:W-:Y:S01]  /*acf0*/  SHF.L.U32 R198, R35.reuse, 0x2, RZ ;  /* 0x0000000223c67819 */ /* 0x040fe200000006ff */
[----:B------:R-:W-:Y:S01]  /*ad00*/  IMAD.MOV.U32 R238, RZ, RZ, R43 ;  /* 0x000000ffffee7224 */ /* 0x000fe200078e002b */
[----:B------:R-:W-:Y:S01]  /*ad10*/  SHF.L.U64.HI R0, R35, 0x2, R4 ;  /* 0x0000000223007819 */ /* 0x000fe20000010204 */
        /* <DEDUP_REMOVED lines=16> */
[----:B------:R-:W-:Y:S01]  /*ae20*/  IMAD.MOV.U32 R199, RZ, RZ, RZ ;  /* 0x000000ffffc77224 */ /* 0x000fe200078e00ff */
        /* <DEDUP_REMOVED lines=42> */
[----:B------:R-:W-:Y:S01]  /*b0d0*/  LOP3.LUT R36, R36, 0x40, RZ, 0x3c, !PT ;  /* 0x0000004024247812 */ /* 0x000fe200078e3cff */
[----:B------:R-:W-:-:S02]  /*b0e0*/  USHF.L.U32 UR7, UR4, 0x2, URZ ;  /* 0x0000000204077899 */ /* 0x000fc4000800063f */
[----:B------:R-:W-:Y:S02]  /*b0f0*/  USHF.L.U64.HI UR6, UR4, 0x2, UR6 ;  /* 0x0000000204067899 */ /* 0x000fe40008010206 */
[----:B------:R-:W-:Y:S02]  /*b100*/  UMOV UR5, 0x1 ;  /* 0x0000000100057882 */ /* 0x000fe40000000000 */
[----:B--2---:R-:W-:Y:S02]  /*b110*/  UMOV UR4, 0xffffffff ;  /* 0xffffffff00047882 */ /* 0x004fe40000000000 */
.L_x_1:
[----:B------:R-:W2:Y:S01]  /*b120*/  LDL R38, [R1+0x46c] ;  /* 0x00046c0001267983 */ /* 0x000ea20000100800 */
[----:B------:R-:W-:Y:S01]  /*b130*/  UIADD3 UR4, UR4, 0x1, URZ ;  /* 0x0000000104047890 */ /* 0x000fe2000fffe03f */
[----:B------:R-:W-:-:S04]  /*b140*/  DEPBAR.LE SB0, 0x2 ;  /* 0x000080800000791a */ /* 0x000fc80000000000 */
[----:B-1----:R-:W1:Y:S01]  /*b150*/  S2R R3, SR_TID.X ;  /* 0x0000000000037919 */ /* 0x002e620000002100 */
[----:B------:R-:W-:-:S03]  /*b160*/  UISETP.GT.AND UP0, UPT, UR4, 0x1, UPT ;  /* 0x000000010400788c */ /* 0x000fc6000bf04270 */
[----:B------:R-:W3:Y:S01]  /*b170*/  S2R R36, SR_TID.X ;  /* 0x0000000000247919 */ /* 0x000ee20000002100 */
[----:B------:R-:W-:-:S03]  /*b180*/  USEL UR4, UR4, URZ, !UP0 ;  /* 0x0000003f04047287 */ /* 0x000fc6000c000000 */
[----:B------:R-:W4:Y:S03]  /*b190*/  S2R R184, SR_TID.X ;  /* 0x0000000000b87919 */ /* 0x000f260000002100 */
[----:B------:R-:W-:Y:S02]  /*b1a0*/  IMAD.U32 R2, RZ, RZ, UR4 ;  /* 0x00000004ff027e24 */ /* 0x000fe4000f8e00ff */
[----:B------:R-:W-:Y:S02]  /*b1b0*/  IMAD.U32 R196, RZ, RZ, UR4 ;  /* 0x00000004ffc47e24 */ /* 0x000fe4000f8e00ff */
[----:B------:R-:W-:Y:S02]  /*b1c0*/  IMAD.U32 R197, RZ, RZ, UR4 ;  /* 0x00000004ffc57e24 */ /* 0x000fe4000f8e00ff */
[C---:B-1----:R-:W-:Y:S01]  /*b1d0*/  IMAD.SHL.U32 R39, R3.reuse, 0x2, RZ ;  /* 0x0000000203277824 */ /* 0x042fe200078e00ff */
[----:B------:R-:W-:-:S04]  /*b1e0*/  LOP3.LUT R37, R3, 0x3, RZ, 0xc0, !PT ;  /* 0x0000000303257812 */ /* 0x000fc800078ec0ff */
[----:B------:R-:W-:Y:S01]  /*b1f0*/  LOP3.LUT R39, R39, 0xc0, RZ, 0xc0, !PT ;  /* 0x000000c027277812 */ /* 0x000fe200078ec0ff */
[----:B------:R-:W-:Y:S02]  /*b200*/  IMAD R37, R37, 0x420, RZ ;  /* 0x0000042025257824 */ /* 0x000fe400078e02ff */
[C---:B----4-:R-:W-:Y:S01]  /*b210*/  IMAD.SHL.U32 R185, R184.reuse, 0x2, RZ ;  /* 0x00000002b8b97824 */ /* 0x050fe200078e00ff */
[----:B------:R-:W-:Y:S01]  /*b220*/  LOP3.LUT R39, R39, 0x1c, R3, 0xf8, !PT ;  /* 0x0000001c27277812 */ /* 0x000fe200078ef803 */
[----:B------:R-:W-:Y:S01]  /*b230*/  IMAD.U32 R3, RZ, RZ, UR4 ;  /* 0x00000004ff037e24 */ /* 0x000fe2000f8e00ff */
[----:B------:R-:W-:Y:S02]  /*b240*/  LOP3.LUT R184, R184, 0x7, RZ, 0xc0, !PT ;  /* 0x00000007b8b87812 */ /* 0x000fe400078ec0ff */
[----:B------:R-:W-:-:S03]  /*b250*/  LOP3.LUT R37, R37, R39, RZ, 0x3c, !PT ;  /* 0x0000002725257212 */ /* 0x000fc600078e3cff */
[----:B------:R-:W-:Y:S01]  /*b260*/  IMAD R184, R184, 0x110, RZ ;  /* 0x00000110b8b87824 */ /* 0x000fe200078e02ff */
[----:B------:R-:W-:Y:S01]  /*b270*/  LEA R2, R2, R37, 0x10 ;  /* 0x0000002502027211 */ /* 0x000fe200078e80ff */
[----:B------:R-:W-:Y:S01]  /*b280*/  BAR.SYNC.DEFER_BLOCKING 0x0 ;  /* 0x0000000000007b1d */ /* 0x000fe20000010000 */
[C---:B---3--:R-:W-:Y:S01]  /*b290*/  IMAD.SHL.U32 R37, R36.reuse, 0x2, RZ ;  /* 0x0000000224257824 */ /* 0x048fe200078e00ff */
[----:B------:R-:W-:Y:S02]  /*b2a0*/  LOP3.LUT R36, R36, 0x7, RZ, 0xc0, !PT ;  /* 0x0000000724247812 */ /* 0x000fe400078ec0ff */
[----:B------:R-:W-:-:S03]  /*b2b0*/  LOP3.LUT R184, R184, 0x30, R185, 0x78, !PT ;  /* 0x00000030b8b87812 */ /* 0x000fc600078e78b9 */
[----:B------:R-:W-:Y:S01]  /*b2c0*/  IMAD R36, R36, 0x110, RZ ;  /* 0x0000011024247824 */ /* 0x000fe200078e02ff */
[----:B------:R-:W-:-:S04]  /*b2d0*/  LOP3.LUT R184, R184, 0x40, RZ, 0x3c, !PT ;  /* 0x00000040b8b87812 */ /* 0x000fc800078e3cff */
[----:B------:R-:W-:Y:S02]  /*b2e0*/  LOP3.LUT R36, R36, 0x30, R37, 0x78, !PT ;  /* 0x0000003024247812 */ /* 0x000fe400078e7825 */
[----:B------:R-:W-:-:S03]  /*b2f0*/  LEA R197, R197, R184, 0xe ;  /* 0x000000b8c5c57211 */ /* 0x000fc600078e70ff */
[----:B------:R-:W-:Y:S02]  /*b300*/  IMAD R196, R196, 0x4000, R36 ;  /* 0x00004000c4c47824 */ /* 0x000fe400078e0224 */
[----:B------:R-:W-:Y:S04]  /*b310*/  LDS R36, [R2] ;  /* 0x0000000002247984 */ /* 0x000fe80000000800 */
[----:B------:R-:W-:Y:S04]  /*b320*/  LDSM.16.M88.4 R84, [R196+0x22800] ;  /* 0x02280000c454783b */ /* 0x000fe80000000200 */
[----:B------:R-:W-:Y:S04]  /*b330*/  LDS R40, [R2+0x100] ;  /* 0x0001000002287984 */ /* 0x000fe80000000800 */
[----:B------:R-:W-:Y:S04]  /*b340*/  LDS R42, [R2+0x1100] ;  /* 0x00110000022a7984 */ /* 0x000fe80000000800 */
[----:B------:R-:W-:Y:S04]  /*b350*/  LDS R48, [R2+0x300] ;  /* 0x0003000002307984 */ /* 0x000fe80000000800 */
[----:B------:R-:W-:Y:S04]  /*b360*/  LDS R50, [R2+0x1300] ;  /* 0x0013000002327984 */ /* 0x000fe80000000800 */
[----:B------:R-:W-:Y:S04]  /*b370*/  LDSM.16.M88.4 R56, [R196+0x20800] ;  /* 0x02080000c438783b */ /* 0x000fe80000000200 */
[----:B------:R-:W-:Y:S04]  /*b380*/  LDSM.16.M88.4 R52, [R196+0x20000] ;  /* 0x02000000c434783b */ /* 0x000fe80000000200 */
[----:B------:R-:W-:Y:S04]  /*b390*/  LDSM.16.M88.4 R96, [R196+0x21000] ;  /* 0x02100000c460783b */ /* 0x000fe80000000200 */
[----:B------:R-:W-:Y:S04]  /*b3a0*/  LDSM.16.M88.4 R88, [R196+0x21800] ;  /* 0x02180000c458783b */ /* 0x000fe80000000200 */
[----:B------:R-:W-:Y:S04]  /*b3b0*/  LDSM.16.M88.4 R164, [R196+0x23000] ;  /* 0x02300000c4a4783b */ /* 0x000fe80000000200 */
[----:B------:R-:W-:Y:S04]  /*b3c0*/  LDS R44, [R2+0x200] ;  /* 0x00020000022c7984 */ /* 0x000fe80000000800 */
[----:B------:R-:W-:Y:S01]  /*b3d0*/  LDS R46, [R2+0x1200] ;  /* 0x00120000022e7984 */ /* 0x000fe20000000800 */
[----:B--2---:R-:W-:-:S03]  /*b3e0*/  IMAD R3, R3, 0x10000, R38 ;  /* 0x0001000003037824 */ /* 0x004fc600078e0226 */
[----:B------:R-:W-:Y:S04]  /*b3f0*/  LDS R38, [R2+0x1000] ;  /* 0x0010000002267984 */ /* 0x000fe80000000800 */
[----:B------:R-:W-:Y:S04]  /*b400*/  LDS R37, [R3] ;  /* 0x0000000003257984 */ /* 0x000fe80000000800 */
[----:B------:R-:W1:Y:S04]  /*b410*/  LDS R39, [R3+0x1000] ;  /* 0x0010000003277984 */ /* 0x000e680000000800 */
[----:B------:R-:W-:Y:S04]  /*b420*/  LDS R41, [R3+0x100] ;  /* 0x0001000003297984 */ /* 0x000fe80000000800 */
[----:B------:R-:W2:Y:S04]  /*b430*/  LDS R43, [R3+0x1100] ;  /* 0x00110000032b7984 */ /* 0x000ea80000000800 */
[----:B------:R-:W-:Y:S04]  /*b440*/  LDS R49, [R3+0x300] ;  /* 0x0003000003317984 */ /* 0x000fe80000000800 */
[----:B------:R-:W3:Y:S04]  /*b450*/  LDS R51, [R3+0x1300] ;  /* 0x0013000003337984 */ /* 0x000ee80000000800 */
[----:B------:R-:W-:Y:S04]  /*b460*/  LDS R45, [R3+0x200] ;  /* 0x00020000032d7984 */ /* 0x000fe80000000800 */
[----:B------:R-:W-:Y:S01]  /*b470*/  LDS R47, [R3+0x1200] ;  /* 0x00120000032f7984 */ /* 0x000fe20000000800 */
[-C--:B-1----:R-:W-:Y:S08]  /*b480*/  HMMA.1688.F32.TF32 R176, R36, R84.reuse, R152 ;  /* 0x0000005424b0723c */ /* 0x082ff00000081098 */
[----:B--2---:R-:W-:Y:S01]  /*b490*/  HMMA.1688.F32.TF32 R152, R40, R84, R160 ;  /* 0x000000542898723c */ /* 0x004fe200000810a0 */
[----:B------:R-:W-:Y:S07]  /*b4a0*/  LDSM.16.M88.4 R160, [R196+0x23800] ;  /* 0x02380000c4a0783b */ /* 0x000fee0000000200 */
[----:B---3--:R-:W-:Y:S01]  /*b4b0*/  HMMA.1688.F32.TF32 R100, R48, R56, R92 ;  /* 0x000000383064723c */ /* 0x008fe2000008105c */
[----:B------:R-:W1:Y:S07]  /*b4c0*/  LDSM.16.M88.4 R92, [R196+0x22000] ;  /* 0x02200000c45c783b */ /* 0x000e6e0000000200 */
[C---:B------:R-:W-:Y:S08]  /*b4d0*/  HMMA.1688.F32.TF32 R60, R36.reuse, R52, R60 ;  /* 0x00000034243c723c */ /* 0x040ff0000008103c */
[C---:B------:R-:W-:Y:S08]  /*b4e0*/  HMMA.1688.F32.TF32 R76, R36.reuse, R56, R76 ;  /* 0x00000038244c723c */ /* 0x040ff0000008104c */
[C---:B------:R-:W-:Y:S08]  /*b4f0*/  HMMA.1688.F32.TF32 R108, R36.reuse, R96, R108 ;  /* 0x00000060246c723c */ /* 0x040ff0000008106c */
[C---:B------:R-:W-:Y:S08]  /*b500*/  HMMA.1688.F32.TF32 R124, R36.reuse, R88, R124 ;  /* 0x00000058247c723c */ /* 0x040ff0000008107c */
[C---:B------:R-:W-:Y:S01]  /*b510*/  HMMA.1688.F32.TF32 R180, R36.reuse, R164, R16 ;  /* 0x000000a424b4723c */ /* 0x040fe20000081010 */
[----:B------:R-:W-:Y:S04]  /*b520*/  LDS R16, [R2+0x2200] ;  /* 0x0022000002107984 */ /* 0x000fe80000000800 */
[----:B------:R-:W-:Y:S03]  /*b530*/  LDS R18, [R2+0x3200] ;  /* 0x0032000002127984 */ /* 0x000fe60000000800 */
[C---:B-1----:R-:W-:Y:S01]  /*b540*/  HMMA.1688.F32.TF32 R172, R36.reuse, R92, R172 ;  /* 0x0000005c24ac723c */ /* 0x042fe200000810ac */
[----:B------:R-:W-:Y:S04]  /*b550*/  LDS R17, [R3+0x2200] ;  /* 0x0022000003117984 */ /* 0x000fe80000000800 */
[----:B------:R-:W-:Y:S03]  /*b560*/  LDS R19, [R3+0x3200] ;  /* 0x0032000003137984 */ /* 0x000fe60000000800 */
[----:B------:R-:W-:Y:S08]  /*b570*/  HMMA.1688.F32.TF32 R188, R36, R160, R12 ;  /* 0x000000a024bc723c */ /* 0x000ff0000008100c */
[C---:B------:R-:W-:Y:S08]  /*b580*/  HMMA.1688.F32.TF32 R64, R40.reuse, R52, R64 ;  /* 0x000000342840723c */ /* 0x040ff00000081040 */
[C---:B------:R-:W-:Y:S08]  /*b590*/  HMMA.1688.F32.TF32 R80, R40.reuse, R56, R80 ;  /* 0x000000382850723c */ /* 0x040ff00000081050 */
[C---:B------:R-:W-:Y:S08]  /*b5a0*/  HMMA.1688.F32.TF32 R112, R40.reuse, R96, R112 ;  /* 0x000000602870723c */ /* 0x040ff00000081070 */
[C---:B------:R-:W-:Y:S08]  /*b5b0*/  HMMA.1688.F32.TF32 R128, R40.reuse, R88, R128 ;  /* 0x000000582880723c */ /* 0x040ff00000081080 */
[C---:B------:R-:W-:Y:S08]  /*b5c0*/  HMMA.1688.F32.TF32 R140, R40.reuse, R92, R140 ;  /* 0x0000005c288c723c */ /* 0x040ff0000008108c */
[C---:B------:R-:W-:Y:S08]  /*b5d0*/  HMMA.1688.F32.TF32 R36, R40.reuse, R164, R8 ;  /* 0x000000a42824723c */ /* 0x040ff00000081008 */
[----:B------:R-:W-:Y:S01]  /*b5e0*/  HMMA.1688.F32.TF32 R12, R40, R160, R4 ;  /* 0x000000a0280c723c */ /* 0x000fe20000081004 */
[----:B------:R-:W-:Y:S04]  /*b5f0*/  LDS R40, [R2+0x2100] ;  /* 0x0021000002287984 */ /* 0x000fe80000000800 */
[----:B------:R-:W-:Y:S03]  /*b600*/  LDS R42, [R2+0x3100] ;  /* 0x00310000022a7984 */ /* 0x000fe60000000800 */
[C---:B------:R-:W-:Y:S01]  /*b610*/  HMMA.1688.F32.TF32 R68, R44.reuse, R52, R68 ;  /* 0x000000342c44723c */ /* 0x040fe20000081044 */
[----:B------:R-:W-:Y:S04]  /*b620*/  LDS R41, [R3+0x2100] ;  /* 0x0021000003297984 */ /* 0x000fe80000000800 */
[----:B------:R-:W1:Y:S03]  /*b630*/  LDS R43, [R3+0x3100] ;  /* 0x00310000032b7984 */ /* 0x000e660000000800 */
[C---:B------:R-:W-:Y:S01]  /*b640*/  HMMA.1688.F32.TF32 R104, R44.reuse, R56, R104 ;  /* 0x000000382c68723c */ /* 0x040fe20000081068 */
[----:B------:R-:W-:Y:S04]  /*b650*/  LDS R4, [R2+0x2300] ;  /* 0x0023000002047984 */ /* 0x000fe80000000800 */
[----:B------:R-:W-:Y:S03]  /*b660*/  LDS R6, [R2+0x3300] ;  /* 0x0033000002067984 */ /* 0x000fe60000000800 */
[C---:B------:R-:W-:Y:S01]  /*b670*/  HMMA.1688.F32.TF32 R116, R44.reuse, R96, R116 ;  /* 0x000000602c74723c */ /* 0x040fe20000081074 */
[----:B------:R-:W-:Y:S04]  /*b680*/  LDS R5, [R3+0x2300] ;  /* 0x0023000003057984 */ /* 0x000fe80000000800 */
[----:B------:R-:W-:Y:S03]  /*b690*/  LDS R7, [R3+0x3300] ;  /* 0x0033000003077984 */ /* 0x000fe60000000800 */
        /* <DEDUP_REMOVED lines=9> */
[----:B------:R-:W2:Y:S03]  /*b730*/  LDS R47, [R3+0x3000] ;  /* 0x00300000032f7984 */ /* 0x000ea60000000800 */
[C---:B------:R-:W-:Y:S01]  /*b740*/  HMMA.1688.F32.TF32 R120, R48.reuse, R96, R120 ;  /* 0x000000603078723c */ /* 0x040fe20000081078 */
[----:B------:R-:W-:Y:S04]  /*b750*/  LDS R96, [R2+0x4200] ;  /* 0x0042000002607984 */ /* 0x000fe80000000800 */
[----:B------:R-:W-:Y:S03]  /*b760*/  LDS R97, [R3+0x4200] ;  /* 0x0042000003617984 */ /* 0x000fe60000000800 */
[C---:B------:R-:W-:Y:S08]  /*b770*/  HMMA.1688.F32.TF32 R136, R48.reuse, R88, R136 ;  /* 0x000000583088723c */ /* 0x040ff00000081088 */
[C---:B------:R-:W-:Y:S08]  /*b780*/  HMMA.1688.F32.TF32 R148, R48.reuse, R92, R148 ;  /* 0x0000005c3094723c */ /* 0x040ff00000081094 */
[C---:B------:R-:W-:Y:S08]  /*b790*/  HMMA.1688.F32.TF32 R168, R48.reuse, R84, R168 ;  /* 0x0000005430a8723c */ /* 0x040ff000000810a8 */
[C---:B------:R-:W-:Y:S08]  /*b7a0*/  HMMA.1688.F32.TF32 R28, R48.reuse, R164, R28 ;  /* 0x000000a4301c723c */ /* 0x040ff0000008101c */
[----:B------:R-:W-:Y:S08]  /*b7b0*/  HMMA.1688.F32.TF32 R32, R48, R160, R32 ;  /* 0x000000a03020723c */ /* 0x000ff00000081020 */
[C---:B-1----:R-:W-:Y:S08]  /*b7c0*/  HMMA.1688.F32.TF32 R64, R40.reuse, R54, R64 ;  /* 0x000000362840723c */ /* 0x042ff00000081040 */
[C---:B------:R-:W-:Y:S08]  /*b7d0*/  HMMA.1688.F32.TF32 R80, R40.reuse, R58, R80 ;  /* 0x0000003a2850723c */ /* 0x040ff00000081050 */
[C---:B------:R-:W-:Y:S08]  /*b7e0*/  HMMA.1688.F32.TF32 R112, R40.reuse, R98, R112 ;  /* 0x000000622870723c */ /* 0x040ff00000081070 */
[C---:B------:R-:W-:Y:S08]  /*b7f0*/  HMMA.1688.F32.TF32 R128, R40.reuse, R90, R128 ;  /* 0x0000005a2880723c */ /* 0x040ff00000081080 */
[C---:B------:R-:W-:Y:S08]  /*b800*/  HMMA.1688.F32.TF32 R140, R40.reuse, R94, R140 ;  /* 0x0000005e288c723c */ /* 0x040ff0000008108c */
[C---:B------:R-:W-:Y:S08]  /*b810*/  HMMA.1688.F32.TF32 R152, R40.reuse, R86, R152 ;  /* 0x000000562898723c */ /* 0x040ff00000081098 */
[C---:B------:R-:W-:Y:S08]  /*b820*/  HMMA.1688.F32.TF32 R36, R40.reuse, R166, R36 ;  /* 0x000000a62824723c */ /* 0x040ff00000081024 */
[----:B------:R-:W-:Y:S08]  /*b830*/  HMMA.1688.F32.TF32 R12, R40, R162, R12 ;  /* 0x000000a2280c723c */ /* 0x000ff0000008100c */
[C---:B--2---:R-:W-:Y:S08]  /*b840*/  HMMA.1688.F32.TF32 R60, R44.reuse, R54, R60 ;  /* 0x000000362c3c723c */ /* 0x044ff0000008103c */
[----:B------:R-:W-:Y:S08]  /*b850*/  HMMA.1688.F32.TF32 R8, R44, R86, R176 ;  /* 0x000000562c08723c */ /* 0x000ff000000810b0 */
[-C--:B------:R-:W-:Y:S01]  /*b860*/  HMMA.1688.F32.TF32 R40, R16, R54.reuse, R68 ;  /* 0x000000361028723c */ /* 0x080fe20000081044 */
[----:B------:R-:W-:Y:S04]  /*b870*/  LDS R68, [R2+0x4000] ;  /* 0x0040000002447984 */ /* 0x000fe80000000800 */
[----:B------:R-:W-:Y:S03]  /*b880*/  LDS R70, [R2+0x5000] ;  /* 0x0050000002467984 */ /* 0x000fe60000000800 */
[----:B------:R-:W-:Y:S01]  /*b890*/  HMMA.1688.F32.TF32 R48, R4, R54, R72 ;  /* 0x000000360430723c */ /* 0x000fe20000081048 */
[----:B------:R-:W-:Y:S04]  /*b8a0*/  LDS R69, [R3+0x4000] ;  /* 0x0040000003457984 */ /* 0x000fe80000000800 */
[----:B------:R-:W-:Y:S03]  /*b8b0*/  LDS R71, [R3+0x5000] ;  /* 0x0050000003477984 */ /* 0x000fe60000000800 */
        /* <DEDUP_REMOVED lines=19> */
[C---:B------:R-:W-:Y:S08]  /*b9f0*/  HMMA.1688.F32.TF32 R20, R16.reuse, R166, R20 ;  /* 0x000000a61014723c */ /* 0x040ff00000081014 */
[----:B------:R-:W-:Y:S01]  /*ba00*/  HMMA.1688.F32.TF32 R24, R16, R162, R24 ;  /* 0x000000a21018723c */ /* 0x000fe20000081018 */
[----:B------:R-:W1:Y:S07]  /*ba10*/  LDSM.16.M88.4 R16, [R197+0x20000] ;  /* 0x02000000c510783b */ /* 0x000e6e0000000200 */
[C---:B------:R-:W-:Y:S08]  /*ba20*/  HMMA.1688.F32.TF32 R52, R4.reuse, R58, R100 ;  /* 0x0000003a0434723c */ /* 0x040ff00000081064 */
[C---:B------:R-:W-:Y:S01]  /*ba30*/  HMMA.1688.F32.TF32 R56, R4.reuse, R98, R120 ;  /* 0x000000620438723c */ /* 0x040fe20000081078 */
[----:B------:R-:W-:Y:S04]  /*ba40*/  LDS R98, [R2+0x5200] ;  /* 0x0052000002627984 */ /* 0x000fe80000000800 */
[----:B------:R-:W2:Y:S03]  /*ba50*/  LDS R99, [R3+0x5200] ;  /* 0x0052000003637984 */ /* 0x000ea60000000800 */
[C---:B------:R-:W-:Y:S01]  /*ba60*/  HMMA.1688.F32.TF32 R164, R4.reuse, R166, R28 ;  /* 0x000000a604a4723c */ /* 0x040fe2000008101c */
[----:B------:R-:W-:Y:S07]  /*ba70*/  LDSM.16.M88.4 R120, [R197+0x22800] ;  /* 0x02280000c578783b */ /* 0x000fee0000000200 */
[C---:B------:R-:W-:Y:S01]  /*ba80*/  HMMA.1688.F32.TF32 R160, R4.reuse, R162, R32 ;  /* 0x000000a204a0723c */ /* 0x040fe20000081020 */
[----:B------:R-:W3:Y:S07]  /*ba90*/  LDSM.16.M88.4 R32, [R197+0x21800] ;  /* 0x02180000c520783b */ /* 0x000eee0000000200 */
[C---:B------:R-:W-:Y:S01]  /*baa0*/  HMMA.1688.F32.TF32 R100, R4.reuse, R90, R136 ;  /* 0x0000005a0464723c */ /* 0x040fe20000081088 */
[----:B------:R-:W-:Y:S07]  /*bab0*/  LDSM.16.M88.4 R136, [R197+0x22000] ;  /* 0x02200000c588783b */ /* 0x000fee0000000200 */
[----:B------:R-:W-:Y:S01]  /*bac0*/  HMMA.1688.F32.TF32 R148, R4, R94, R148 ;  /* 0x0000005e0494723c */ /* 0x000fe20000081094 */
[----:B------:R-:W4:Y:S07]  /*bad0*/  LDSM.16.M88.4 R92, [R197+0x23000] ;  /* 0x02300000c55c783b */ /* 0x000f2e0000000200 */
[----:B-1----:R-:W-:Y:S08]  /*bae0*/  HMMA.1688.F32.TF32 R28, R44, R16, R64 ;  /* 0x000000102c1c723c */ /* 0x002ff00000081040 */
[----:B------:R-:W-:Y:S01]  /*baf0*/  HMMA.1688.F32.TF32 R168, R4, R86, R168 ;  /* 0x0000005604a8723c */ /* 0x000fe200000810a8 */
[----:B------:R-:W1:Y:S07]  /*bb00*/  LDSM.16.M88.4 R4, [R197+0x20800] ;  /* 0x02080000c504783b */ /* 0x000e6e0000000200 */
[-C--:B------:R-:W-:Y:S01]  /*bb10*/  HMMA.1688.F32.TF32 R88, R68, R16.reuse, R60 ;  /* 0x000000104458723c */ /* 0x080fe2000008103c */
[----:B------:R-:W-:Y:S07]  /*bb20*/  LDSM.16.M88.4 R60, [R197+0x23800] ;  /* 0x02380000c53c783b */ /* 0x000fee0000000200 */
[----:B--2---:R-:W-:Y:S01]  /*bb30*/  HMMA.1688.F32.TF32 R64, R96, R16, R40 ;  /* 0x000000106040723c */ /* 0x004fe20000081028 */
[----:B------:R-:W2:Y:S07]  /*bb40*/  LDSM.16.M88.4 R40, [R197+0x21000] ;  /* 0x02100000c528783b */ /* 0x000eae0000000200 */
[----:B---3--:R-:W-:Y:S08]  /*bb50*/  HMMA.1688.F32.TF32 R84, R72, R32, R100 ;  /* 0x000000204854723c */ /* 0x008ff00000081064 */
[----:B----4-:R-:W-:Y:S08]  /*bb60*/  HMMA.1688.F32.TF32 R100, R96, R92, R20 ;  /* 0x0000005c6064723c */ /* 0x010ff00000081014 */
[C---:B------:R-:W-:Y:S08]  /*bb70*/  HMMA.1688.F32.TF32 R124, R68.reuse, R32, R124 ;  /* 0x00000020447c723c */ /* 0x040ff0000008107c */
[C---:B-1----:R-:W-:Y:S08]  /*bb80*/  HMMA.1688.F32.TF32 R76, R68.reuse, R4, R76 ;  /* 0x00000004444c723c */ /* 0x042ff0000008104c */
[C---:B------:R-:W-:Y:S08]  /*bb90*/  HMMA.1688.F32.TF32 R184, R68.reuse, R136, R172 ;  /* 0x0000008844b8723c */ /* 0x040ff000000810ac */
[C---:B--2---:R-:W-:Y:S08]  /*bba0*/  HMMA.1688.F32.TF32 R108, R68.reuse, R40, R108 ;  /* 0x00000028446c723c */ /* 0x044ff0000008106c */
[C---:B------:R-:W-:Y:S08]  /*bbb0*/  HMMA.1688.F32.TF32 R192, R68.reuse, R120, R8 ;  /* 0x0000007844c0723c */ /* 0x040ff00000081008 */
[C---:B------:R-:W-:Y:S01]  /*bbc0*/  HMMA.1688.F32.TF32 R200, R68.reuse, R92, R176 ;  /* 0x0000005c44c8723c */ /* 0x040fe200000810b0 */
[----:B------:R-:W-:Y:S04]  /*bbd0*/  LDS R176, [R2+0x6300] ;  /* 0x0063000002b07984 */ /* 0x000fe80000000800 */
[----:B------:R-:W-:Y:S03]  /*bbe0*/  LDS R178, [R2+0x7300] ;  /* 0x0073000002b27984 */ /* 0x000fe60000000800 */
[----:B------:R-:W-:Y:S01]  /*bbf0*/  HMMA.1688.F32.TF32 R20, R68, R60, R188 ;  /* 0x0000003c4414723c */ /* 0x000fe200000810bc */
[----:B------:R-:W-:Y:S04]  /*bc00*/  LDS R68, [R2+0x6000] ;  /* 0x0060000002447984 */ /* 0x000fe80000000800 */
[----:B------:R-:W-:Y:S02]  /*bc10*/  LDS R70, [R2+0x7000] ;  /* 0x0070000002467984 */ /* 0x000fe40000000800 */
[----:B------:R-:W-:Y:S01]  /*bc20*/  IMAD.MOV.U32 R191, RZ, RZ, 0x3f ;  /* 0x0000003fffbf7424 */ /* 0x000fe200078e00ff */
[----:B------:R-:W-:Y:S01]  /*bc30*/  HMMA.1688.F32.TF32 R180, R44, R92, R36 ;  /* 0x0000005c2cb4723c */ /* 0x000fe20000081024 */
[----:B------:R-:W-:Y:S01]  /*bc40*/  LDS R69, [R3+0x6000] ;  /* 0x0060000003457984 */ /* 0x000fe20000000800 */
[----:B------:R-:W-:-:S02]  /*bc50*/  IMAD.MOV.U32 R190, RZ, RZ, c[0x0][0x180] ;  /* 0x00006000ffbe7624 */ /* 0x000fc400078e00ff */
[----:B------:R-:W-:Y:S01]  /*bc60*/  IADD3 R189, R191, c[0x0][0x180], RZ ;  /* 0x00006000bfbd7a10 */ /* 0x000fe20007ffe0ff */
[----:B------:R-:W1:Y:S02]  /*bc70*/  LDS R71, [R3+0x7000] ;  /* 0x0070000003477984 */ /* 0x000e640000000800 */
[----:B------:R-:W-:Y:S01]  /*bc80*/  IADD3 R190, R190, -0x80, RZ ;  /* 0xffffff80bebe7810 */ /* 0x000fe20007ffe0ff */
[----:B------:R-:W-:Y:S01]  /*bc90*/  HMMA.1688.F32.TF32 R48, R72, R16, R48 ;  /* 0x000000104830723c */ /* 0x000fe20000081030 */
[----:B------:R-:W-:Y:S01]  /*bca0*/  LDS R177, [R3+0x6300] ;  /* 0x0063000003b17984 */ /* 0x000fe20000000800 */
[----:B------:R-:W-:-:S03]  /*bcb0*/  SHF.R.S32.HI R191, RZ, 0x1f, R189 ;  /* 0x0000001fffbf7819 */ /* 0x000fc600000114bd */
[----:B------:R-:W-:Y:S01]  /*bcc0*/  LDS R179, [R3+0x7300] ;  /* 0x0073000003b37984 */ /* 0x000fe20000000800 */
[----:B------:R-:W-:Y:S02]  /*bcd0*/  LEA.HI R191, R191, R189, RZ, 0x6 ;  /* 0x000000bdbfbf7211 */ /* 0x000fe400078f30ff */
[----:B------:R-:W-:Y:S02]  /*bce0*/  HMMA.1688.F32.TF32 R52, R72, R4, R52 ;  /* 0x000000044834723c */ /* 0x000fe40000081034 */
[----:B------:R-:W-:-:S04]  /*bcf0*/  SHF.R.S32.HI R191, RZ, 0x6, R191 ;  /* 0x00000006ffbf7819 */ /* 0x000fc800000114bf */
[----:B------:R-:W-:Y:S02]  /*bd00*/  IADD3 R191, R191, -0x2, RZ ;  /* 0xfffffffebfbf7810 */ /* 0x000fe40007ffe0ff */
[----:B------:R-:W-:Y:S02]  /*bd10*/  HMMA.1688.F32.TF32 R56, R72, R40, R56 ;  /* 0x000000284838723c */ /* 0x000fe40000081038 */
[----:B------:R-:W-:-:S06]  /*bd20*/  ISETP.GE.AND P0, PT, R199, R191, PT ;  /* 0x000000bfc700720c */ /* 0x000fcc0003f06270 */
        /* <DEDUP_REMOVED lines=18> */
[----:B------:R-:W3:Y:S03]  /*be50*/  LDS R99, [R3+0x7200] ;  /* 0x0072000003637984 */ /* 0x000ee60000000800 */
[C---:B------:R-:W-:Y:S08]  /*be60*/  HMMA.1688.F32.TF32 R112, R44.reuse, R40, R112 ;  /* 0x000000282c70723c */ /* 0x040ff00000081070 */
[C---:B------:R-:W-:Y:S01]  /*be70*/  HMMA.1688.F32.TF32 R128, R44.reuse, R32, R128 ;  /* 0x000000202c80723c */ /* 0x040fe20000081080 */
[----:B------:R-:W-:Y:S04]  /*be80*/  LDS R32, [R2+0x8300] ;  /* 0x0083000002207984 */ /* 0x000fe80000000800 */
[----:B------:R-:W-:Y:S03]  /*be90*/  LDS R33, [R3+0x8300] ;  /* 0x0083000003217984 */ /* 0x000fe60000000800 */
        /* <DEDUP_REMOVED lines=12> */
[C---:B------:R-:W-:Y:S08]  /*bf60*/  HMMA.1688.F32.TF32 R80, R72.reuse, R6, R80 ;  /* 0x000000064850723c */ /* 0x040ff00000081050 */
[C---:B------:R-:W-:Y:S08]  /*bf70*/  HMMA.1688.F32.TF32 R112, R72.reuse, R42, R112 ;  /* 0x0000002a4870723c */ /* 0x040ff00000081070 */
[C---:B------:R-:W-:Y:S08]  /*bf80*/  HMMA.1688.F32.TF32 R128, R72.reuse, R34, R128 ;  /* 0x000000224880723c */ /* 0x040ff00000081080 */
[C---:B------:R-:W-:Y:S08]  /*bf90*/  HMMA.1688.F32.TF32 R140, R72.reuse, R138, R140 ;  /* 0x0000008a488c723c */ /* 0x040ff0000008108c */
[C---:B------:R-:W-:Y:S01]  /*bfa0*/  HMMA.1688.F32.TF32 R160, R72.reuse, R122, R152 ;  /* 0x0000007a48a0723c */ /* 0x040fe20000081098 */
[----:B------:R-:W-:Y:S04]  /*bfb0*/  LDS R152, [R2+0x8000] ;  /* 0x0080000002987984 */ /* 0x000fe80000000800 */
[----:B------:R-:W-:Y:S03]  /*bfc0*/  LDS R154, [R2+0x9000] ;  /* 0x00900000029a7984 */ /* 0x000fe60000000800 */
[C---:B------:R-:W-:Y:S01]  /*bfd0*/  HMMA.1688.F32.TF32 R28, R72.reuse, R94, R180 ;  /* 0x0000005e481c723c */ /* 0x040fe200000810b4 */
[----:B------:R-:W-:Y:S04]  /*bfe0*/  LDS R153, [R3+0x8000] ;  /* 0x0080000003997984 */ /* 0x000fe80000000800 */
[----:B------:R-:W-:Y:S03]  /*bff0*/  LDS R155, [R3+0x9000] ;  /* 0x00900000039b7984 */ /* 0x000fe60000000800 */
[----:B------:R-:W-:Y:S01]  /*c000*/  HMMA.1688.F32.TF32 R88, R72, R62, R164 ;  /* 0x0000003e4858723c */ /* 0x000fe200000810a4 */
[----:B------:R-:W-:Y:S04]  /*c010*/  LDS R164, [R2+0x8100] ;  /* 0x0081000002a47984 */ /* 0x000fe80000000800 */
[----:B------:R-:W-:Y:S03]  /*c020*/  LDS R166, [R2+0x9100] ;  /* 0x0091000002a67984 */ /* 0x000fe60000000800 */
[C---:B---3--:R-:W-:Y:S01]  /*c030*/  HMMA.1688.F32.TF32 R72, R96.reuse, R18, R64 ;  /* 0x000000126048723c */ /* 0x048fe20000081040 */
[----:B------:R-:W-:Y:S04]  /*c040*/  LDS R165, [R3+0x8100] ;  /* 0x0081000003a57984 */ /* 0x000fe80000000800 */
[----:B------:R-:W-:Y:S03]  /*c050*/  LDS R167, [R3+0x9100] ;  /* 0x0091000003a77984 */ /* 0x000fe60000000800 */
[C---:B------:R-:W-:Y:S08]  /*c060*/  HMMA.1688.F32.TF32 R116, R96.reuse, R42, R116 ;  /* 0x0000002a6074723c */ /* 0x040ff00000081074 */
[C---:B------:R-:W-:Y:S08]  /*c070*/  HMMA.1688.F32.TF32 R156, R96.reuse, R122, R156 ;  /* 0x0000007a609c723c */ /* 0x040ff0000008109c */
[----:B------:R-:W-:Y:S08]  /*c080*/  HMMA.1688.F32.TF32 R100, R96, R94, R100 ;  /* 0x0000005e6064723c */ /* 0x000ff00000081064 */
[C---:B------:R-:W-:Y:S08]  /*c090*/  HMMA.1688.F32.TF32 R48, R176.reuse, R18, R48 ;  /* 0x00000012b030723c */ /* 0x040ff00000081030 */
[----:B------:R-:W-:Y:S01]  /*c0a0*/  HMMA.1688.F32.TF32 R56, R176, R42, R56 ;  /* 0x0000002ab038723c */ /* 0x000fe20000081038 */
[----:B------:R-:W1:Y:S07]  /*c0b0*/  LDSM.16.M88.4 R40, [R196+0x20080] ;  /* 0x02008000c428783b */ /* 0x000e6e0000000200 */
[-C--:B------:R-:W-:Y:S08]  /*c0c0*/  HMMA.1688.F32.TF32 R132, R96, R34.reuse, R132 ;  /* 0x000000226084723c */ /* 0x080ff00000081084 */
[C---:B------:R-:W-:Y:S01]  /*c0d0*/  HMMA.1688.F32.TF32 R16, R176.reuse, R34, R84 ;  /* 0x00000022b010723c */ /* 0x040fe20000081054 */
[----:B------:R-:W-:Y:S04]  /*c0e0*/  LDS R34, [R2+0x9300] ;  /* 0x0093000002227984 */ /* 0x000fe80000000800 */
[----:B------:R-:W-:Y:S03]  /*c0f0*/  LDS R35, [R3+0x9300] ;  /* 0x0093000003237984 */ /* 0x000fe60000000800 */
[C---:B------:R-:W-:Y:S01]  /*c100*/  HMMA.1688.F32.TF32 R120, R176.reuse, R122, R8 ;  /* 0x0000007ab078723c */ /* 0x040fe20000081008 */
[----:B------:R-:W-:Y:S04]  /*c110*/  LDS R8, [R2+0x8200] ;  /* 0x0082000002087984 */ /* 0x000fe80000000800 */
[----:B------:R-:W-:Y:S03]  /*c120*/  LDS R10, [R2+0x9200] ;  /* 0x00920000020a7984 */ /* 0x000fe60000000800 */
[C---:B------:R-:W-:Y:S01]  /*c130*/  HMMA.1688.F32.TF32 R92, R176.reuse, R94, R36 ;  /* 0x0000005eb05c723c */ /* 0x040fe20000081024 */
[----:B------:R-:W-:Y:S04]  /*c140*/  LDS R9, [R3+0x8200] ;  /* 0x0082000003097984 */ /* 0x000fe80000000800 */
[----:B------:R-:W2:Y:S03]  /*c150*/  LDS R11, [R3+0x9200] ;  /* 0x00920000030b7984 */ /* 0x000ea60000000800 */
[----:B------:R-:W-:Y:S01]  /*c160*/  HMMA.1688.F32.TF32 R52, R176, R6, R52 ;  /* 0x00000006b034723c */ /* 0x000fe20000081034 */
[----:B------:R-:W3:Y:S07]  /*c170*/  LDSM.16.M88.4 R36, [R196+0x20880] ;  /* 0x02088000c424783b */ /* 0x000eee0000000200 */
[----:B-1----:R-:W-:Y:S08]  /*c180*/  HMMA.1688.F32.TF32 R64, R164, R40, R68 ;  /* 0x00000028a440723c */ /* 0x002ff00000081044 */
[C---:B------:R-:W-:Y:S08]  /*c190*/  HMMA.1688.F32.TF32 R104, R96.reuse, R6, R104 ;  /* 0x000000066068723c */ /* 0x040ff00000081068 */
[C---:B------:R-:W-:Y:S08]  /*c1a0*/  HMMA.1688.F32.TF32 R144, R96.reuse, R138, R144 ;  /* 0x0000008a6090723c */ /* 0x040ff00000081090 */
[----:B------:R-:W-:Y:S01]  /*c1b0*/  HMMA.1688.F32.TF32 R24, R96, R62, R24 ;  /* 0x0000003e6018723c */ /* 0x000fe20000081018 */
[----:B------:R-:W1:Y:S07]  /*c1c0*/  LDSM.16.M88.4 R96, [R196+0x21080] ;  /* 0x02108000c460783b */ /* 0x000e6e0000000200 */
[----:B--2---:R-:W-:Y:S08]  /*c1d0*/  HMMA.1688.F32.TF32 R68, R8, R40, R72 ;  /* 0x000000280844723c */ /* 0x004ff00000081048 */
[C---:B---3--:R-:W-:Y:S01]  /*c1e0*/  HMMA.1688.F32.TF32 R84, R32.reuse, R36, R52 ;  /* 0x000000242054723c */ /* 0x048fe20000081034 */
[----:B------:R-:W2:Y:S07]  /*c1f0*/  LDSM.16.M88.4 R52, [R196+0x22080] ;  /* 0x02208000c434783b */ /* 0x000eae0000000200 */
[----:B------:R-:W-:Y:S01]  /*c200*/  HMMA.1688.F32.TF32 R72, R32, R40, R48 ;  /* 0x000000282048723c */ /* 0x000fe20000081030 */
[----:B------:R-:W3:Y:S07]  /*c210*/  LDSM.16.M88.4 R48, [R196+0x22880] ;  /* 0x02288000c430783b */ /* 0x000eee0000000200 */
[C---:B------:R-:W-:Y:S08]  /*c220*/  HMMA.1688.F32.TF32 R136, R176.reuse, R138, R148 ;  /* 0x0000008ab088723c */ /* 0x040ff00000081094 */
[----:B------:R-:W-:Y:S08]  /*c230*/  HMMA.1688.F32.TF32 R4, R176, R62, R172 ;  /* 0x0000003eb004723c */ /* 0x000ff000000810ac */
[----:B-1----:R-:W-:Y:S01]  /*c240*/  HMMA.1688.F32.TF32 R148, R32, R96, R56 ;  /* 0x000000602094723c */ /* 0x002fe20000081038 */
[----:B------:R-:W1:Y:S07]  /*c250*/  LDSM.16.M88.4 R56, [R196+0x21880] ;  /* 0x02188000c438783b */ /* 0x000e6e0000000200 */
[C---:B------:R-:W-:Y:S01]  /*c260*/  HMMA.1688.F32.TF32 R60, R152.reuse, R40, R168 ;  /* 0x00000028983c723c */ /* 0x040fe200000810a8 */
[----:B------:R-:W-:Y:S04]  /*c270*/  LDS R40, [R2+0xc100] ;  /* 0x00c1000002287984 */ /* 0x000fe80000000800 */
[----:B------:R-:W-:Y:S03]  /*c280*/  LDS R41, [R3+0xc100] ;  /* 0x00c1000003297984 */ /* 0x000fe60000000800 */
[C---:B--2---:R-:W-:Y:S01]  /*c290*/  HMMA.1688.F32.TF32 R172, R152.reuse, R52, R44 ;  /* 0x0000003498ac723c */ /* 0x044fe2000008102c */
[----:B------:R-:W2:Y:S07]  /*c2a0*/  LDSM.16.M88.4 R44, [R196+0x23080] ;  /* 0x02308000c42c783b */ /* 0x000eae0000000200 */
[----:B---3--:R-:W-:Y:S01]  /*c2b0*/  HMMA.1688.F32.TF32 R176, R152, R48, R12 ;  /* 0x0000003098b0723c */ /* 0x008fe2000008100c */
[----:B------:R-:W3:Y:S07]  /*c2c0*/  LDSM.16.M88.4 R12, [R196+0x23880] ;  /* 0x02388000c40c783b */ /* 0x000eee0000000200 */
[C---:B------:R-:W-:Y:S08]  /*c2d0*/  HMMA.1688.F32.TF32 R136, R32.reuse, R52, R136 ;  /* 0x000000342088723c */ /* 0x040ff00000081088 */
[C---:B------:R-:W-:Y:S08]  /*c2e0*/  HMMA.1688.F32.TF32 R120, R32.reuse, R48, R120 ;  /* 0x000000302078723c */ /* 0x040ff00000081078 */
[----:B-1----:R-:W-:Y:S08]  /*c2f0*/  HMMA.1688.F32.TF32 R16, R32, R56, R16 ;  /* 0x000000382010723c */ /* 0x002ff00000081010 */
[----:B------:R-:W-:Y:S08]  /*c300*/  HMMA.1688.F32.TF32 R80, R164, R36, R80 ;  /* 0x00000024a450723c */ /* 0x000ff00000081050 */
[C---:B--2---:R-:W-:Y:S08]  /*c310*/  HMMA.1688.F32.TF32 R92, R32.reuse, R44, R92 ;  /* 0x0000002c205c723c */ /* 0x044ff0000008105c */
[----:B---3--:R-:W-:Y:S01]  /*c320*/  HMMA.1688.F32.TF32 R32, R32, R12, R4 ;  /* 0x0000000c2020723c */ /* 0x008fe20000081004 */
[----:B------:R-:W-:Y:S04]  /*c330*/  LDS R4, [R2+0xa100] ;  /* 0x00a1000002047984 */ /* 0x000fe80000000800 */
[----:B------:R-:W-:Y:S03]  /*c340*/  LDS R6, [R2+0xb100] ;  /* 0x00b1000002067984 */ /* 0x000fe60000000800 */
[C---:B------:R-:W-:Y:S01]  /*c350*/  HMMA.1688.F32.TF32 R112, R164.reuse, R96, R112 ;  /* 0x00000060a470723c */ /* 0x040fe20000081070 */
[----:B------:R-:W-:Y:S04]  /*c360*/  LDS R5, [R3+0xa100] ;  /* 0x00a1000003057984 */ /* 0x000fe80000000800 */
[----:B------:R-:W1:Y:S03]  /*c370*/  LDS R7, [R3+0xb100] ;  /* 0x00b1000003077984 */ /* 0x000e660000000800 */
[C---:B------:R-:W-:Y:S08]  /*c380*/  HMMA.1688.F32.TF32 R128, R164.reuse, R56, R128 ;  /* 0x00000038a480723c */ /* 0x040ff00000081080 */
[C---:B------:R-:W-:Y:S08]  /*c390*/  HMMA.1688.F32.TF32 R140, R164.reuse, R52, R140 ;  /* 0x00000034a48c723c */ /* 0x040ff0000008108c */
[----:B------:R-:W-:Y:S08]  /*c3a0*/  HMMA.1688.F32.TF32 R160, R164, R48, R160 ;  /* 0x00000030a4a0723c */ /* 0x000ff000000810a0 */
[----:B------:R-:W-:Y:S08]  /*c3b0*/  HMMA.1688.F32.TF32 R180, R152, R12, R20 ;  /* 0x0000000c98b4723c */ /* 0x000ff00000081014 */
[----:B------:R-:W-:Y:S08]  /*c3c0*/  HMMA.1688.F32.TF32 R168, R164, R44, R28 ;  /* 0x0000002ca4a8723c */ /* 0x000ff0000008101c */
[-C--:B------:R-:W-:Y:S08]  /*c3d0*/  HMMA.1688.F32.TF32 R76, R152, R36.reuse, R76 ;  /* 0x00000024984c723c */ /* 0x080ff0000008104c */
[----:B------:R-:W-:Y:S01]  /*c3e0*/  HMMA.1688.F32.TF32 R104, R8, R36, R104 ;  /* 0x000000240868723c */ /* 0x000fe20000081068 */
[----:B------:R-:W-:Y:S04]  /*c3f0*/  LDS R36, [R2+0xc300] ;  /* 0x00c3000002247984 */ /* 0x000fe80000000800 */
[----:B------:R-:W-:Y:S03]  /*c400*/  LDS R37, [R3+0xc300] ;  /* 0x00c3000003257984 */ /* 0x000fe60000000800 */
[-C--:B------:R-:W-:Y:S08]  /*c410*/  HMMA.1688.F32.TF32 R108, R152, R96.reuse, R108 ;  /* 0x00000060986c723c */ /* 0x080ff0000008106c */
[----:B------:R-:W-:Y:S08]  /*c420*/  HMMA.1688.F32.TF32 R116, R8, R96, R116 ;  /* 0x000000600874723c */ /* 0x000ff00000081074 */
[-C--:B------:R-:W-:Y:S08]  /*c430*/  HMMA.1688.F32.TF32 R124, R152, R56.reuse, R124 ;  /* 0x00000038987c723c */ /* 0x080ff0000008107c */
[C---:B------:R-:W-:Y:S08]  /*c440*/  HMMA.1688.F32.TF32 R132, R8.reuse, R56, R132 ;  /* 0x000000380884723c */ /* 0x040ff00000081084 */
[C---:B------:R-:W-:Y:S08]  /*c450*/  HMMA.1688.F32.TF32 R144, R8.reuse, R52, R144 ;  /* 0x000000340890723c */ /* 0x040ff00000081090 */
[----:B------:R-:W-:Y:S08]  /*c460*/  HMMA.1688.F32.TF32 R156, R8, R48, R156 ;  /* 0x00000030089c723c */ /* 0x000ff0000008109c */
[----:B------:R-:W-:Y:S01]  /*c470*/  HMMA.1688.F32.TF32 R184, R152, R44, R184 ;  /* 0x0000002c98b8723c */ /* 0x000fe200000810b8 */
        /* <DEDUP_REMOVED lines=11> */
[C---:B-1----:R-:W-:Y:S01]  /*c530*/  HMMA.1688.F32.TF32 R64, R4.reuse, R42, R64 ;  /* 0x0000002a0440723c */ /* 0x042fe20000081040 */
[----:B------:R-:W-:Y:S04]  /*c540*/  LDS R9, [R3+0xa000] ;  /* 0x00a0000003097984 */ /* 0x000fe80000000800 */
[----:B------:R-:W1:Y:S03]  /*c550*/  LDS R11, [R3+0xb000] ;  /* 0x00b00000030b7984 */ /* 0x000e660000000800 */
[C---:B------:R-:W-:Y:S01]  /*c560*/  HMMA.1688.F32.TF32 R80, R4.reuse, R38, R80 ;  /* 0x000000260450723c */ /* 0x040fe20000081050 */
[----:B------:R-:W-:Y:S04]  /*c570*/  LDS R89, [R3+0xa300] ;  /* 0x00a3000003597984 */ /* 0x000fe80000000800 */
[----:B------:R-:W2:Y:S03]  /*c580*/  LDS R91, [R3+0xb300] ;  /* 0x00b30000035b7984 */ /* 0x000ea60000000800 */
[C---:B------:R-:W-:Y:S08]  /*c590*/  HMMA.1688.F32.TF32 R112, R4.reuse, R98, R112 ;  /* 0x000000620470723c */ /* 0x040ff00000081070 */
[C---:B------:R-:W-:Y:S08]  /*c5a0*/  HMMA.1688.F32.TF32 R128, R4.reuse, R58, R128 ;  /* 0x0000003a0480723c */ /* 0x040ff00000081080 */
[C---:B------:R-:W-:Y:S08]  /*c5b0*/  HMMA.1688.F32.TF32 R140, R4.reuse, R54, R140 ;  /* 0x00000036048c723c */ /* 0x040ff0000008108c */
[C---:B------:R-:W-:Y:S08]  /*c5c0*/  HMMA.1688.F32.TF32 R160, R4.reuse, R50, R160 ;  /* 0x0000003204a0723c */ /* 0x040ff000000810a0 */
[C---:B------:R-:W-:Y:S08]  /*c5d0*/  HMMA.1688.F32.TF32 R100, R4.reuse, R46, R168 ;  /* 0x0000002e0464723c */ /* 0x040ff000000810a8 */
[----:B------:R-:W-:Y:S08]  /*c5e0*/  HMMA.1688.F32.TF32 R4, R4, R14, R164 ;  /* 0x0000000e0404723c */ /* 0x000ff000000810a4 */
[-C--:B-1----:R-:W-:Y:S08]  /*c5f0*/  HMMA.1688.F32.TF32 R76, R8, R38.reuse, R76 ;  /* 0x00000026084c723c */ /* 0x082ff0000008104c */
[----:B------:R-:W-:Y:S08]  /*c600*/  HMMA.1688.F32.TF32 R104, R152, R38, R104 ;  /* 0x000000269868723c */ /* 0x000ff00000081068 */
[C---:B--2---:R-:W-:Y:S01]  /*c610*/  HMMA.1688.F32.TF32 R168, R88.reuse, R42, R72 ;  /* 0x0000002a58a8723c */ /* 0x044fe20000081048 */
[----:B------:R-:W-:Y:S07]  /*c620*/  LDSM.16.M88.4 R72, [R197+0x20080] ;  /* 0x02008000c548783b */ /* 0x000fee0000000200 */
[----:B------:R-:W-:Y:S01]  /*c630*/  HMMA.1688.F32.TF32 R164, R88, R38, R84 ;  /* 0x0000002658a4723c */ /* 0x000fe20000081054 */
[----:B------:R-:W-:Y:S04]  /*c640*/  LDS R38, [R2+0xd300] ;  /* 0x00d3000002267984 */ /* 0x000fe80000000800 */
[----:B------:R-:W1:Y:S03]  /*c650*/  LDS R39, [R3+0xd300] ;  /* 0x00d3000003277984 */ /* 0x000e660000000800 */
[C---:B------:R-:W-:Y:S01]  /*c660*/  HMMA.1688.F32.TF32 R28, R8.reuse, R50, R176 ;  /* 0x00000032081c723c */ /* 0x040fe200000810b0 */
[----:B------:R-:W2:Y:S07]  /*c670*/  LDSM.16.M88.4 R84, [R197+0x20880] ;  /* 0x02088000c554783b */ /* 0x000eae0000000200 */
[C---:B------:R-:W-:Y:S08]  /*c680*/  HMMA.1688.F32.TF32 R60, R8.reuse, R42, R60 ;  /* 0x0000002a083c723c */ /* 0x040ff0000008103c */
[C---:B------:R-:W-:Y:S08]  /*c690*/  HMMA.1688.F32.TF32 R108, R8.reuse, R98, R108 ;  /* 0x00000062086c723c */ /* 0x040ff0000008106c */
[C---:B------:R-:W-:Y:S08]  /*c6a0*/  HMMA.1688.F32.TF32 R124, R8.reuse, R58, R124 ;  /* 0x0000003a087c723c */ /* 0x040ff0000008107c */
[C---:B------:R-:W-:Y:S08]  /*c6b0*/  HMMA.1688.F32.TF32 R172, R8.reuse, R54, R172 ;  /* 0x0000003608ac723c */ /* 0x040ff000000810ac */
[C---:B------:R-:W-:Y:S01]  /*c6c0*/  HMMA.1688.F32.TF32 R176, R8.reuse, R46, R184 ;  /* 0x0000002e08b0723c */ /* 0x040fe200000810b8 */
[----:B------:R-:W-:Y:S04]  /*c6d0*/  LDS R184, [R2+0xe100] ;  /* 0x00e1000002b87984 */ /* 0x000fe80000000800 */
[----:B------:R-:W-:Y:S03]  /*c6e0*/  LDS R186, [R2+0xf100] ;  /* 0x00f1000002ba7984 */ /* 0x000fe60000000800 */
[----:B------:R-:W-:Y:S01]  /*c6f0*/  HMMA.1688.F32.TF32 R8, R8, R14, R180 ;  /* 0x0000000e0808723c */ /* 0x000fe200000810b4 */
[----:B------:R-:W-:Y:S04]  /*c700*/  LDS R185, [R3+0xe100] ;  /* 0x00e1000003b97984 */ /* 0x000fe80000000800 */
[----:B------:R-:W-:Y:S03]  /*c710*/  LDS R187, [R3+0xf100] ;  /* 0x00f1000003bb7984 */ /* 0x000fe60000000800 */
[C---:B------:R-:W-:Y:S08]  /*c720*/  HMMA.1688.F32.TF32 R116, R152.reuse, R98, R116 ;  /* 0x000000629874723c */ /* 0x040ff00000081074 */
[C---:B------:R-:W-:Y:S08]  /*c730*/  HMMA.1688.F32.TF32 R132, R152.reuse, R58, R132 ;  /* 0x0000003a9884723c */ /* 0x040ff00000081084 */
[C---:B------:R-:W-:Y:S08]  /*c740*/  HMMA.1688.F32.TF32 R144, R152.reuse, R54, R144 ;  /* 0x000000369890723c */ /* 0x040ff00000081090 */
[C---:B------:R-:W-:Y:S08]  /*c750*/  HMMA.1688.F32.TF32 R156, R152.reuse, R50, R156 ;  /* 0x00000032989c723c */ /* 0x040ff0000008109c */
[C---:B------:R-:W-:Y:S08]  /*c760*/  HMMA.1688.F32.TF32 R20, R152.reuse, R46, R20 ;  /* 0x0000002e9814723c */ /* 0x040ff00000081014 */
[----:B------:R-:W-:Y:S08]  /*c770*/  HMMA.1688.F32.TF32 R24, R152, R14, R24 ;  /* 0x0000000e9818723c */ /* 0x000ff00000081018 */
[C---:B------:R-:W-:Y:S01]  /*c780*/  HMMA.1688.F32.TF32 R96, R88.reuse, R98, R148 ;  /* 0x000000625860723c */ /* 0x040fe20000081094 */
[----:B------:R-:W-:Y:S07]  /*c790*/  LDSM.16.M88.4 R148, [R197+0x22080] ;  /* 0x02208000c594783b */ /* 0x000fee0000000200 */
[C---:B------:R-:W-:Y:S01]  /*c7a0*/  HMMA.1688.F32.TF32 R56, R88.reuse, R58, R16 ;  /* 0x0000003a5838723c */ /* 0x040fe20000081010 */
[----:B------:R-:W-:Y:S04]  /*c7b0*/  LDS R16, [R2+0xc200] ;  /* 0x00c2000002107984 */ /* 0x000fe80000000800 */
[----:B------:R-:W-:Y:S03]  /*c7c0*/  LDS R18, [R2+0xd200] ;  /* 0x00d2000002127984 */ /* 0x000fe60000000800 */
[C---:B------:R-:W-:Y:S01]  /*c7d0*/  HMMA.1688.F32.TF32 R52, R88.reuse, R54, R136 ;  /* 0x000000365834723c */ /* 0x040fe20000081088 */
[----:B------:R-:W-:Y:S04]  /*c7e0*/  LDSM.16.M88.4 R136, [R197+0x21880] ;  /* 0x02188000c588783b */ /* 0x000fe80000000200 */
[----:B------:R-:W-:Y:S03]  /*c7f0*/  LDS R17, [R3+0xc200] ;  /* 0x00c2000003117984 */ /* 0x000fe60000000800 */
[C---:B------:R-:W-:Y:S01]  /*c800*/  HMMA.1688.F32.TF32 R48, R88.reuse, R50, R120 ;  /* 0x000000325830723c */ /* 0x040fe20000081078 */
[----:B------:R-:W3:Y:S04]  /*c810*/  LDSM.16.M88.4 R120, [R197+0x21080] ;  /* 0x02108000c578783b */ /* 0x000ee80000000200 */
[----:B------:R-:W4:Y:S03]  /*c820*/  LDS R19, [R3+0xd200] ;  /* 0x00d2000003137984 */ /* 0x000f260000000800 */
[C---:B------:R-:W-:Y:S08]  /*c830*/  HMMA.1688.F32.TF32 R44, R88.reuse, R46, R92 ;  /* 0x0000002e582c723c */ /* 0x040ff0000008105c */
[----:B------:R-:W-:Y:S01]  /*c840*/  HMMA.1688.F32.TF32 R12, R88, R14, R32 ;  /* 0x0000000e580c723c */ /* 0x000fe20000081020 */
[----:B------:R-:W-:Y:S07]  /*c850*/  LDSM.16.M88.4 R32, [R197+0x23880] ;  /* 0x02388000c520783b */ /* 0x000fee0000000200 */
[----:B------:R-:W-:Y:S01]  /*c860*/  HMMA.1688.F32.TF32 R68, R152, R42, R68 ;  /* 0x0000002a9844723c */ /* 0x000fe20000081044 */
[----:B------:R-:W-:Y:S04]  /*c870*/  LDS R152, [R2+0xc000] ;  /* 0x00c0000002987984 */ /* 0x000fe80000000800 */
[----:B------:R-:W-:Y:S03]  /*c880*/  LDS R154, [R2+0xd000] ;  /* 0x00d00000029a7984 */ /* 0x000fe60000000800 */
[C---:B-1----:R-:W-:Y:S01]  /*c890*/  HMMA.1688.F32.TF32 R88, R36.reuse, R72, R168 ;  /* 0x000000482458723c */ /* 0x042fe200000810a8 */
[----:B------:R-:W-:Y:S04]  /*c8a0*/  LDS R153, [R3+0xc000] ;  /* 0x00c0000003997984 */ /* 0x000fe80000000800 */
[----:B------:R-:W1:Y:S03]  /*c8b0*/  LDS R155, [R3+0xd000] ;  /* 0x00d00000039b7984 */ /* 0x000e660000000800 */
[C---:B--2---:R-:W-:Y:S01]  /*c8c0*/  HMMA.1688.F32.TF32 R92, R36.reuse, R84, R164 ;  /* 0x00000054245c723c */ /* 0x044fe200000810a4 */
[----:B------:R-:W2:Y:S04]  /*c8d0*/  LDSM.16.M88.4 R168, [R197+0x22880] ;  /* 0x02288000c5a8783b */ /* 0x000ea80000000200 */
[----:B------:R-:W-:Y:S03]  /*c8e0*/  LDS R42, [R2+0xd100] ;  /* 0x00d10000022a7984 */ /* 0x000fe60000000800 */
[C---:B---3--:R-:W-:Y:S01]  /*c8f0*/  HMMA.1688.F32.TF32 R96, R36.reuse, R120, R96 ;  /* 0x000000782460723c */ /* 0x048fe20000081060 */
[----:B------:R-:W3:Y:S07]  /*c900*/  LDS R43, [R3+0xd100] ;  /* 0x00d10000032b7984 */ /* 0x000eee0000000800 */
[C---:B------:R-:W-:Y:S08]  /*c910*/  HMMA.1688.F32.TF32 R56, R36.reuse, R136, R56 ;  /* 0x000000882438723c */ /* 0x040ff00000081038 */
[----:B------:R-:W-:Y:S08]  /*c920*/  HMMA.1688.F32.TF32 R52, R36, R148, R52 ;  /* 0x000000942434723c */ /* 0x000ff00000081034 */
[----:B----4-:R-:W-:Y:S08]  /*c930*/  HMMA.1688.F32.TF32 R68, R16, R72, R68 ;  /* 0x000000481044723c */ /* 0x010ff00000081044 */
[C---:B-1----:R-:W-:Y:S08]  /*c940*/  HMMA.1688.F32.TF32 R180, R152.reuse, R32, R8 ;  /* 0x0000002098b4723c */ /* 0x042ff00000081008 */
[-C--:B--2---:R-:W-:Y:S01]  /*c950*/  HMMA.1688.F32.TF32 R164, R152, R168.reuse, R28 ;  /* 0x000000a898a4723c */ /* 0x084fe2000008101c */
[----:B------:R-:W1:Y:S07]  /*c960*/  LDSM.16.M88.4 R28, [R197+0x23080] ;  /* 0x02308000c51c783b */ /* 0x000e6e0000000200 */
[----:B------:R-:W-:Y:S08]  /*c970*/  HMMA.1688.F32.TF32 R48, R36, R168, R48 ;  /* 0x000000a82430723c */ /* 0x000ff00000081030 */
[C---:B---3--:R-:W-:Y:S08]  /*c980*/  HMMA.1688.F32.TF32 R64, R40.reuse, R72, R64 ;  /* 0x000000482840723c */ /* 0x048ff00000081040 */
[C---:B------:R-:W-:Y:S08]  /*c990*/  HMMA.1688.F32.TF32 R80, R40.reuse, R84, R80 ;  /* 0x000000542850723c */ /* 0x040ff00000081050 */
[C---:B------:R-:W-:Y:S08]  /*c9a0*/  HMMA.1688.F32.TF32 R112, R40.reuse, R120, R112 ;  /* 0x000000782870723c */ /* 0x040ff00000081070 */
[----:B------:R-:W-:Y:S08]  /*c9b0*/  HMMA.1688.F32.TF32 R128, R40, R136, R128 ;  /* 0x000000882880723c */ /* 0x000ff00000081080 */
[-C--:B-1----:R-:W-:Y:S08]  /*c9c0*/  HMMA.1688.F32.TF32 R44, R36, R28.reuse, R44 ;  /* 0x0000001c242c723c */ /* 0x082ff0000008102c */
        /* <DEDUP_REMOVED lines=11> */
[----:B------:R-:W1:Y:S03]  /*ca80*/  LDS R103, [R3+0xf200] ;  /* 0x00f2000003677984 */ /* 0x000e660000000800 */
[----:B------:R-:W-:Y:S01]  /*ca90*/  HMMA.1688.F32.TF32 R4, R40, R32, R4 ;  /* 0x000000202804723c */ /* 0x000fe20000081004 */
[----:B------:R-:W-:Y:S04]  /*caa0*/  LDS R40, [R2+0xe300] ;  /* 0x00e3000002287984 */ /* 0x000fe80000000800 */
[----:B------:R2:W-:Y:S03]  /*cab0*/  LDS R42, [R2+0xf300] ;  /* 0x00f30000022a7984 */ /* 0x0005e60000000800 */
[----:B------:R-:W-:Y:S01]  /*cac0*/  HMMA.1688.F32.TF32 R156, R16, R168, R156 ;  /* 0x000000a8109c723c */ /* 0x000fe2000008109c */
[----:B------:R-:W-:Y:S04]  /*cad0*/  LDS R41, [R3+0xe300] ;  /* 0x00e3000003297984 */ /* 0x000fe80000000800 */
[----:B------:R-:W3:Y:S01]  /*cae0*/  LDS R43, [R3+0xf300] ;  /* 0x00f30000032b7984 */ /* 0x000ee20000000800 */
[----:B--2---:R-:W-:-:S02]  /*caf0*/  IMAD R2, R199, -0x40, R190 ;  /* 0xffffffc0c7027824 */ /* 0x004fc400078e02be */
[-C--:B------:R-:W-:Y:S08]  /*cb00*/  HMMA.1688.F32.TF32 R176, R152, R28.reuse, R176 ;  /* 0x0000001c98b0723c */ /* 0x080ff000000810b0 */
[----:B------:R-:W-:Y:S08]  /*cb10*/  HMMA.1688.F32.TF32 R20, R16, R28, R20 ;  /* 0x0000001c1014723c */ /* 0x000ff00000081014 */
[C---:B------:R-:W-:Y:S08]  /*cb20*/  HMMA.1688.F32.TF32 R60, R152.reuse, R72, R60 ;  /* 0x00000048983c723c */ /* 0x040ff0000008103c */
[C---:B------:R-:W-:Y:S08]  /*cb30*/  HMMA.1688.F32.TF32 R76, R152.reuse, R84, R76 ;  /* 0x00000054984c723c */ /* 0x040ff0000008104c */
[C---:B------:R-:W-:Y:S08]  /*cb40*/  HMMA.1688.F32.TF32 R108, R152.reuse, R120, R108 ;  /* 0x00000078986c723c */ /* 0x040ff0000008106c */
[C---:B------:R-:W-:Y:S08]  /*cb50*/  HMMA.1688.F32.TF32 R124, R152.reuse, R136, R124 ;  /* 0x00000088987c723c */ /* 0x040ff0000008107c */
[----:B------:R-:W-:Y:S08]  /*cb60*/  HMMA.1688.F32.TF32 R172, R152, R148, R172 ;  /* 0x0000009498ac723c */ /* 0x000ff000000810ac */
[C---:B------:R-:W-:Y:S08]  /*cb70*/  HMMA.1688.F32.TF32 R104, R16.reuse, R84, R104 ;  /* 0x000000541068723c */ /* 0x040ff00000081068 */
[C---:B------:R-:W-:Y:S08]  /*cb80*/  HMMA.1688.F32.TF32 R116, R16.reuse, R120, R116 ;  /* 0x000000781074723c */ /* 0x040ff00000081074 */
[C---:B------:R-:W-:Y:S08]  /*cb90*/  HMMA.1688.F32.TF32 R132, R16.reuse, R136, R132 ;  /* 0x000000881084723c */ /* 0x040ff00000081084 */
[C---:B------:R-:W-:Y:S08]  /*cba0*/  HMMA.1688.F32.TF32 R144, R16.reuse, R148, R144 ;  /* 0x000000941090723c */ /* 0x040ff00000081090 */
[----:B------:R-:W-:Y:S08]  /*cbb0*/  HMMA.1688.F32.TF32 R24, R16, R32, R24 ;  /* 0x000000201018723c */ /* 0x000ff00000081018 */
[-C--:B------:R-:W-:Y:S08]  /*cbc0*/  HMMA.1688.F32.TF32 R160, R184, R170.reuse, R160 ;  /* 0x000000aab8a0723c */ /* 0x080ff000000810a0 */
[----:B-1----:R-:W-:Y:S08]  /*cbd0*/  HMMA.1688.F32.TF32 R156, R100, R170, R156 ;  /* 0x000000aa649c723c */ /* 0x002ff0000008109c */
[----:B------:R-:W-:Y:S01]  /*cbe0*/  HMMA.1688.F32.TF32 R8, R184, R30, R8 ;  /* 0x0000001eb808723c */ /* 0x000fe20000081008 */
[----:B------:R-:W1:Y:S01]  /*cbf0*/  S2R R190, SR_TID.X ;  /* 0x0000000000be7919 */ /* 0x000e620000002100 */
[----:B------:R-:W-:-:S06]  /*cc00*/  ISETP.GT.AND P1, PT, R2, RZ, PT ;  /* 0x000000ff0200720c */ /* 0x000fcc0003f24270 */
[C---:B------:R-:W-:Y:S08]  /*cc10*/  HMMA.1688.F32.TF32 R152, R12.reuse, R170, R164 ;  /* 0x000000aa0c98723c */ /* 0x040ff000000810a4 */
[-C--:B------:R-:W-:Y:S08]  /*cc20*/  HMMA.1688.F32.TF32 R16, R12, R30.reuse, R176 ;  /* 0x0000001e0c10723c */ /* 0x080ff000000810b0 */
[----:B------:R-:W-:Y:S08]  /*cc30*/  HMMA.1688.F32.TF32 R20, R100, R30, R20 ;  /* 0x0000001e6414723c */ /* 0x000ff00000081014 */
[C---:B---3--:R-:W-:Y:S01]  /*cc40*/  HMMA.1688.F32.TF32 R168, R40.reuse, R170, R48 ;  /* 0x000000aa28a8723c */ /* 0x048fe20000081030 */
[----:B------:R-:W2:Y:S07]  /*cc50*/  LDL.LU R48, [R1+0xc] ;  /* 0x00000c0001307983 */ /* 0x000eae0000300800 */
[----:B------:R-:W-:Y:S01]  /*cc60*/  HMMA.1688.F32.TF32 R28, R40, R30, R44 ;  /* 0x0000001e281c723c */ /* 0x000fe2000008102c */
[----:B------:R-:W3:Y:S04]  /*cc70*/  LDL.LU R47, [R1+0x10] ;  /* 0x00001000012f7983 */ /* 0x000ee80000300800 */
[----:B------:R-:W2:Y:S01]  /*cc80*/  LDL.LU R46, [R1+0x14] ;  /* 0x00001400012e7983 */ /* 0x000ea20000300800 */
[----:B------:R-:W-:Y:S01]  /*cc90*/  UIADD3 UR5, UR5, 0x1, URZ ;  /* 0x0000000105057890 */ /* 0x000fe2000fffe03f */
[C---:B------:R-:W-:Y:S01]  /*cca0*/  ISETP.GT.AND P2, PT, R2.reuse, 0x4, PT ;  /* 0x000000040200780c */ /* 0x040fe20003f44270 */
[----:B------:R-:W-:Y:S01]  /*ccb0*/  HMMA.1688.F32.TF32 R60, R12, R74, R60 ;  /* 0x0000004a0c3c723c */ /* 0x000fe2000008103c */
[----:B------:R-:W5:Y:S01]  /*ccc0*/  LDL.LU R45, [R1+0x18] ;  /* 0x00001800012d7983 */ /* 0x000f620000300800 */
[----:B------:R-:W-:Y:S01]  /*ccd0*/  SEL R3, RZ, 0x4, !P1 ;  /* 0x00000004ff037807 */ /* 0x000fe20004800000 */
[----:B------:R-:W-:Y:S01]  /*cce0*/  UISETP.GT.AND UP0, UPT, UR5, 0x1, UPT ;  /* 0x000000010500788c */ /* 0x000fe2000bf04270 */
[----:B------:R-:W-:Y:S01]  /*ccf0*/  ISETP.GT.AND P3, PT, R2, 0x8, PT ;  /* 0x000000080200780c */ /* 0x000fe20003f64270 */
[----:B------:R-:W2:Y:S01]  /*cd00*/  LDL.LU R44, [R1+0x38] ;  /* 0x00003800012c7983 */ /* 0x000ea20000300800 */
[----:B------:R-:W-:-:S02]  /*cd10*/  SEL R3, R3, RZ, !P0 ;  /* 0x000000ff03037207 */ /* 0x000fc40004000000 */
[----:B------:R-:W-:Y:S01]  /*cd20*/  ISETP.GT.AND P4, PT, R2, 0xc, PT ;  /* 0x0000000c0200780c */ /* 0x000fe20003f84270 */
[----:B------:R-:W-:Y:S01]  /*cd30*/  HMMA.1688.F32.TF32 R76, R12, R86, R76 ;  /* 0x000000560c4c723c */ /* 0x000fe2000008104c */
[----:B------:R-:W-:Y:S02]  /*cd40*/  ISETP.NE.U32.AND P1, PT, R3, RZ, PT ;  /* 0x000000ff0300720c */ /* 0x000fe40003f25070 */
[----:B------:R-:W-:Y:S01]  /*cd50*/  SEL R3, RZ, 0x4, !P2 ;  /* 0x00000004ff037807 */ /* 0x000fe20005000000 */
[----:B------:R-:W-:Y:S01]  /*cd60*/  USEL UR5, UR5, URZ, !UP0 ;  /* 0x0000003f05057287 */ /* 0x000fe2000c000000 */
[----:B-1----:R-:W-:-:S03]  /*cd70*/  LOP3.LUT R191, R190, 0x7f, RZ, 0xc0, !PT ;  /* 0x0000007fbebf7812 */ /* 0x002fc600078ec0ff */
[----:B------:R-:W-:Y:S01]  /*cd80*/  HMMA.1688.F32.TF32 R108, R12, R122, R108 ;  /* 0x0000007a0c6c723c */ /* 0x000fe2000008106c */
[----:B------:R-:W-:Y:S02]  /*cd90*/  SEL R3, R3, RZ, !P0 ;  /* 0x000000ff03037207 */ /* 0x000fe40004000000 */
[----:B------:R-:W-:-:S05]  /*cda0*/  IADD3 R209, P5, R209, R198, RZ ;  /* 0x000000c6d1d17210 */ /* 0x000fca0007fbe0ff */
[----:B------:R-:W-:Y:S01]  /*cdb0*/  HMMA.1688.F32.TF32 R124, R12, R138, R124 ;  /* 0x0000008a0c7c723c */ /* 0x000fe2000008107c */
[----:B------:R-:W-:-:S07]  /*cdc0*/  IADD3 R211, P6, R211, R198, RZ ;  /* 0x000000c6d3d37210 */ /* 0x000fce0007fde0ff */
[----:B------:R-:W-:Y:S01]  /*cdd0*/  HMMA.1688.F32.TF32 R172, R12, R150, R172 ;  /* 0x000000960cac723c */ /* 0x000fe200000810ac */
[----:B------:R-:W-:-:S07]  /*cde0*/  IMAD.X R208, R208, 0x1, R0, P5 ;  /* 0x00000001d0d07824 */ /* 0x000fce00028e0600 */
[-C--:B------:R-:W-:Y:S08]  /*cdf0*/  HMMA.1688.F32.TF32 R12, R12, R34.reuse, R180 ;  /* 0x000000220c0c723c */ /* 0x080ff000000810b4 */
[-C--:B------:R-:W-:Y:S08]  /*ce00*/  HMMA.1688.F32.TF32 R4, R184, R34.reuse, R4 ;  /* 0x00000022b804723c */ /* 0x080ff00000081004 */
[----:B------:R-:W-:Y:S01]  /*ce10*/  HMMA.1688.F32.TF32 R24, R100, R34, R24 ;  /* 0x000000226418723c */ /* 0x000fe20000081018 */
[----:B------:R-:W-:-:S07]  /*ce20*/  IADD3 R225, P5, R225, R198, RZ ;  /* 0x000000c6e1e17210 */ /* 0x000fce0007fbe0ff */
[----:B------:R-:W-:Y:S07]  /*ce30*/  HMMA.1688.F32.TF32 R32, R40, R34, R36 ;  /* 0x000000222820723c */ /* 0x000fee0000081024 */
[----:B------:R-:W-:Y:S01]  /*ce40*/  SEL R37, RZ, 0x4, !P3 ;  /* 0x00000004ff257807 */ /* 0x000fe20005800000 */
[----:B------:R-:W-:Y:S01]  /*ce50*/  HMMA.1688.F32.TF32 R64, R184, R74, R64 ;  /* 0x0000004ab840723c */ /* 0x000fe20000081040 */
[----:B------:R-:W-:Y:S02]  /*ce60*/  SEL R36, RZ, 0x4, !P4 ;  /* 0x00000004ff247807 */ /* 0x000fe40006000000 */
[----:B------:R-:W-:Y:S01]  /*ce70*/  ISETP.NE.U32.AND P3, PT, R3, RZ, PT ;  /* 0x000000ff0300720c */ /* 0x000fe20003f65070 */
[----:B------:R-:W-:Y:S01]  /*ce80*/  IMAD.U32 R3, RZ, RZ, UR5 ;  /* 0x00000005ff037e24 */ /* 0x000fe2000f8e00ff */
[----:B------:R-:W-:-:S03]  /*ce90*/  SEL R37, R37, RZ, !P0 ;  /* 0x000000ff25257207 */ /* 0x000fc60004000000 */
[----:B------:R-:W-:Y:S01]  /*cea0*/  HMMA.1688.F32.TF32 R112, R184, R122, R112 ;  /* 0x0000007ab870723c */ /* 0x000fe20000081070 */
[----:B------:R-:W-:Y:S01]  /*ceb0*/  SEL R36, R36, RZ, !P0 ;  /* 0x000000ff24247207 */ /* 0x000fe20004000000 */
[----:B------:R-:W-:-:S06]  /*cec0*/  IMAD.X R210, R210, 0x1, R0, P6 ;  /* 0x00000001d2d27824 */ /* 0x000fcc00030e0600 */
[----:B------:R-:W-:Y:S01]  /*ced0*/  HMMA.1688.F32.TF32 R128, R184, R138, R128 ;  /* 0x0000008ab880723c */ /* 0x000fe20000081080 */
[----:B------:R-:W-:-:S07]  /*cee0*/  ISETP.NE.U32.AND P2, PT, R37, RZ, PT ;  /* 0x000000ff2500720c */ /* 0x000fce0003f45070 */
[----:B------:R-:W-:Y:S01]  /*cef0*/  HMMA.1688.F32.TF32 R140, R184, R150, R140 ;  /* 0x00000096b88c723c */ /* 0x000fe2000008108c */
[----:B------:R-:W-:-:S07]  /*cf00*/  ISETP.NE.U32.AND P4, PT, R36, RZ, PT ;  /* 0x000000ff2400720c */ /* 0x000fce0003f85070 */
[----:B------:R-:W-:Y:S01]  /*cf10*/  HMMA.1688.F32.TF32 R68, R100, R74, R68 ;  /* 0x0000004a6444723c */ /* 0x000fe20000081044 */
[----:B------:R-:W-:-:S07]  /*cf20*/  ISETP.GT.AND P6, PT, R2, 0x10, PT ;  /* 0x000000100200780c */ /* 0x000fce0003fc4270 */
[----:B------:R-:W-:Y:S01]  /*cf30*/  HMMA.1688.F32.TF32 R116, R100, R122, R116 ;  /* 0x0000007a6474723c */ /* 0x000fe20000081074 */
[----:B------:R-:W-:-:S07]  /*cf40*/  IMAD.MOV.U32 R36, RZ, RZ, R209 ;  /* 0x000000ffff247224 */ /* 0x000fce00078e00d1 */
[----:B------:R-:W-:Y:S01]  /*cf50*/  HMMA.1688.F32.TF32 R132, R100, R138, R132 ;  /* 0x0000008a6484723c */ /* 0x000fe20000081084 */
[----:B------:R-:W-:-:S07]  /*cf60*/  IMAD.MOV.U32 R37, RZ, RZ, R208 ;  /* 0x000000ffff257224 */ /* 0x000fce00078e00d0 */
[----:B------:R-:W-:Y:S08]  /*cf70*/  HMMA.1688.F32.TF32 R144, R100, R150, R144 ;  /* 0x000000966490723c */ /* 0x000ff00000081090 */
[C---:B------:R-:W-:Y:S08]  /*cf80*/  HMMA.1688.F32.TF32 R72, R40.reuse, R74, R88 ;  /* 0x0000004a2848723c */ /* 0x040ff00000081058 */
[C---:B------:R-:W-:Y:S08]  /*cf90*/  HMMA.1688.F32.TF32 R92, R40.reuse, R86, R92 ;  /* 0x00000056285c723c */ /* 0x040ff0000008105c */
[C---:B------:R-:W-:Y:S08]  /*cfa0*/  HMMA.1688.F32.TF32 R120, R40.reuse, R122, R96 ;  /* 0x0000007a2878723c */ /* 0x040ff00000081060 */
[C---:B------:R-:W-:Y:S08]  /*cfb0*/  HMMA.1688.F32.TF32 R136, R40.reuse, R138, R56 ;  /* 0x0000008a2888723c */ /* 0x040ff00000081038 */
[----:B------:R-:W-:Y:S01]  /*cfc0*/  HMMA.1688.F32.TF32 R148, R40, R150, R52 ;  /* 0x000000962894723c */ /* 0x000fe20000081034 */
[----:B------:R-:W-:-:S06]  /*cfd0*/  IMAD.X R224, R224, 0x1, R0, P5 ;  /* 0x00000001e0e07824 */ /* 0x000fcc00028e0600 */
[----:B------:R-:W-:Y:S01]  /*cfe0*/  IMAD.SHL.U32 R40, R191, 0x4, RZ ;  /* 0x00000004bf287824 */ /* 0x000fe200078e00ff */
[----:B------:R-:W-:Y:S01]  /*cff0*/  IADD3 R227, P5, R227, R198, RZ ;  /* 0x000000c6e3e37210 */ /* 0x000fe20007fbe0ff */
[----:B------:R-:W4:Y:S01]  /*d000*/  LDL.LU R42, [R1+0x3c] ;  /* 0x00003c00012a7983 */ /* 0x000f220000300800 */
[-C--:B------:R-:W-:Y:S02]  /*d010*/  HMMA.1688.F32.TF32 R80, R184, R86.reuse, R80 ;  /* 0x00000056b850723c */ /* 0x080fe40000081050 */
[----:B------:R-:W-:Y:S01]  /*d020*/  LEA R3, R3, R40, 0x10 ;  /* 0x0000002803037211 */ /* 0x000fe200078e80ff */
[----:B------:R-:W-:Y:S01]  /*d030*/  BAR.SYNC.DEFER_BLOCKING 0x0 ;  /* 0x0000000000007b1d */ /* 0x000fe20000010000 */
[----:B------:R-:W-:Y:S01]  /*d040*/  SEL R38, RZ, 0x4, !P6 ;  /* 0x00000004ff267807 */ /* 0x000fe20007000000 */
[----:B------:R-:W-:Y:S01]  /*d050*/  IMAD.X R226, R226, 0x1, R0, P5 ;  /* 0x00000001e2e27824 */ /* 0x000fe200028e0600 */
[----:B------:R-:W-:Y:S02]  /*d060*/  ISETP.GT.AND P5, PT, R2, 0x14, PT ;  /* 0x000000140200780c */ /* 0x000fe40003fa4270 */
[----:B------:R-:W-:Y:S01]  /*d070*/  SEL R38, R38, RZ, !P0 ;  /* 0x000000ff26267207 */ /* 0x000fe20004000000 */
[----:B------:R-:W4:Y:S01]  /*d080*/  LDL.LU R41, [R1+0x40] ;  /* 0x0000400001297983 */ /* 0x000f220000300800 */
[----:B------:R-:W-:Y:S01]  /*d090*/  IADD3 R199, R199, 0x1, RZ ;  /* 0x00000001c7c77810 */ /* 0x000fe20007ffe0ff */
[----:B------:R-:W-:Y:S02]  /*d0a0*/  HMMA.1688.F32.TF32 R104, R100, R86, R104 ;  /* 0x000000566468723c */ /* 0x000fe40000081068 */
[----:B------:R-:W4:Y:S04]  /*d0b0*/  LDL.LU R39, [R1+0x44] ;  /* 0x0000440001277983 */ /* 0x000f280000300800 */
[----:B------:R-:W4:Y:S04]  /*d0c0*/  LDL.LU R53, [R1+0x7c] ;  /* 0x00007c0001357983 */ /* 0x000f280000300800 */
[----:B------:R-:W4:Y:S04]  /*d0d0*/  LDL.LU R43, [R1+0x84] ;  /* 0x00008400012b7983 */ /* 0x000f280000300800 */
[----:B------:R-:W-:Y:S01]  /*d0e0*/  @!PT LDS RZ, [RZ] ;  /* 0x00000000fffff984 */ /* 0x000fe20000000800 */
[----:B------:R-:W-:Y:S01]  /*d0f0*/  @!PT LDS RZ, [RZ] ;  /* 0x00000000fffff984 */ /* 0x000fe20000000800 */
[----:B------:R-:W-:Y:S01]  /*d100*/  @!PT LDS RZ, [RZ] ;  /* 0x00000000fffff984 */ /* 0x000fe20000000800 */
[----:B------:R1:W-:Y:S02]  /*d110*/  LDGSTS.E [R3], [R36.64], P1 ;  /* 0x0000000024037fae */ /* 0x0003e40008921848 */
[----:B-1----:R-:W-:Y:S01]  /*d120*/  IMAD.MOV.U32 R36, RZ, RZ, R211 ;  /* 0x000000ffff247224 */ /* 0x002fe200078e00d3 */
[----:B------:R-:W-:-:S05]  /*d130*/  MOV R37, R210 ;  /* 0x000000d200257202 */ /* 0x000fca0000000f00 */
[----:B------:R1:W-:Y:S01]  /*d140*/  LDGSTS.E [R3+0x200], [R36.64], P1 ;  /* 0x0020000024037fae */ /* 0x0003e20008921848 */
[----:B------:R-:W-:Y:S02]  /*d150*/  ISETP.NE.U32.AND P1, PT, R38, RZ, PT ;  /* 0x000000ff2600720c */ /* 0x000fe40003f25070 */
[----:B------:R-:W-:Y:S02]  /*d160*/  SEL R38, RZ, 0x4, !P5 ;  /* 0x00000004ff267807 */ /* 0x000fe40006800000 */
[----:B------:R-:W-:-:S05]  /*d170*/  IADD3 R243, P5, R243, R198, RZ ;  /* 0x000000c6f3f37210 */ /* 0x000fca0007fbe0ff */
[----:B------:R-:W-:Y:S01]  /*d180*/  IMAD.X R242, R242, 0x1, R0, P5 ;  /* 0x00000001f2f27824 */ /* 0x000fe200028e0600 */
[-C--:B---3--:R-:W-:Y:S02]  /*d190*/  IADD3 R47, P6, R47, R198.reuse, RZ ;  /* 0x000000c62f2f7210 */ /* 0x088fe40007fde0ff */
[----:B-----5:R-:W-:-:S03]  /*d1a0*/  IADD3 R45, P5, R45, R198, RZ ;  /* 0x000000c62d2d7210 */ /* 0x020fc60007fbe0ff */
[--C-:B--2---:R-:W-:Y:S01]  /*d1b0*/  IMAD.X R48, R48, 0x1, R0.reuse, P6 ;  /* 0x0000000130307824 */ /* 0x104fe200030e0600 */
[----:B------:R-:W-:Y:S01]  /*d1c0*/  STL [R1+0x10], R47 ;  /* 0x0000102f01007387 */ /* 0x000fe20000100800 */
[----:B------:R-:W-:-:S03]  /*d1d0*/  IMAD.X R46, R46, 0x1, R0, P5 ;  /* 0x000000012e2e7824 */ /* 0x000fc600028e0600 */
[----:B------:R-:W-:Y:S04]  /*d1e0*/  STL [R1+0x18], R45 ;  /* 0x0000182d01007387 */ /* 0x000fe80000100800 */
[----:B------:R2:W-:Y:S04]  /*d1f0*/  STL [R1+0xc], R48 ;  /* 0x00000c3001007387 */ /* 0x0005e80000100800 */
[----:B------:R3:W-:Y:S04]  /*d200*/  STL [R1+0x14], R46 ;  /* 0x0000142e01007387 */ /* 0x0007e80000100800 */
[----:B------:R-:W5:Y:S04]  /*d210*/  LDL.LU R54, [R1+0x78] ;  /* 0x0000780001367983 */ /* 0x000f680000300800 */
[----:B------:R-:W5:Y:S04]  /*d220*/  LDL.LU R52, [R1+0x80] ;  /* 0x0000800001347983 */ /* 0x000f680000300800 */
[----:B------:R-:W5:Y:S04]  /*d230*/  LDL.LU R51, [R1+0xb8] ;  /* 0x0000b80001337983 */ /* 0x000f680000300800 */
[----:B------:R-:W5:Y:S01]  /*d240*/  LDL.LU R50, [R1+0xbc] ;  /* 0x0000bc0001327983 */ /* 0x000f620000300800 */
[----:B-1----:R-:W-:-:S02]  /*d250*/  IMAD.MOV.U32 R36, RZ, RZ, R225 ;  /* 0x000000ffff247224 */ /* 0x002fc400078e00e1 */
[----:B------:R-:W-:Y:S01]  /*d260*/  IMAD.MOV.U32 R37, RZ, RZ, R224 ;  /* 0x000000ffff257224 */ /* 0x000fe200078e00e0 */
[----:B------:R-:W-:Y:S01]  /*d270*/  ISETP.GT.AND P5, PT, R2, 0x1c, PT ;  /* 0x0000001c0200780c */ /* 0x000fe20003fa4270 */
[----:B------:R-:W5:Y:S04]  /*d280*/  LDL.LU R49, [R1+0xc0] ;  /* 0x0000c00001317983 */ /* 0x000f680000300800 */
[----:B------:R1:W-:Y:S02]  /*d290*/  LDGSTS.E [R3+0x1000], [R36.64], P3 ;  /* 0x0100000024037fae */ /* 0x0003e40009921848 */
[----:B-1----:R-:W-:Y:S02]  /*d2a0*/  IMAD.MOV.U32 R36, RZ, RZ, R227 ;  /* 0x000000ffff247224 */ /* 0x002fe400078e00e3 */
[----:B------:R-:W-:-:S05]  /*d2b0*/  IMAD.MOV.U32 R37, RZ, RZ, R226 ;  /* 0x000000ffff257224 */ /* 0x000fca00078e00e2 */
[----:B------:R1:W-:Y:S01]  /*d2c0*/  LDGSTS.E [R3+0x1200], [R36.64], P3 ;  /* 0x0120000024037fae */ /* 0x0003e20009921848 */
[----:B------:R-:W-:-:S04]  /*d2d0*/  IADD3 R241, P3, R241, R198, RZ ;  /* 0x000000c6f1f17210 */ /* 0x000fc80007f7e0ff */
[----:B------:R-:W-:Y:S01]  /*d2e0*/  IADD3.X R240, R240, R0, RZ, P3, !PT ;  /* 0x00000000f0f07210 */ /* 0x000fe20001ffe4ff */
[----:B-1----:R-:W-:-:S04]  /*d2f0*/  IMAD.MOV.U32 R36, RZ, RZ, R241 ;  /* 0x000000ffff247224 */ /* 0x002fc800078e00f1 */
[----:B------:R-:W-:-:S05]  /*d300*/  IMAD.MOV.U32 R37, RZ, RZ, R240 ;  /* 0x000000ffff257224 */ /* 0x000fca00078e00f0 */
[----:B------:R1:W-:Y:S02]  /*d310*/  LDGSTS.E [R3+0x2000], [R36.64], P2 ;  /* 0x0200000024037fae */ /* 0x0003e40009121848 */
[----:B-1----:R-:W-:Y:S01]  /*d320*/  IMAD.MOV.U32 R36, RZ, RZ, R243 ;  /* 0x000000ffff247224 */ /* 0x002fe200078e00f3 */
[----:B------:R-:W-:-:S05]  /*d330*/  MOV R37, R242 ;  /* 0x000000f200257202 */ /* 0x000fca0000000f00 */
[----:B------:R1:W-:Y:S01]  /*d340*/  LDGSTS.E [R3+0x2200], [R36.64], P2 ;  /* 0x0220000024037fae */ /* 0x0003e20009121848 */
[----:B------:R-:W-:Y:S01]  /*d350*/  ISETP.GT.AND P2, PT, R2, 0x18, PT ;  /* 0x000000180200780c */ /* 0x000fe20003f44270 */
[----:B-1----:R-:W-:Y:S02]  /*d360*/  IMAD.MOV.U32 R36, RZ, RZ, R47 ;  /* 0x000000ffff247224 */ /* 0x002fe400078e002f */
[----:B------:R-:W-:Y:S02]  /*d370*/  IMAD.MOV.U32 R37, RZ, RZ, R48 ;  /* 0x000000ffff257224 */ /* 0x000fe400078e0030 */
[----:B--2---:R-:W2:Y:S04]  /*d380*/  LDL.LU R48, [R1+0xc4] ;  /* 0x0000c40001307983 */ /* 0x004ea80000300800 */
[----:B------:R1:W-:Y:S01]  /*d390*/  LDGSTS.E [R3+0x3000], [R36.64], P4 ;  /* 0x0300000024037fae */ /* 0x0003e2000a121848 */
[----:B------:R-:W-:Y:S01]  /*d3a0*/  SEL R38, R38, RZ, !P0 ;  /* 0x000000ff26267207 */ /* 0x000fe20004000000 */
[----:B-1----:R-:W-:-:S02]  /*d3b0*/  IMAD.MOV.U32 R36, RZ, RZ, R45 ;  /* 0x000000ffff247224 */ /* 0x002fc400078e002d */
[----:B------:R-:W-:-:S05]  /*d3c0*/  IMAD.MOV.U32 R37, RZ, RZ, R46 ;  /* 0x000000ffff257224 */ /* 0x000fca00078e002e */
[----:B------:R1:W-:Y:S01]  /*d3d0*/  LDGSTS.E [R3+0x3200], [R36.64], P4 ;  /* 0x0320000024037fae */ /* 0x0003e2000a121848 */
[----:B------:R-:W-:Y:S02]  /*d3e0*/  ISETP.GT.AND P6, PT, R2, 0x20, PT ;  /* 0x000000200200780c */ /* 0x000fe40003fc4270 */
[----:B------:R-:W-:Y:S02]  /*d3f0*/  ISETP.NE.U32.AND P3, PT, R38, RZ, PT ;  /* 0x000000ff2600720c */ /* 0x000fe40003f65070 */
[----:B-1----:R-:W-:Y:S02]  /*d400*/  SEL R37, RZ, 0x4, !P2 ;  /* 0x00000004ff257807 */ /* 0x002fe40005000000 */
[----:B------:R-:W-:Y:S02]  /*d410*/  SEL R36, RZ, 0x4, !P5 ;  /* 0x00000004ff247807 */ /* 0x000fe40006800000 */
[----:B------:R-:W-:Y:S02]  /*d420*/  SEL R37, R37, RZ, !P0 ;  /* 0x000000ff25257207 */ /* 0x000fe40004000000 */
[----:B------:R-:W-:-:S02]  /*d430*/  SEL R36, R36, RZ, !P0 ;  /* 0x000000ff24247207 */ /* 0x000fc40004000000 */
[----:B------:R-:W-:Y:S02]  /*d440*/  ISETP.NE.U32.AND P4, PT, R37, RZ, PT ;  /* 0x000000ff2500720c */ /* 0x000fe40003f85070 */
[----:B------:R-:W-:Y:S02]  /*d450*/  SEL R38, RZ, 0x4, !P6 ;  /* 0x00000004ff267807 */ /* 0x000fe40007000000 */
[----:B----4-:R-:W-:-:S04]  /*d460*/  IADD3 R42, P2, R42, R198, RZ ;  /* 0x000000c62a2a7210 */ /* 0x010fc80007f5e0ff */
[----:B------:R-:W-:Y:S01]  /*d470*/  IADD3.X R44, R44, R0, RZ, P2, !PT ;  /* 0x000000002c2c7210 */ /* 0x000fe200017fe4ff */
[----:B------:R-:W-:Y:S01]  /*d480*/  STL [R1+0x3c], R42 ;  /* 0x00003c2a01007387 */ /* 0x000fe20000100800 */
[----:B------:R-:W-:Y:S01]  /*d490*/  ISETP.NE.U32.AND P2, PT, R36, RZ, PT ;  /* 0x000000ff2400720c */ /* 0x000fe20003f45070 */
[----:B------:R-:W-:Y:S01]  /*d4a0*/  IMAD.MOV.U32 R36, RZ, RZ, R42 ;  /* 0x000000ffff247224 */ /* 0x000fe200078e002a */
[----:B------:R-:W-:Y:S01]  /*d4b0*/  IADD3 R39, P5, R39, R198, RZ ;  /* 0x000000c627277210 */ /* 0x000fe20007fbe0ff */
[----:B------:R-:W-:-:S04]  /*d4c0*/  IMAD.MOV.U32 R37, RZ, RZ, R44 ;  /* 0x000000ffff257224 */ /* 0x000fc800078e002c */
[----:B------:R-:W-:Y:S01]  /*d4d0*/  IMAD.X R41, R41, 0x1, R0, P5 ;  /* 0x0000000129297824 */ /* 0x000fe200028e0600 */
[-C--:B------:R-:W-:Y:S01]  /*d4e0*/  IADD3 R53, P5, R53, R198.reuse, RZ ;  /* 0x000000c635357210 */ /* 0x080fe20007fbe0ff */
[----:B------:R1:W-:Y:S01]  /*d4f0*/  STL [R1+0x44], R39 ;  /* 0x0000442701007387 */ /* 0x0003e20000100800 */
[----:B------:R-:W-:-:S03]  /*d500*/  IADD3 R43, P6, R43, R198, RZ ;  /* 0x000000c62b2b7210 */ /* 0x000fc60007fde0ff */
[----:B------:R4:W-:Y:S04]  /*d510*/  STL [R1+0x38], R44 ;  /* 0x0000382c01007387 */ /* 0x0009e80000100800 */
[----:B------:R1:W-:Y:S04]  /*d520*/  STL [R1+0x40], R41 ;  /* 0x0000402901007387 */ /* 0x0003e80000100800 */
[----:B------:R-:W-:Y:S04]  /*d530*/  STL [R1+0x7c], R53 ;  /* 0x00007c3501007387 */ /* 0x000fe80000100800 */
[----:B------:R1:W-:Y:S04]  /*d540*/  LDGSTS.E [R3+0x4000], [R36.64], P1 ;  /* 0x0400000024037fae */ /* 0x0003e80008921848 */
[----:B---3--:R-:W3:Y:S04]  /*d550*/  LDL.LU R46, [R1+0xf8] ;  /* 0x0000f800012e7983 */ /* 0x008ee80000300800 */
[----:B------:R4:W-:Y:S01]  /*d560*/  STL [R1+0x84], R43 ;  /* 0x0000842b01007387 */ /* 0x0009e20000100800 */
[----:B-1----:R-:W-:-:S03]  /*d570*/  IMAD.MOV.U32 R36, RZ, RZ, R39 ;  /* 0x000000ffff247224 */ /* 0x002fc600078e0027 */
[----:B------:R-:W3:Y:S04]  /*d580*/  LDL.LU R39, [R1+0xfc] ;  /* 0x0000fc0001277983 */ /* 0x000ee80000300800 */
[----:B------:R-:W3:Y:S04]  /*d590*/  LDL.LU R47, [R1+0x100] ;  /* 0x00010000012f7983 */ /* 0x000ee80000300800 */
[----:B------:R-:W3:Y:S01]  /*d5a0*/  LDL.LU R45, [R1+0x104] ;  /* 0x00010400012d7983 */ /* 0x000ee20000300800 */
[----:B------:R-:W-:-:S03]  /*d5b0*/  IMAD.MOV.U32 R37, RZ, RZ, R41 ;  /* 0x000000ffff257224 */ /* 0x000fc600078e0029 */
[----:B----4-:R-:W4:Y:S04]  /*d5c0*/  LDL.LU R44, [R1+0x138] ;  /* 0x00013800012c7983 */ /* 0x010f280000300800 */
[----:B------:R-:W4:Y:S04]  /*d5d0*/  LDL.LU R42, [R1+0x13c] ;  /* 0x00013c00012a7983 */ /* 0x000f280000300800 */
[----:B------:R-:W4:Y:S04]  /*d5e0*/  LDL.LU R41, [R1+0x144] ;  /* 0x0001440001297983 */ /* 0x000f280000300800 */
[----:B------:R1:W-:Y:S02]  /*d5f0*/  LDGSTS.E [R3+0x4200], [R36.64], P1 ;  /* 0x0420000024037fae */ /* 0x0003e40008921848 */
[----:B-1----:R-:W-:Y:S01]  /*d600*/  IMAD.MOV.U32 R36, RZ, RZ, R53 ;  /* 0x000000ffff247224 */ /* 0x002fe200078e0035 */
[----:B-----5:R-:W-:Y:S01]  /*d610*/  IADD3.X R54, R54, R0, RZ, P5, !PT ;  /* 0x0000000036367210 */ /* 0x020fe20002ffe4ff */
[----:B------:R-:W-:-:S04]  /*d620*/  IMAD.X R52, R52, 0x1, R0, P6 ;  /* 0x0000000134347824 */ /* 0x000fc800030e0600 */
[----:B------:R-:W-:Y:S01]  /*d630*/  IMAD.MOV.U32 R37, RZ, RZ, R54 ;  /* 0x000000ffff257224 */ /* 0x000fe200078e0036 */
[----:B------:R-:W-:Y:S01]  /*d640*/  STL [R1+0x78], R54 ;  /* 0x0000783601007387 */ /* 0x000fe20000100800 */
[----:B------:R-:W-:-:S03]  /*d650*/  IADD3 R50, P6, R50, R198, RZ ;  /* 0x000000c632327210 */ /* 0x000fc60007fde0ff */
[----:B------:R-:W-:Y:S04]  /*d660*/  STL [R1+0x80], R52 ;  /* 0x0000803401007387 */ /* 0x000fe80000100800 */
[----:B------:R1:W-:Y:S04]  /*d670*/  LDGSTS.E [R3+0x5000], [R36.64], P3 ;  /* 0x0500000024037fae */ /* 0x0003e80009921848 */
[----:B------:R-:W-:Y:S01]  /*d680*/  STL [R1+0xbc], R50 ;  /* 0x0000bc3201007387 */ /* 0x000fe20000100800 */
[----:B-1----:R-:W-:-:S03]  /*d690*/  IMAD.MOV.U32 R36, RZ, RZ, R43 ;  /* 0x000000ffff247224 */ /* 0x002fc600078e002b */
[----:B------:R-:W5:Y:S01]  /*d6a0*/  LDL.LU R43, [R1+0x140] ;  /* 0x00014000012b7983 */ /* 0x000f620000300800 */
[----:B------:R-:W-:Y:S02]  /*d6b0*/  SEL R38, R38, RZ, !P0 ;  /* 0x000000ff26267207 */ /* 0x000fe40004000000 */
[----:B------:R-:W-:Y:S02]  /*d6c0*/  ISETP.GT.AND P1, PT, R2, 0x24, PT ;  /* 0x000000240200780c */ /* 0x000fe40003f24270 */
[----:B------:R-:W-:Y:S01]  /*d6d0*/  MOV R37, R52 ;  /* 0x0000003400257202 */ /* 0x000fe20000000f00 */
[----:B------:R-:W-:Y:S01]  /*d6e0*/  IMAD.X R51, R51, 0x1, R0, P6 ;  /* 0x0000000133337824 */ /* 0x000fe200030e0600 */
[----:B------:R-:W-:Y:S02]  /*d6f0*/  ISETP.NE.U32.AND P5, PT, R38, RZ, PT ;  /* 0x000000ff2600720c */ /* 0x000fe40003fa5070 */
[----:B------:R-:W-:Y:S01]  /*d700*/  SEL R38, RZ, 0x4, !P1 ;  /* 0x00000004ff267807 */ /* 0x000fe20004800000 */
[----:B------:R1:W-:Y:S01]  /*d710*/  LDGSTS.E [R3+0x5200], [R36.64], P3 ;  /* 0x0520000024037fae */ /* 0x0003e20009921848 */
[----:B------:R-:W-:-:S02]  /*d720*/  ISETP.GT.AND P3, PT, R2, 0x28, PT ;  /* 0x000000280200780c */ /* 0x000fc40003f64270 */
[----:B------:R-:W-:Y:S01]  /*d730*/  SEL R38, R38, RZ, !P0 ;  /* 0x000000ff26267207 */ /* 0x000fe20004000000 */
[----:B-1----:R-:W-:Y:S02]  /*d740*/  IMAD.MOV.U32 R36, RZ, RZ, R50 ;  /* 0x000000ffff247224 */ /* 0x002fe400078e0032 */
[----:B------:R-:W-:-:S05]  /*d750*/  IMAD.MOV.U32 R37, RZ, RZ, R51 ;  /* 0x000000ffff257224 */ /* 0x000fca00078e0033 */
[----:B------:R1:W-:Y:S04]  /*d760*/  LDGSTS.E [R3+0x6000], [R36.64], P4 ;  /* 0x0600000024037fae */ /* 0x0003e8000a121848 */
[----:B------:R1:W-:Y:S01]  /*d770*/  STL [R1+0xb8], R51 ;  /* 0x0000b83301007387 */ /* 0x0003e20000100800 */
[----:B--2---:R-:W-:-:S05]  /*d780*/  IADD3 R48, P1, R48, R198, RZ ;  /* 0x000000c630307210 */ /* 0x004fca0007f3e0ff */
[----:B------:R-:W-:Y:S02]  /*d790*/  IMAD.X R49, R49, 0x1, R0, P1 ;  /* 0x0000000131317824 */ /* 0x000fe400008e0600 */
[----:B-1----:R-:W-:Y:S02]  /*d7a0*/  IMAD.MOV.U32 R36, RZ, RZ, R48 ;  /* 0x000000ffff247224 */ /* 0x002fe400078e0030 */
[----:B------:R-:W-:Y:S01]  /*d7b0*/  IMAD.MOV.U32 R37, RZ, RZ, R49 ;  /* 0x000000ffff257224 */ /* 0x000fe200078e0031 */
[----:B------:R-:W-:-:S04]  /*d7c0*/  ISETP.NE.U32.AND P1, PT, R38, RZ, PT ;  /* 0x000000ff2600720c */ /* 0x000fc80003f25070 */
[----:B------:R1:W-:Y:S01]  /*d7d0*/  LDGSTS.E [R3+0x6200], [R36.64], P4 ;  /* 0x0620000024037fae */ /* 0x0003e2000a121848 */
[----:B------:R-:W-:-:S03]  /*d7e0*/  SEL R38, RZ, 0x4, !P3 ;  /* 0x00000004ff267807 */ /* 0x000fc60005800000 */
[----:B------:R2:W-:Y:S04]  /*d7f0*/  STL [R1+0xc4], R48 ;  /* 0x0000c43001007387 */ /* 0x0005e80000100800 */
[----:B------:R1:W-:Y:S04]  /*d800*/  STL [R1+0xc0], R49 ;  /* 0x0000c03101007387 */ /* 0x0003e80000100800 */
[----:B------:R-:W5:Y:S04]  /*d810*/  LDL.LU R51, [R1+0x178] ;  /* 0x0001780001337983 */ /* 0x000f680000300800 */
[----:B------:R-:W5:Y:S04]  /*d820*/  LDL.LU R50, [R1+0x17c] ;  /* 0x00017c0001327983 */ /* 0x000f680000300800 */
[----:B--2---:R-:W5:Y:S01]  /*d830*/  LDL.LU R48, [R1+0x184] ;  /* 0x0001840001307983 */ /* 0x004f620000300800 */
[----:B---3--:R-:W-:-:S04]  /*d840*/  IADD3 R39, P4, R39, R198, RZ ;  /* 0x000000c627277210 */ /* 0x008fc80007f9e0ff */
[----:B------:R-:W-:Y:S02]  /*d850*/  IADD3.X R46, R46, R0, RZ, P4, !PT ;  /* 0x000000002e2e7210 */ /* 0x000fe400027fe4ff */
[-C--:B------:R-:W-:Y:S01]  /*d860*/  IADD3 R45, P3, R45, R198.reuse, RZ ;  /* 0x000000c62d2d7210 */ /* 0x080fe20007f7e0ff */
[----:B------:R3:W-:Y:S01]  /*d870*/  STL [R1+0xfc], R39 ;  /* 0x0000fc2701007387 */ /* 0x0007e20000100800 */
[----:B-1----:R-:W-:Y:S02]  /*d880*/  IMAD.MOV.U32 R36, RZ, RZ, R39 ;  /* 0x000000ffff247224 */ /* 0x002fe400078e0027 */
[----:B------:R-:W-:Y:S02]  /*d890*/  IMAD.MOV.U32 R37, RZ, RZ, R46 ;  /* 0x000000ffff257224 */ /* 0x000fe400078e002e */
[----:B------:R-:W-:Y:S01]  /*d8a0*/  IMAD.X R47, R47, 0x1, R0, P3 ;  /* 0x000000012f2f7824 */ /* 0x000fe200018e0600 */
[-C--:B----4-:R-:W-:Y:S01]  /*d8b0*/  IADD3 R42, P6, R42, R198.reuse, RZ ;  /* 0x000000c62a2a7210 */ /* 0x090fe20007fde0ff */
[----:B------:R-:W-:Y:S01]  /*d8c0*/  STL [R1+0x104], R45 ;  /* 0x0001042d01007387 */ /* 0x000fe20000100800 */
[----:B------:R-:W-:-:S03]  /*d8d0*/  IADD3 R41, P3, R41, R198, RZ ;  /* 0x000000c629297210 */ /* 0x000fc60007f7e0ff */
[----:B------:R1:W-:Y:S01]  /*d8e0*/  STL [R1+0xf8], R46 ;  /* 0x0000f82e01007387 */ /* 0x0003e20000100800 */
[----:B------:R-:W-:-:S03]  /*d8f0*/  IMAD.X R44, R44, 0x1, R0, P6 ;  /* 0x000000012c2c7824 */ /* 0x000fc600030e0600 */
[----:B------:R4:W-:Y:S04]  /*d900*/  STL [R1+0x13c], R42 ;  /* 0x00013c2a01007387 */ /* 0x0009e80000100800 */
[----:B------:R1:W-:Y:S04]  /*d910*/  STL [R1+0x100], R47 ;  /* 0x0001002f01007387 */ /* 0x0003e80000100800 */
[----:B------:R-:W2:Y:S04]  /*d920*/  LDL.LU R49, [R1+0x180] ;  /* 0x0001800001317983 */ /* 0x000ea80000300800 */
[----:B------:R1:W-:Y:S04]  /*d930*/  LDGSTS.E [R3+0x7000], [R36.64], P2 ;  /* 0x0700000024037fae */ /* 0x0003e80009121848 */
[----:B------:R-:W-:Y:S04]  /*d940*/  STL [R1+0x144], R41 ;  /* 0x0001442901007387 */ /* 0x000fe80000100800 */
[----:B------:R4:W-:Y:S01]  /*d950*/  STL [R1+0x138], R44 ;  /* 0x0001382c01007387 */ /* 0x0009e20000100800 */
[----:B-1----:R-:W-:Y:S01]  /*d960*/  IMAD.MOV.U32 R36, RZ, RZ, R45 ;  /* 0x000000ffff247224 */ /* 0x002fe200078e002d */
[----:B------:R-:W-:-:S02]  /*d970*/  MOV R37, R47 ;  /* 0x0000002f00257202 */ /* 0x000fc40000000f00 */
[----:B---3--:R-:W3:Y:S04]  /*d980*/  LDL.LU R39, [R1+0x1bc] ;  /* 0x0001bc0001277983 */ /* 0x008ee80000300800 */
[----:B------:R-:W3:Y:S04]  /*d990*/  LDL.LU R46, [R1+0x1c4] ;  /* 0x0001c400012e7983 */ /* 0x000ee80000300800 */
[----:B------:R1:W-:Y:S02]  /*d9a0*/  LDGSTS.E [R3+0x7200], [R36.64], P2 ;  /* 0x0720000024037fae */ /* 0x0003e40009121848 */
[----:B-1----:R-:W-:-:S02]  /*d9b0*/  IMAD.MOV.U32 R36, RZ, RZ, R42 ;  /* 0x000000ffff247224 */ /* 0x002fc400078e002a */
[----:B----4-:R-:W4:Y:S01]  /*d9c0*/  LDL.LU R42, [R1+0x1b8] ;  /* 0x0001b800012a7983 */ /* 0x010f220000300800 */
[----:B------:R-:W-:-:S03]  /*d9d0*/  IMAD.MOV.U32 R37, RZ, RZ, R44 ;  /* 0x000000ffff257224 */ /* 0x000fc600078e002c */
[----:B------:R-:W4:Y:S01]  /*d9e0*/  LDL.LU R47, [R1+0x1c0] ;  /* 0x0001c000012f7983 */ /* 0x000f220000300800 */
[----:B-----5:R-:W-:-:S03]  /*d9f0*/  IMAD.X R43, R43, 0x1, R0, P3 ;  /* 0x000000012b2b7824 */ /* 0x020fc600018e0600 */
[----:B------:R1:W-:Y:S04]  /*da00*/  LDGSTS.E [R3+0x8000], [R36.64], P5 ;  /* 0x0800000024037fae */ /* 0x0003e8000a921848 */
[----:B------:R5:W-:Y:S04]  /*da10*/  STL [R1+0x140], R43 ;  /* 0x0001402b01007387 */ /* 0x000be80000100800 */
[----:B------:R-:W4:Y:S04]  /*da20*/  LDL.LU R44, [R1+0x1fc] ;  /* 0x0001fc00012c7983 */ /* 0x000f280000300800 */
[----:B------:R-:W4:Y:S01]  /*da30*/  LDL.LU R45, [R1+0x1f8] ;  /* 0x0001f800012d7983 */ /* 0x000f220000300800 */
[----:B-1----:R-:W-:-:S02]  /*da40*/  IMAD.MOV.U32 R36, RZ, RZ, R41 ;  /* 0x000000ffff247224 */ /* 0x002fc400078e0029 */
[----:B------:R-:W-:Y:S01]  /*da50*/  IMAD.MOV.U32 R37, RZ, RZ, R43 ;  /* 0x000000ffff257224 */ /* 0x000fe200078e002b */
[C---:B------:R-:W-:Y:S01]  /*da60*/  ISETP.GT.AND P2, PT, R2.reuse, 0x2c, PT ;  /* 0x0000002c0200780c */ /* 0x040fe20003f44270 */
[----:B-----5:R-:W5:Y:S01]  /*da70*/  LDL.LU R43, [R1+0x200] ;  /* 0x00020000012b7983 */ /* 0x020f620000300800 */
[----:B------:R-:W-:-:S03]  /*da80*/  ISETP.GT.AND P3, PT, R2, 0x30, PT ;  /* 0x000000300200780c */ /* 0x000fc60003f64270 */
[----:B------:R-:W5:Y:S04]  /*da90*/  LDL.LU R41, [R1+0x204] ;  /* 0x0002040001297983 */ /* 0x000f680000300800 */
[----:B------:R1:W-:Y:S01]  /*daa0*/  LDGSTS.E [R3+0x8200], [R36.64], P5 ;  /* 0x0820000024037fae */ /* 0x0003e2000a921848 */
[----:B------:R-:W-:Y:S02]  /*dab0*/  SEL R38, R38, RZ, !P0 ;  /* 0x000000ff26267207 */ /* 0x000fe40004000000 */
[----:B------:R-:W-:Y:S02]  /*dac0*/  ISETP.GT.AND P6, PT, R2, 0x34, PT ;  /* 0x000000340200780c */ /* 0x000fe40003fc4270 */
[----:B-1----:R-:W-:Y:S02]  /*dad0*/  SEL R37, RZ, 0x4, !P2 ;  /* 0x00000004ff257807 */ /* 0x002fe40005000000 */
[----:B------:R-:W-:-:S02]  /*dae0*/  SEL R36, RZ, 0x4, !P3 ;  /* 0x00000004ff247807 */ /* 0x000fc40005800000 */
[----:B------:R-:W-:Y:S02]  /*daf0*/  SEL R37, R37, RZ, !P0 ;  /* 0x000000ff25257207 */ /* 0x000fe40004000000 */
[----:B------:R-:W-:Y:S02]  /*db00*/  SEL R36, R36, RZ, !P0 ;  /* 0x000000ff24247207 */ /* 0x000fe40004000000 */
[----:B------:R-:W-:Y:S02]  /*db10*/  ISETP.NE.U32.AND P4, PT, R38, RZ, PT ;  /* 0x000000ff2600720c */ /* 0x000fe40003f85070 */
[----:B------:R-:W-:Y:S02]  /*db20*/  ISETP.NE.U32.AND P5, PT, R37, RZ, PT ;  /* 0x000000ff2500720c */ /* 0x000fe40003fa5070 */
[----:B------:R-:W-:Y:S02]  /*db30*/  SEL R38, RZ, 0x4, !P6 ;  /* 0x00000004ff267807 */ /* 0x000fe40007000000 */
[----:B------:R-:W-:-:S02]  /*db40*/  IADD3 R50, P2, R50, R198, RZ ;  /* 0x000000c632327210 */ /* 0x000fc40007f5e0ff */
[----:B------:R-:W-:Y:S02]  /*db50*/  IADD3 R48, P3, R48, R198, RZ ;  /* 0x000000c630307210 */ /* 0x000fe40007f7e0ff */
[----:B------:R-:W-:Y:S02]  /*db60*/  IADD3.X R51, R51, R0, RZ, P2, !PT ;  /* 0x0000000033337210 */ /* 0x000fe400017fe4ff */
[----:B------:R-:W-:Y:S01]  /*db70*/  ISETP.NE.U32.AND P2, PT, R36, RZ, PT ;  /* 0x000000ff2400720c */ /* 0x000fe20003f45070 */
[----:B------:R-:W-:Y:S02]  /*db80*/  IMAD.MOV.U32 R36, RZ, RZ, R50 ;  /* 0x000000ffff247224 */ /* 0x000fe400078e0032 */
[----:B------:R-:W-:Y:S01]  /*db90*/  IMAD.MOV.U32 R37, RZ, RZ, R51 ;  /* 0x000000ffff257224 */ /* 0x000fe200078e0033 */
[----:B------:R-:W-:Y:S04]  /*dba0*/  STL [R1+0x17c], R50 ;  /* 0x00017c3201007387 */ /* 0x000fe80000100800 */
[----:B------:R-:W-:Y:S04]  /*dbb0*/  STL [R1+0x184], R48 ;  /* 0x0001843001007387 */ /* 0x000fe80000100800 */
[----:B------:R1:W-:Y:S04]  /*dbc0*/  LDGSTS.E [R3+0x9000], [R36.64], P1 ;  /* 0x0900000024037fae */ /* 0x0003e80008921848 */
[----:B------:R-:W-:Y:S01]  /*dbd0*/  STL [R1+0x178], R51 ;  /* 0x0001783301007387 */ /* 0x000fe20000100800 */
[----:B-1----:R-:W-:-:S02]  /*dbe0*/  IMAD.MOV.U32 R36, RZ, RZ, R48 ;  /* 0x000000ffff247224 */ /* 0x002fc400078e0030 */
[----:B--2---:R-:W-:-:S04]  /*dbf0*/  IMAD.X R49, R49, 0x1, R0, P3 ;  /* 0x0000000131317824 */ /* 0x004fc800018e0600 */
[----:B------:R-:W-:Y:S01]  /*dc00*/  IMAD.MOV.U32 R37, RZ, RZ, R49 ;  /* 0x000000ffff257224 */ /* 0x000fe200078e0031 */
[----:B------:R-:W-:Y:S04]  /*dc10*/  STL [R1+0x180], R49 ;  /* 0x0001803101007387 */ /* 0x000fe80000100800 */
[----:B------:R1:W-:Y:S01]  /*dc20*/  LDGSTS.E [R3+0x9200], [R36.64], P1 ;  /* 0x0920000024037fae */ /* 0x0003e20008921848 */
[-C--:B---3--:R-:W-:Y:S02]  /*dc30*/  IADD3 R39, P3, R39, R198.reuse, RZ ;  /* 0x000000c627277210 */ /* 0x088fe40007f7e0ff */
[----:B------:R-:W-:-:S03]  /*dc40*/  IADD3 R46, P6, R46, R198, RZ ;  /* 0x000000c62e2e7210 */ /* 0x000fc60007fde0ff */
[----:B------:R-:W-:Y:S04]  /*dc50*/  STL [R1+0x1bc], R39 ;  /* 0x0001bc2701007387 */ /* 0x000fe80000100800 */
[----:B------:R-:W-:Y:S01]  /*dc60*/  STL [R1+0x1c4], R46 ;  /* 0x0001c42e01007387 */ /* 0x000fe20000100800 */
[----:B----4-:R-:W-:Y:S01]  /*dc70*/  IADD3.X R42, R42, R0, RZ, P3, !PT ;  /* 0x000000002a2a7210 */ /* 0x010fe20001ffe4ff */
[----:B------:R-:W-:-:S04]  /*dc80*/  IMAD.X R47, R47, 0x1, R0, P6 ;  /* 0x000000012f2f7824 */ /* 0x000fc800030e0600 */
[----:B------:R2:W-:Y:S01]  /*dc90*/  STL [R1+0x1b8], R42 ;  /* 0x0001b82a01007387 */ /* 0x0005e20000100800 */
[----:B-1----:R-:W-:-:S03]  /*dca0*/  IMAD.MOV.U32 R37, RZ, RZ, R42 ;  /* 0x000000ffff257224 */ /* 0x002fc600078e002a */
[----:B------:R1:W-:Y:S04]  /*dcb0*/  STL [R1+0x1c0], R47 ;  /* 0x0001c02f01007387 */ /* 0x0003e80000100800 */
[----:B------:R-:W3:Y:S04]  /*dcc0*/  LDL.LU R54, [R1+0x238] ;  /* 0x0002380001367983 */ /* 0x000ee80000300800 */
[----:B--2---:R-:W2:Y:S01]  /*dcd0*/  LDL.LU R42, [R1+0x23c] ;  /* 0x00023c00012a7983 */ /* 0x004ea20000300800 */
[----:B------:R-:W-:Y:S01]  /*dce0*/  IMAD.MOV.U32 R36, RZ, RZ, R39 ;  /* 0x000000ffff247224 */ /* 0x000fe200078e0027 */
[----:B------:R-:W-:-:S02]  /*dcf0*/  SEL R38, R38, RZ, !P0 ;  /* 0x000000ff26267207 */ /* 0x000fc40004000000 */
[----:B------:R-:W-:Y:S02]  /*dd00*/  IADD3 R44, P6, R44, R198, RZ ;  /* 0x000000c62c2c7210 */ /* 0x000fe40007fde0ff */
[----:B------:R4:W-:Y:S04]  /*dd10*/  LDGSTS.E [R3+0xa000], [R36.64], P4 ;  /* 0x0a00000024037fae */ /* 0x0009e8000a121848 */
[----:B------:R-:W-:Y:S01]  /*dd20*/  STL [R1+0x1fc], R44 ;  /* 0x0001fc2c01007387 */ /* 0x000fe20000100800 */
[----:B------:R-:W-:-:S03]  /*dd30*/  IMAD.X R45, R45, 0x1, R0, P6 ;  /* 0x000000012d2d7824 */ /* 0x000fc600030e0600 */
[----:B------:R-:W3:Y:S04]  /*dd40*/  LDL.LU R52, [R1+0x244] ;  /* 0x0002440001347983 */ /* 0x000ee80000300800 */
[----:B------:R-:W3:Y:S04]  /*dd50*/  LDL.LU R50, [R1+0x27c] ;  /* 0x00027c0001327983 */ /* 0x000ee80000300800 */
[----:B------:R-:W3:Y:S04]  /*dd60*/  LDL.LU R39, [R1+0x284] ;  /* 0x0002840001277983 */ /* 0x000ee80000300800 */
[----:B------:R-:W3:Y:S04]  /*dd70*/  LDL.LU R53, [R1+0x240] ;  /* 0x0002400001357983 */ /* 0x000ee80000300800 */
[----:B------:R1:W-:Y:S04]  /*dd80*/  STL [R1+0x1f8], R45 ;  /* 0x0001f82d01007387 */ /* 0x0003e80000100800 */
[----:B------:R-:W3:Y:S01]  /*dd90*/  LDL.LU R51, [R1+0x278] ;  /* 0x0002780001337983 */ /* 0x000ee20000300800 */
[----:B------:R-:W-:-:S02]  /*dda0*/  ISETP.GT.AND P1, PT, R2, 0x38, PT ;  /* 0x000000380200780c */ /* 0x000fc40003f24270 */
[----:B------:R-:W-:Y:S02]  /*ddb0*/  ISETP.NE.U32.AND P3, PT, R38, RZ, PT ;  /* 0x000000ff2600720c */ /* 0x000fe40003f65070 */
[----:B------:R-:W-:Y:S02]  /*ddc0*/  SEL R38, RZ, 0x4, !P1 ;  /* 0x00000004ff267807 */ /* 0x000fe40004800000 */
[----:B-----5:R-:W-:Y:S01]  /*ddd0*/  IADD3 R41, P1, R41, R198, RZ ;  /* 0x000000c629297210 */ /* 0x020fe20007f3e0ff */
[----:B----4-:R-:W-:Y:S01]  /*dde0*/  IMAD.MOV.U32 R36, RZ, RZ, R46 ;  /* 0x000000ffff247224 */ /* 0x010fe200078e002e */
[----:B------:R-:W-:-:S03]  /*ddf0*/  MOV R37, R47 ;  /* 0x0000002f00257202 */ /* 0x000fc60000000f00 */
[----:B------:R-:W-:Y:S04]  /*de00*/  STL [R1+0x204], R41 ;  /* 0x0002042901007387 */ /* 0x000fe80000100800 */
[----:B------:R-:W4:Y:S01]  /*de10*/  LDL.LU R49, [R1+0x280] ;  /* 0x0002800001317983 */ /* 0x000f220000300800 */
[----:B------:R-:W-:-:S03]  /*de20*/  IMAD.X R43, R43, 0x1, R0, P1 ;  /* 0x000000012b2b7824 */ /* 0x000fc600008e0600 */
[----:B------:R5:W-:Y:S04]  /*de30*/  LDGSTS.E [R3+0xa200], [R36.64], P4 ;  /* 0x0a20000024037fae */ /* 0x000be8000a121848 */
[----:B------:R1:W-:Y:S04]  /*de40*/  STL [R1+0x200], R43 ;  /* 0x0002002b01007387 */ /* 0x0003e80000100800 */
[----:B------:R-:W4:Y:S01]  /*de50*/  LDL.LU R48, [R1+0x2b8] ;  /* 0x0002b80001307983 */ /* 0x000f220000300800 */
[----:B-----5:R-:W-:-:S03]  /*de60*/  IMAD.MOV.U32 R36, RZ, RZ, R44 ;  /* 0x000000ffff247224 */ /* 0x020fc600078e002c */
[----:B-1----:R-:W5:Y:S01]  /*de70*/  LDL.LU R47, [R1+0x2bc] ;  /* 0x0002bc00012f7983 */ /* 0x002f620000300800 */
[----:B------:R-:W-:Y:S01]  /*de80*/  IMAD.MOV.U32 R37, RZ, RZ, R45 ;  /* 0x000000ffff257224 */ /* 0x000fe200078e002d */
[----:B------:R-:W-:Y:S02]  /*de90*/  SEL R38, R38, RZ, !P0 ;  /* 0x000000ff26267207 */ /* 0x000fe40004000000 */
[----:B------:R-:W5:Y:S04]  /*dea0*/  LDL.LU R46, [R1+0x2c0] ;  /* 0x0002c000012e7983 */ /* 0x000f680000300800 */
[----:B------:R1:W-:Y:S01]  /*deb0*/  LDGSTS.E [R3+0xb000], [R36.64], P5 ;  /* 0x0b00000024037fae */ /* 0x0003e2000a921848 */
[----:B------:R-:W-:-:S03]  /*dec0*/  ISETP.GT.AND P4, PT, R2, 0x3c, PT ;  /* 0x0000003c0200780c */ /* 0x000fc60003f84270 */
[----:B------:R-:W5:Y:S01]  /*ded0*/  LDL.LU R45, [R1+0x2c4] ;  /* 0x0002c400012d7983 */ /* 0x000f620000300800 */
[----:B------:R-:W-:-:S03]  /*dee0*/  ISETP.NE.U32.AND P1, PT, R38, RZ, PT ;  /* 0x000000ff2600720c */ /* 0x000fc60003f25070 */
[----:B------:R-:W5:Y:S01]  /*def0*/  LDL.LU R44, [R1+0x2f8] ;  /* 0x0002f800012c7983 */ /* 0x000f620000300800 */
[----:B-1----:R-:W-:Y:S02]  /*df00*/  IMAD.MOV.U32 R36, RZ, RZ, R41 ;  /* 0x000000ffff247224 */ /* 0x002fe400078e0029 */
[----:B------:R-:W-:Y:S02]  /*df10*/  IMAD.MOV.U32 R37, RZ, RZ, R43 ;  /* 0x000000ffff257224 */ /* 0x000fe400078e002b */
[----:B------:R-:W5:Y:S01]  /*df20*/  LDL.LU R43, [R1+0x2fc] ;  /* 0x0002fc00012b7983 */ /* 0x000f620000300800 */
[----:B------:R-:W-:-:S03]  /*df30*/  SEL R38, RZ, 0x4, !P4 ;  /* 0x00000004ff267807 */ /* 0x000fc60006000000 */
[----:B------:R1:W-:Y:S01]  /*df40*/  LDGSTS.E [R3+0xb200], [R36.64], P5 ;  /* 0x0b20000024037fae */ /* 0x0003e2000a921848 */
[----:B------:R-:W-:-:S03]  /*df50*/  ISETP.GT.AND P5, PT, R2, 0x1, PT ;  /* 0x000000010200780c */ /* 0x000fc60003fa4270 */
[----:B------:R-:W5:Y:S01]  /*df60*/  LDL.LU R41, [R1+0x304] ;  /* 0x0003040001297983 */ /* 0x000f620000300800 */
[----:B-1----:R-:W-:-:S04]  /*df70*/  SEL R36, RZ, 0x4, !P5 ;  /* 0x00000004ff247807 */ /* 0x002fc80006800000 */
[----:B------:R-:W-:Y:S02]  /*df80*/  SEL R36, R36, RZ, !P0 ;  /* 0x000000ff24247207 */ /* 0x000fe40004000000 */
[----:B--2---:R-:W-:-:S04]  /*df90*/  IADD3 R42, P6, R42, R198, RZ ;  /* 0x000000c62a2a7210 */ /* 0x004fc80007fde0ff */
[----:B---3--:R-:W-:Y:S01]  /*dfa0*/  IADD3.X R54, R54, R0, RZ, P6, !PT ;  /* 0x0000000036367210 */ /* 0x008fe200037fe4ff */
[----:B------:R1:W-:Y:S01]  /*dfb0*/  STL [R1+0x23c], R42 ;  /* 0x00023c2a01007387 */ /* 0x0003e20000100800 */
[-C--:B------:R-:W-:Y:S02]  /*dfc0*/  IADD3 R52, P4, R52, R198.reuse, RZ ;  /* 0x000000c634347210 */ /* 0x080fe40007f9e0ff */
[----:B------:R-:W-:-:S03]  /*dfd0*/  IADD3 R50, P5, R50, R198, RZ ;  /* 0x000000c632327210 */ /* 0x000fc60007fbe0ff */
[----:B------:R-:W-:Y:S04]  /*dfe0*/  STL [R1+0x244], R52 ;  /* 0x0002443401007387 */ /* 0x000fe80000100800 */
[----:B------:R-:W-:Y:S01]  /*dff0*/  STL [R1+0x238], R54 ;  /* 0x0002383601007387 */ /* 0x000fe20000100800 */
[--C-:B------:R-:W-:Y:S01]  /*e000*/  IMAD.X R53, R53, 0x1, R0.reuse, P4 ;  /* 0x0000000135357824 */ /* 0x100fe200020e0600 */
[----:B------:R-:W-:Y:S02]  /*e010*/  IADD3 R39, P4, R39, R198, RZ ;  /* 0x000000c627277210 */ /* 0x000fe40007f9e0ff */
[----:B------:R-:W-:Y:S01]  /*e020*/  STL [R1+0x27c], R50 ;  /* 0x00027c3201007387 */ /* 0x000fe20000100800 */
[----:B------:R-:W-:-:S03]  /*e030*/  IMAD.X R51, R51, 0x1, R0, P5 ;  /* 0x0000000133337824 */ /* 0x000fc600028e0600 */
[----:B------:R-:W-:Y:S01]  /*e040*/  STL [R1+0x240], R53 ;  /* 0x0002403501007387 */ /* 0x000fe20000100800 */
[----:B------:R-:W-:Y:S01]  /*e050*/  ISETP.NE.U32.AND P5, PT, R36, RZ, PT ;  /* 0x000000ff2400720c */ /* 0x000fe20003fa5070 */
[----:B------:R-:W-:Y:S02]  /*e060*/  IMAD.MOV.U32 R36, RZ, RZ, R42 ;  /* 0x000000ffff247224 */ /* 0x000fe400078e002a */
[----:B------:R-:W-:Y:S04]  /*e070*/  STL [R1+0x284], R39 ;  /* 0x0002842701007387 */ /* 0x000fe80000100800 */
[----:B------:R-:W-:Y:S04]  /*e080*/  STL [R1+0x278], R51 ;  /* 0x0002783301007387 */ /* 0x000fe80000100800 */
[----:B-1----:R-:W2:Y:S01]  /*e090*/  LDL.LU R42, [R1+0x300] ;  /* 0x00030000012a7983 */ /* 0x002ea20000300800 */
[----:B------:R-:W-:-:S05]  /*e0a0*/  IMAD.MOV.U32 R37, RZ, RZ, R54 ;  /* 0x000000ffff257224 */ /* 0x000fca00078e0036 */
[----:B------:R1:W-:Y:S01]  /*e0b0*/  LDGSTS.E [R3+0xc000], [R36.64], P2 ;  /* 0x0c00000024037fae */ /* 0x0003e20009121848 */
[----:B----4-:R-:W-:Y:S01]  /*e0c0*/  IMAD.X R49, R49, 0x1, R0, P4 ;  /* 0x0000000131317824 */ /* 0x010fe200020e0600 */
[----:B-1----:R-:W-:Y:S01]  /*e0d0*/  MOV R36, R52 ;  /* 0x0000003400247202 */ /* 0x002fe20000000f00 */
[----:B------:R-:W-:-:S05]  /*e0e0*/  IMAD.MOV.U32 R37, RZ, RZ, R53 ;  /* 0x000000ffff257224 */ /* 0x000fca00078e0035 */
[----:B------:R1:W-:Y:S01]  /*e0f0*/  LDGSTS.E [R3+0xc200], [R36.64], P2 ;  /* 0x0c20000024037fae */ /* 0x0003e20009121848 */
[----:B------:R-:W-:Y:S01]  /*e100*/  ISETP.GT.AND P2, PT, R2, 0x5, PT ;  /* 0x000000050200780c */ /* 0x000fe20003f44270 */
[----:B-1----:R-:W-:Y:S02]  /*e110*/  IMAD.MOV.U32 R36, RZ, RZ, R50 ;  /* 0x000000ffff247224 */ /* 0x002fe400078e0032 */
[----:B------:R-:W-:-:S05]  /*e120*/  IMAD.MOV.U32 R37, RZ, RZ, R51 ;  /* 0x000000ffff257224 */ /* 0x000fca00078e0033 */
[----:B------:R1:W-:Y:S02]  /*e130*/  LDGSTS.E [R3+0xd000], [R36.64], P3 ;  /* 0x0d00000024037fae */ /* 0x0003e40009921848 */
[----:B-1----:R-:W-:Y:S02]  /*e140*/  IMAD.MOV.U32 R36, RZ, RZ, R39 ;  /* 0x000000ffff247224 */ /* 0x002fe400078e0027 */
[----:B------:R-:W-:-:S05]  /*e150*/  IMAD.MOV.U32 R37, RZ, RZ, R49 ;  /* 0x000000ffff257224 */ /* 0x000fca00078e0031 */
[----:B------:R1:W-:Y:S01]  /*e160*/  LDGSTS.E [R3+0xd200], [R36.64], P3 ;  /* 0x0d20000024037fae */ /* 0x0003e20009921848 */
[-C--:B-----5:R-:W-:Y:S02]  /*e170*/  IADD3 R45, P3, R45, R198.reuse, RZ ;  /* 0x000000c62d2d7210 */ /* 0x0a0fe40007f7e0ff */
[-C--:B------:R-:W-:Y:S02]  /*e180*/  IADD3 R43, P4, R43, R198.reuse, RZ ;  /* 0x000000c62b2b7210 */ /* 0x080fe40007f9e0ff */
[----:B-1----:R-:W-:Y:S02]  /*e190*/  SEL R36, RZ, 0x4, !P2 ;  /* 0x00000004ff247807 */ /* 0x002fe40005000000 */
[----:B------:R-:W-:Y:S02]  /*e1a0*/  IADD3 R47, P2, R47, R198, RZ ;  /* 0x000000c62f2f7210 */ /* 0x000fe40007f5e0ff */
[----:B------:R-:W-:Y:S02]  /*e1b0*/  SEL R36, R36, RZ, !P0 ;  /* 0x000000ff24247207 */ /* 0x000fe40004000000 */
[----:B------:R-:W-:-:S02]  /*e1c0*/  IADD3.X R48, R48, R0, RZ, P2, !PT ;  /* 0x0000000030307210 */ /* 0x000fc400017fe4ff */
[----:B------:R-:W-:Y:S01]  /*e1d0*/  ISETP.NE.U32.AND P2, PT, R36, RZ, PT ;  /* 0x000000ff2400720c */ /* 0x000fe20003f45070 */
[----:B------:R-:W-:Y:S01]  /*e1e0*/  IMAD.MOV.U32 R36, RZ, RZ, R47 ;  /* 0x000000ffff247224 */ /* 0x000fe200078e002f */
[----:B------:R-:W-:Y:S01]  /*e1f0*/  SEL R38, R38, RZ, !P0 ;  /* 0x000000ff26267207 */ /* 0x000fe20004000000 */
[----:B------:R-:W-:Y:S02]  /*e200*/  IMAD.MOV.U32 R37, RZ, RZ, R48 ;  /* 0x000000ffff257224 */ /* 0x000fe400078e0030 */
[--C-:B------:R-:W-:Y:S02]  /*e210*/  IMAD.X R46, R46, 0x1, R0.reuse, P3 ;  /* 0x000000012e2e7824 */ /* 0x100fe400018e0600 */
[----:B------:R-:W-:Y:S01]  /*e220*/  IMAD.X R44, R44, 0x1, R0, P4 ;  /* 0x000000012c2c7824 */ /* 0x000fe200020e0600 */
[----:B------:R-:W-:Y:S01]  /*e230*/  ISETP.GT.AND P4, PT, R2, 0xd, PT ;  /* 0x0000000d0200780c */ /* 0x000fe20003f84270 */
[----:B------:R1:W-:Y:S01]  /*e240*/  LDGSTS.E [R3+0xe000], [R36.64], P1 ;  /* 0x0e00000024037fae */ /* 0x0003e20008921848 */
[----:B------:R-:W-:-:S02]  /*e250*/  ISETP.NE.U32.AND P6, PT, R38, RZ, PT ;  /* 0x000000ff2600720c */ /* 0x000fc40003fc5070 */
[----:B------:R-:W-:Y:S02]  /*e260*/  SEL R38, RZ, 0x4, !P4 ;  /* 0x00000004ff267807 */ /* 0x000fe40006000000 */
[----:B------:R-:W-:Y:S01]  /*e270*/  IADD3 R41, P4, R41, R198, RZ ;  /* 0x000000c629297210 */ /* 0x000fe20007f9e0ff */
[----:B-1----:R-:W-:Y:S01]  /*e280*/  IMAD.MOV.U32 R36, RZ, RZ, R45 ;  /* 0x000000ffff247224 */ /* 0x002fe200078e002d */
[----:B------:R-:W-:Y:S02]  /*e290*/  MOV R37, R46 ;  /* 0x0000002e00257202 */ /* 0x000fe40000000f00 */
[----:B------:R-:W-:-:S03]  /*e2a0*/  LOP3.LUT R190, R190, 0x7f, RZ, 0xc0, !PT ;  /* 0x0000007fbebe7812 */ /* 0x000fc600078ec0ff */
[----:B------:R1:W-:Y:S04]  /*e2b0*/  LDGSTS.E [R3+0xe200], [R36.64], P1 ;  /* 0x0e20000024037fae */ /* 0x0003e80008921848 */
[----:B------:R-:W-:Y:S01]  /*e2c0*/  STL [R1+0x280], R49 ;  /* 0x0002803101007387 */ /* 0x000fe20000100800 */
[----:B------:R-:W-:-:S03]  /*e2d0*/  IMAD.SHL.U32 R190, R190, 0x4, RZ ;  /* 0x00000004bebe7824 */ /* 0x000fc600078e00ff */
[----:B------:R-:W-:Y:S01]  /*e2e0*/  STL [R1+0x2bc], R47 ;  /* 0x0002bc2f01007387 */ /* 0x000fe20000100800 */
[----:B-1----:R-:W-:Y:S02]  /*e2f0*/  IMAD.MOV.U32 R36, RZ, RZ, R43 ;  /* 0x000000ffff247224 */ /* 0x002fe400078e002b */
[----:B------:R-:W-:Y:S01]  /*e300*/  IMAD.MOV.U32 R37, RZ, RZ, R44 ;  /* 0x000000ffff257224 */ /* 0x000fe200078e002c */
[----:B------:R-:W-:Y:S04]  /*e310*/  STL [R1+0x2c4], R45 ;  /* 0x0002c42d01007387 */ /* 0x000fe80000100800 */
[----:B------:R1:W-:Y:S04]  /*e320*/  LDGSTS.E [R3+0xf000], [R36.64], P6 ;  /* 0x0f00000024037fae */ /* 0x0003e8000b121848 */
[----:B------:R-:W-:Y:S04]  /*e330*/  STL [R1+0x2fc], R43 ;  /* 0x0002fc2b01007387 */ /* 0x000fe80000100800 */
[----:B------:R-:W-:Y:S01]  /*e340*/  STL [R1+0x2b8], R48 ;  /* 0x0002b83001007387 */ /* 0x000fe20000100800 */
[----:B-1----:R-:W-:-:S03]  /*e350*/  IMAD.MOV.U32 R36, RZ, RZ, R41 ;  /* 0x000000ffff247224 */ /* 0x002fc600078e0029 */
[----:B------:R-:W-:Y:S04]  /*e360*/  STL [R1+0x2c0], R46 ;  /* 0x0002c02e01007387 */ /* 0x000fe80000100800 */
[----:B------:R-:W-:Y:S04]  /*e370*/  STL [R1+0x2f8], R44 ;  /* 0x0002f82c01007387 */ /* 0x000fe80000100800 */
[----:B------:R1:W-:Y:S02]  /*e380*/  STL [R1+0x304], R41 ;  /* 0x0003042901007387 */ /* 0x0003e40000100800 */
[----:B-1----:R-:W-:Y:S01]  /*e390*/  LOP3.LUT R41, R190, 0x20, RZ, 0x3c, !PT ;  /* 0x00000020be297812 */ /* 0x002fe200078e3cff */
[----:B--2---:R-:W-:-:S05]  /*e3a0*/  IMAD.X R42, R42, 0x1, R0, P4 ;  /* 0x000000012a2a7824 */ /* 0x004fca00020e0600 */
[----:B------:R-:W-:Y:S01]  /*e3b0*/  MOV R37, R42 ;  /* 0x0000002a00257202 */ /* 0x000fe20000000f00 */
[----:B------:R1:W-:Y:S04]  /*e3c0*/  STL [R1+0x300], R42 ;  /* 0x0003002a01007387 */ /* 0x0003e80000100800 */
[----:B------:R2:W-:Y:S04]  /*e3d0*/  LDGSTS.E [R3+0xf200], [R36.64], P6 ;  /* 0x0f20000024037fae */ /* 0x0005e8000b121848 */
[----:B-1----:R-:W3:Y:S01]  /*e3e0*/  LDL.LU R42, [R1+0x1c] ;  /* 0x00001c00012a7983 */ /* 0x002ee20000300800 */
[----:B--2---:R-:W-:-:S04]  /*e3f0*/  IMAD.U32 R3, RZ, RZ, UR5 ;  /* 0x00000005ff037e24 */ /* 0x004fc8000f8e00ff */
[----:B------:R-:W-:Y:S02]  /*e400*/  IMAD R3, R3, 0x10000, R41 ;  /* 0x0001000003037824 */ /* 0x000fe400078e0229 */
[----:B------:R-:W2:Y:S04]  /*e410*/  LDL.LU R41, [R1+0x20] ;  /* 0x0000200001297983 */ /* 0x000ea80000300800 */
[----:B------:R-:W4:Y:S04]  /*e420*/  LDL.LU R48, [R1+0x24] ;  /* 0x0000240001307983 */ /* 0x000f280000300800 */
[----:B------:R-:W5:Y:S01]  /*e430*/  LDL.LU R43, [R1+0x28] ;  /* 0x00002800012b7983 */ /* 0x000f620000300800 */
[----:B------:R-:W-:-:S02]  /*e440*/  IADD3 R213, P4, R213, R198, RZ ;  /* 0x000000c6d5d57210 */ /* 0x000fc40007f9e0ff */
[----:B------:R-:W-:Y:S01]  /*e450*/  IADD3 R215, P6, R215, R198, RZ ;  /* 0x000000c6d7d77210 */ /* 0x000fe20007fde0ff */
[----:B------:R-:W4:Y:S02]  /*e460*/  LDL.LU R52, [R1+0x48] ;  /* 0x0000480001347983 */ /* 0x000f240000300800 */
[--C-:B------:R-:W-:Y:S02]  /*e470*/  IMAD.X R212, R212, 0x1, R0.reuse, P4 ;  /* 0x00000001d4d47824 */ /* 0x100fe400020e0600 */
[----:B------:R-:W-:Y:S01]  /*e480*/  IMAD.MOV.U32 R36, RZ, RZ, R213 ;  /* 0x000000ffff247224 */ /* 0x000fe200078e00d5 */
[----:B------:R-:W-:Y:S01]  /*e490*/  SEL R38, R38, RZ, !P0 ;  /* 0x000000ff26267207 */ /* 0x000fe20004000000 */
[----:B------:R-:W-:Y:S01]  /*e4a0*/  IMAD.X R214, R214, 0x1, R0, P6 ;  /* 0x00000001d6d67824 */ /* 0x000fe200030e0600 */
[----:B------:R-:W-:Y:S01]  /*e4b0*/  MOV R37, R212 ;  /* 0x000000d400257202 */ /* 0x000fe20000000f00 */
[----:B------:R-:W4:Y:S01]  /*e4c0*/  LDL.LU R44, [R1+0x4c] ;  /* 0x00004c00012c7983 */ /* 0x000f220000300800 */
[----:B------:R-:W-:-:S02]  /*e4d0*/  IADD3 R229, P6, R229, R198, RZ ;  /* 0x000000c6e5e57210 */ /* 0x000fc40007fde0ff */
[C---:B------:R-:W-:Y:S01]  /*e4e0*/  ISETP.GT.AND P4, PT, R2.reuse, 0x11, PT ;  /* 0x000000110200780c */ /* 0x040fe20003f84270 */
[----:B------:R1:W-:Y:S01]  /*e4f0*/  LDGSTS.E [R3+0x400], [R36.64], P5 ;  /* 0x0040000024037fae */ /* 0x0003e2000a921848 */
[----:B------:R-:W-:Y:S01]  /*e500*/  ISETP.GT.AND P3, PT, R2, 0x9, PT ;  /* 0x000000090200780c */ /* 0x000fe20003f64270 */
[----:B------:R-:W-:Y:S01]  /*e510*/  IMAD.X R228, R228, 0x1, R0, P6 ;  /* 0x00000001e4e47824 */ /* 0x000fe200030e0600 */
[----:B------:R-:W-:Y:S01]  /*e520*/  ISETP.NE.U32.AND P1, PT, R38, RZ, PT ;  /* 0x000000ff2600720c */ /* 0x000fe20003f25070 */
[----:B------:R-:W4:Y:S01]  /*e530*/  LDL.LU R51, [R1+0x50] ;  /* 0x0000500001337983 */ /* 0x000f220000300800 */
[----:B------:R-:W-:Y:S02]  /*e540*/  SEL R38, RZ, 0x4, !P4 ;  /* 0x00000004ff267807 */ /* 0x000fe40006000000 */
[----:B------:R-:W-:Y:S01]  /*e550*/  SEL R39, RZ, 0x4, !P3 ;  /* 0x00000004ff277807 */ /* 0x000fe20005800000 */
[----:B------:R-:W4:Y:S01]  /*e560*/  LDL.LU R47, [R1+0x54] ;  /* 0x00005400012f7983 */ /* 0x000f220000300800 */
[----:B------:R-:W-:Y:S01]  /*e570*/  IADD3 R231, P4, R231, R198, RZ ;  /* 0x000000c6e7e77210 */ /* 0x000fe20007f9e0ff */
[----:B-1----:R-:W-:-:S02]  /*e580*/  IMAD.MOV.U32 R36, RZ, RZ, R215 ;  /* 0x000000ffff247224 */ /* 0x002fc400078e00d7 */
[----:B------:R-:W-:Y:S01]  /*e590*/  IMAD.MOV.U32 R37, RZ, RZ, R214 ;  /* 0x000000ffff257224 */ /* 0x000fe200078e00d6 */
[----:B------:R-:W-:Y:S01]  /*e5a0*/  SEL R39, R39, RZ, !P0 ;  /* 0x000000ff27277207 */ /* 0x000fe20004000000 */
[----:B------:R-:W-:Y:S01]  /*e5b0*/  IMAD.X R230, R230, 0x1, R0, P4 ;  /* 0x00000001e6e67824 */ /* 0x000fe200020e0600 */
[----:B------:R-:W-:Y:S01]  /*e5c0*/  SEL R38, R38, RZ, !P0 ;  /* 0x000000ff26267207 */ /* 0x000fe20004000000 */
[----:B------:R-:W4:Y:S01]  /*e5d0*/  LDL.LU R46, [R1+0x88] ;  /* 0x00008800012e7983 */ /* 0x000f220000300800 */
[----:B------:R-:W-:-:S03]  /*e5e0*/  IADD3 R245, P4, R245, R198, RZ ;  /* 0x000000c6f5f57210 */ /* 0x000fc60007f9e0ff */
[----:B------:R1:W-:Y:S01]  /*e5f0*/  LDGSTS.E [R3+0x600], [R36.64], P5 ;  /* 0x0060000024037fae */ /* 0x0003e2000a921848 */
[----:B------:R-:W-:Y:S02]  /*e600*/  ISETP.GT.AND P6, PT, R2, 0x15, PT ;  /* 0x000000150200780c */ /* 0x000fe40003fc4270 */
[----:B------:R-:W-:Y:S01]  /*e610*/  ISETP.NE.U32.AND P3, PT, R39, RZ, PT ;  /* 0x000000ff2700720c */ /* 0x000fe20003f65070 */
[----:B------:R-:W-:Y:S01]  /*e620*/  IMAD.X R244, R244, 0x1, R0, P4 ;  /* 0x00000001f4f47824 */ /* 0x000fe200020e0600 */
[----:B------:R-:W-:Y:S01]  /*e630*/  ISETP.NE.U32.AND P5, PT, R38, RZ, PT ;  /* 0x000000ff2600720c */ /* 0x000fe20003fa5070 */
[----:B------:R-:W4:Y:S01]  /*e640*/  LDL.LU R45, [R1+0x8c] ;  /* 0x00008c00012d7983 */ /* 0x000f220000300800 */
[----:B-1----:R-:W-:Y:S01]  /*e650*/  IMAD.MOV.U32 R36, RZ, RZ, R229 ;  /* 0x000000ffff247224 */ /* 0x002fe200078e00e5 */
[----:B------:R-:W-:Y:S02]  /*e660*/  MOV R37, R228 ;  /* 0x000000e400257202 */ /* 0x000fe40000000f00 */
[----:B------:R-:W4:Y:S01]  /*e670*/  LDL.LU R39, [R1+0x94] ;  /* 0x0000940001277983 */ /* 0x000f220000300800 */
[----:B------:R-:W-:-:S03]  /*e680*/  SEL R38, RZ, 0x4, !P6 ;  /* 0x00000004ff267807 */ /* 0x000fc60007000000 */
[----:B------:R1:W-:Y:S01]  /*e690*/  LDGSTS.E [R3+0x1400], [R36.64], P2 ;  /* 0x0140000024037fae */ /* 0x0003e20009121848 */
[----:B------:R-:W-:Y:S02]  /*e6a0*/  IADD3 R247, P6, R247, R198, RZ ;  /* 0x000000c6f7f77210 */ /* 0x000fe40007fde0ff */
[----:B------:R-:W-:Y:S02]  /*e6b0*/  SEL R38, R38, RZ, !P0 ;  /* 0x000000ff26267207 */ /* 0x000fe40004000000 */
[----:B------:R-:W-:Y:S01]  /*e6c0*/  ISETP.GT.AND P4, PT, R2, 0x19, PT ;  /* 0x000000190200780c */ /* 0x000fe20003f84270 */
[----:B-1----:R-:W-:Y:S02]  /*e6d0*/  IMAD.MOV.U32 R36, RZ, RZ, R231 ;  /* 0x000000ffff247224 */ /* 0x002fe400078e00e7 */
[----:B------:R-:W-:Y:S02]  /*e6e0*/  IMAD.MOV.U32 R37, RZ, RZ, R230 ;  /* 0x000000ffff257224 */ /* 0x000fe400078e00e6 */
[----:B------:R-:W-:-:S03]  /*e6f0*/  IMAD.X R246, R246, 0x1, R0, P6 ;  /* 0x00000001f6f67824 */ /* 0x000fc600030e0600 */
[----:B------:R1:W-:Y:S01]  /*e700*/  LDGSTS.E [R3+0x1600], [R36.64], P2 ;  /* 0x0160000024037fae */ /* 0x0003e20009121848 */
[----:B------:R-:W-:Y:S02]  /*e710*/  ISETP.NE.U32.AND P2, PT, R38, RZ, PT ;  /* 0x000000ff2600720c */ /* 0x000fe40003f45070 */
[----:B------:R-:W-:Y:S01]  /*e720*/  SEL R38, RZ, 0x4, !P4 ;  /* 0x00000004ff267807 */ /* 0x000fe20006000000 */
[----:B-1----:R-:W-:Y:S01]  /*e730*/  IMAD.MOV.U32 R36, RZ, RZ, R245 ;  /* 0x000000ffff247224 */ /* 0x002fe200078e00f5 */
[----:B------:R-:W-:-:S05]  /*e740*/  MOV R37, R244 ;  /* 0x000000f400257202 */ /* 0x000fca0000000f00 */
[----:B------:R1:W-:Y:S02]  /*e750*/  LDGSTS.E [R3+0x2400], [R36.64], P3 ;  /* 0x0240000024037fae */ /* 0x0003e40009921848 */
[----:B-1----:R-:W-:Y:S02]  /*e760*/  IMAD.MOV.U32 R36, RZ, RZ, R247 ;  /* 0x000000ffff247224 */ /* 0x002fe400078e00f7 */
[----:B------:R-:W-:-:S05]  /*e770*/  IMAD.MOV.U32 R37, RZ, RZ, R246 ;  /* 0x000000ffff257224 */ /* 0x000fca00078e00f6 */
[----:B------:R1:W-:Y:S01]  /*e780*/  LDGSTS.E [R3+0x2600], [R36.64], P3 ;  /* 0x0260000024037fae */ /* 0x0003e20009921848 */
[----:B--2---:R-:W-:-:S05]  /*e790*/  IADD3 R41, P6, R41, R198, RZ ;  /* 0x000000c629297210 */ /* 0x004fca0007fde0ff */
[----:B---3--:R-:W-:Y:S01]  /*e7a0*/  IMAD.X R42, R42, 0x1, R0, P6 ;  /* 0x000000012a2a7824 */ /* 0x008fe200030e0600 */
[----:B-----5:R-:W-:Y:S01]  /*e7b0*/  IADD3 R43, P4, R43, R198, RZ ;  /* 0x000000c62b2b7210 */ /* 0x020fe20007f9e0ff */
[----:B------:R-:W-:Y:S03]  /*e7c0*/  STL [R1+0x20], R41 ;  /* 0x0000202901007387 */ /* 0x000fe60000100800 */
[----:B-1----:R-:W-:Y:S01]  /*e7d0*/  MOV R37, R42 ;  /* 0x0000002a00257202 */ /* 0x002fe20000000f00 */
[----:B------:R-:W-:Y:S04]  /*e7e0*/  STL [R1+0x28], R43 ;  /* 0x0000282b01007387 */ /* 0x000fe80000100800 */
[----:B------:R1:W-:Y:S04]  /*e7f0*/  STL [R1+0x1c], R42 ;  /* 0x00001c2a01007387 */ /* 0x0003e80000100800 */
[----:B-1----:R-:W2:Y:S01]  /*e800*/  LDL.LU R42, [R1+0x90] ;  /* 0x00009000012a7983 */ /* 0x002ea20000300800 */
[----:B------:R-:W-:-:S02]  /*e810*/  SEL R38, R38, RZ, !P0 ;  /* 0x000000ff26267207 */ /* 0x000fc40004000000 */
[----:B------:R-:W-:Y:S01]  /*e820*/  ISETP.GT.AND P6, PT, R2, 0x1d, PT ;  /* 0x0000001d0200780c */ /* 0x000fe20003fc4270 */
[----:B------:R-:W-:Y:S01]  /*e830*/  IMAD.MOV.U32 R36, RZ, RZ, R41 ;  /* 0x000000ffff247224 */ /* 0x000fe200078e0029 */
[----:B------:R-:W-:Y:S01]  /*e840*/  ISETP.NE.U32.AND P3, PT, R38, RZ, PT ;  /* 0x000000ff2600720c */ /* 0x000fe20003f65070 */
[----:B----4-:R-:W-:Y:S01]  /*e850*/  IMAD.X R48, R48, 0x1, R0, P4 ;  /* 0x0000000130307824 */ /* 0x010fe200020e0600 */
[----:B------:R-:W-:Y:S01]  /*e860*/  SEL R38, RZ, 0x4, !P6 ;  /* 0x00000004ff267807 */ /* 0x000fe20007000000 */
[----:B------:R-:W3:Y:S01]  /*e870*/  LDL.LU R41, [R1+0xcc] ;  /* 0x0000cc0001297983 */ /* 0x000ee20000300800 */
[----:B------:R-:W-:-:S03]  /*e880*/  IADD3 R44, P6, R44, R198, RZ ;  /* 0x000000c62c2c7210 */ /* 0x000fc60007fde0ff */
[----:B------:R1:W-:Y:S01]  /*e890*/  LDGSTS.E [R3+0x3400], [R36.64], P1 ;  /* 0x0340000024037fae */ /* 0x0003e20008921848 */
[----:B------:R-:W-:Y:S01]  /*e8a0*/  IADD3 R47, P4, R47, R198, RZ ;  /* 0x000000c62f2f7210 */ /* 0x000fe20007f9e0ff */
[----:B------:R-:W-:Y:S02]  /*e8b0*/  IMAD.X R52, R52, 0x1, R0, P6 ;  /* 0x0000000134347824 */ /* 0x000fe400030e0600 */
[----:B------:R4:W-:Y:S04]  /*e8c0*/  STL [R1+0x24], R48 ;  /* 0x0000243001007387 */ /* 0x0009e80000100800 */
[----:B------:R-:W5:Y:S01]  /*e8d0*/  LDL.LU R50, [R1+0xc8] ;  /* 0x0000c80001327983 */ /* 0x000f620000300800 */
[----:B-1----:R-:W-:-:S03]  /*e8e0*/  IMAD.MOV.U32 R36, RZ, RZ, R43 ;  /* 0x000000ffff247224 */ /* 0x002fc600078e002b */
[----:B------:R-:W5:Y:S01]  /*e8f0*/  LDL.LU R49, [R1+0xd0] ;  /* 0x0000d00001317983 */ /* 0x000f620000300800 */
[----:B------:R-:W-:-:S03]  /*e900*/  IMAD.MOV.U32 R37, RZ, RZ, R48 ;  /* 0x000000ffff257224 */ /* 0x000fc600078e0030 */
[----:B------:R1:W-:Y:S01]  /*e910*/  STL [R1+0x4c], R44 ;  /* 0x00004c2c01007387 */ /* 0x0003e20000100800 */
[----:B------:R-:W-:Y:S01]  /*e920*/  SEL R38, R38, RZ, !P0 ;  /* 0x000000ff26267207 */ /* 0x000fe20004000000 */
[----:B------:R-:W-:Y:S02]  /*e930*/  IMAD.X R51, R51, 0x1, R0, P4 ;  /* 0x0000000133337824 */ /* 0x000fe400020e0600 */
[----:B----4-:R-:W4:Y:S01]  /*e940*/  LDL.LU R48, [R1+0xd4] ;  /* 0x0000d40001307983 */ /* 0x010f220000300800 */
[----:B------:R-:W-:-:S03]  /*e950*/  ISETP.GT.AND P6, PT, R2, 0x21, PT ;  /* 0x000000210200780c */ /* 0x000fc60003fc4270 */
[----:B------:R1:W-:Y:S01]  /*e960*/  LDGSTS.E [R3+0x3600], [R36.64], P1 ;  /* 0x0360000024037fae */ /* 0x0003e20008921848 */
[----:B------:R-:W-:Y:S02]  /*e970*/  IADD3 R45, P4, R45, R198, RZ ;  /* 0x000000c62d2d7210 */ /* 0x000fe40007f9e0ff */
[----:B------:R-:W-:Y:S01]  /*e980*/  ISETP.NE.U32.AND P1, PT, R38, RZ, PT ;  /* 0x000000ff2600720c */ /* 0x000fe20003f25070 */
[----:B------:R-:W4:Y:S01]  /*e990*/  LDL.LU R43, [R1+0x10c] ;  /* 0x00010c00012b7983 */ /* 0x000f220000300800 */
[----:B------:R-:W-:Y:S01]  /*e9a0*/  SEL R38, RZ, 0x4, !P6 ;  /* 0x00000004ff267807 */ /* 0x000fe20007000000 */
[----:B-1----:R-:W-:Y:S01]  /*e9b0*/  IMAD.MOV.U32 R36, RZ, RZ, R44 ;  /* 0x000000ffff247224 */ /* 0x002fe200078e002c */
[----:B------:R-:W-:Y:S01]  /*e9c0*/  MOV R37, R52 ;  /* 0x0000003400257202 */ /* 0x000fe20000000f00 */
[----:B------:R1:W-:Y:S01]  /*e9d0*/  STL [R1+0x54], R47 ;  /* 0x0000542f01007387 */ /* 0x0003e20000100800 */
[----:B------:R-:W-:Y:S01]  /*e9e0*/  IADD3 R39, P6, R39, R198, RZ ;  /* 0x000000c627277210 */ /* 0x000fe20007fde0ff */
[----:B------:R-:W-:-:S02]  /*e9f0*/  IMAD.X R46, R46, 0x1, R0, P4 ;  /* 0x000000012e2e7824 */ /* 0x000fc400020e0600 */
[----:B------:R1:W-:Y:S04]  /*ea00*/  LDGSTS.E [R3+0x4400], [R36.64], P5 ;  /* 0x0440000024037fae */ /* 0x0003e8000a921848 */
[----:B------:R-:W-:Y:S04]  /*ea10*/  STL [R1+0x48], R52 ;  /* 0x0000483401007387 */ /* 0x000fe80000100800 */
[----:B------:R-:W-:Y:S01]  /*ea20*/  STL [R1+0x50], R51 ;  /* 0x0000503301007387 */ /* 0x000fe20000100800 */
[----:B-1----:R-:W-:-:S03]  /*ea30*/  IMAD.MOV.U32 R36, RZ, RZ, R47 ;  /* 0x000000ffff247224 */ /* 0x002fc600078e002f */
[----:B------:R-:W4:Y:S01]  /*ea40*/  LDL.LU R44, [R1+0x114] ;  /* 0x00011400012c7983 */ /* 0x000f220000300800 */
[----:B------:R-:W-:-:S03]  /*ea50*/  IMAD.MOV.U32 R37, RZ, RZ, R51 ;  /* 0x000000ffff257224 */ /* 0x000fc600078e0033 */
[----:B------:R-:W-:Y:S04]  /*ea60*/  STL [R1+0x8c], R45 ;  /* 0x00008c2d01007387 */ /* 0x000fe80000100800 */
[----:B------:R1:W-:Y:S04]  /*ea70*/  LDGSTS.E [R3+0x4600], [R36.64], P5 ;  /* 0x0460000024037fae */ /* 0x0003e8000a921848 */
[----:B------:R-:W-:Y:S04]  /*ea80*/  STL [R1+0x94], R39 ;  /* 0x0000942701007387 */ /* 0x000fe80000100800 */
[----:B------:R-:W4:Y:S01]  /*ea90*/  LDL.LU R47, [R1+0x108] ;  /* 0x00010800012f7983 */ /* 0x000f220000300800 */
[----:B-1----:R-:W-:Y:S01]  /*eaa0*/  IMAD.MOV.U32 R36, RZ, RZ, R45 ;  /* 0x000000ffff247224 */ /* 0x002fe200078e002d */
[----:B------:R-:W-:-:S02]  /*eab0*/  MOV R37, R46 ;  /* 0x0000002e00257202 */ /* 0x000fc40000000f00 */
[----:B------:R1:W-:Y:S04]  /*eac0*/  STL [R1+0x88], R46 ;  /* 0x0000882e01007387 */ /* 0x0003e80000100800 */
[----:B------:R1:W-:Y:S04]  /*ead0*/  LDGSTS.E [R3+0x5400], [R36.64], P2 ;  /* 0x0540000024037fae */ /* 0x0003e80009121848 */
[----:B-1----:R-:W4:Y:S01]  /*eae0*/  LDL.LU R46, [R1+0x110] ;  /* 0x00011000012e7983 */ /* 0x002f220000300800 */
[----:B------:R-:W-:Y:S02]  /*eaf0*/  IMAD.MOV.U32 R36, RZ, RZ, R39 ;  /* 0x000000ffff247224 */ /* 0x000fe400078e0027 */
[----:B--2---:R-:W-:-:S05]  /*eb00*/  IMAD.X R42, R42, 0x1, R0, P6 ;  /* 0x000000012a2a7824 */ /* 0x004fca00030e0600 */
[----:B------:R1:W-:Y:S04]  /*eb10*/  STL [R1+0x90], R42 ;  /* 0x0000902a01007387 */ /* 0x0003e80000100800 */
[----:B------:R-:W2:Y:S04]  /*eb20*/  LDL.LU R52, [R1+0x148] ;  /* 0x0001480001347983 */ /* 0x000ea80000300800 */
[----:B------:R-:W2:Y:S01]  /*eb30*/  LDL.LU R39, [R1+0x14c] ;  /* 0x00014c0001277983 */ /* 0x000ea20000300800 */
[----:B------:R-:W-:Y:S02]  /*eb40*/  SEL R38, R38, RZ, !P0 ;  /* 0x000000ff26267207 */ /* 0x000fe40004000000 */
[----:B------:R-:W-:-:S02]  /*eb50*/  ISETP.GT.AND P5, PT, R2, 0x25, PT ;  /* 0x000000250200780c */ /* 0x000fc40003fa4270 */
[----:B------:R-:W-:Y:S02]  /*eb60*/  ISETP.NE.U32.AND P4, PT, R38, RZ, PT ;  /* 0x000000ff2600720c */ /* 0x000fe40003f85070 */
[----:B------:R-:W-:Y:S02]  /*eb70*/  SEL R38, RZ, 0x4, !P5 ;  /* 0x00000004ff267807 */ /* 0x000fe40006800000 */
[----:B---3--:R-:W-:Y:S01]  /*eb80*/  IADD3 R41, P5, R41, R198, RZ ;  /* 0x000000c629297210 */ /* 0x008fe20007fbe0ff */
[----:B------:R-:W-:Y:S01]  /*eb90*/  IMAD.MOV.U32 R37, RZ, RZ, R42 ;  /* 0x000000ffff257224 */ /* 0x000fe200078e002a */
[----:B------:R-:W-:-:S03]  /*eba0*/  SEL R38, R38, RZ, !P0 ;  /* 0x000000ff26267207 */ /* 0x000fc60004000000 */
[----:B-----5:R-:W-:Y:S01]  /*ebb0*/  IMAD.X R50, R50, 0x1, R0, P5 ;  /* 0x0000000132327824 */ /* 0x020fe200028e0600 */
[----:B------:R3:W-:Y:S01]  /*ebc0*/  STL [R1+0xcc], R41 ;  /* 0x0000cc2901007387 */ /* 0x0007e20000100800 */
[----:B----4-:R-:W-:-:S03]  /*ebd0*/  IADD3 R48, P6, R48, R198, RZ ;  /* 0x000000c630307210 */ /* 0x010fc60007fde0ff */
[----:B------:R-:W4:Y:S01]  /*ebe0*/  LDL.LU R45, [R1+0x154] ;  /* 0x00015400012d7983 */ /* 0x000f220000300800 */
[----:B------:R-:W-:Y:S01]  /*ebf0*/  ISETP.GT.AND P5, PT, R2, 0x29, PT ;  /* 0x000000290200780c */ /* 0x000fe20003fa4270 */
[----:B------:R-:W-:Y:S02]  /*ec00*/  IMAD.X R49, R49, 0x1, R0, P6 ;  /* 0x0000000131317824 */ /* 0x000fe400030e0600 */
[----:B------:R5:W-:Y:S01]  /*ec10*/  LDGSTS.E [R3+0x5600], [R36.64], P2 ;  /* 0x0560000024037fae */ /* 0x000be20009121848 */
[----:B------:R-:W-:-:S03]  /*ec20*/  ISETP.NE.U32.AND P2, PT, R38, RZ, PT ;  /* 0x000000ff2600720c */ /* 0x000fc60003f45070 */
[----:B-1----:R-:W4:Y:S01]  /*ec30*/  LDL.LU R42, [R1+0x18c] ;  /* 0x00018c00012a7983 */ /* 0x002f220000300800 */
[----:B------:R-:W-:-:S03]  /*ec40*/  IADD3 R43, P6, R43, R198, RZ ;  /* 0x000000c62b2b7210 */ /* 0x000fc60007fde0ff */
[----:B------:R-:W-:Y:S01]  /*ec50*/  STL [R1+0xd4], R48 ;  /* 0x0000d43001007387 */ /* 0x000fe20000100800 */
[----:B------:R-:W-:Y:S01]  /*ec60*/  SEL R38, RZ, 0x4, !P5 ;  /* 0x00000004ff267807 */ /* 0x000fe20006800000 */
[----:B-----5:R-:W-:Y:S01]  /*ec70*/  IMAD.MOV.U32 R36, RZ, RZ, R41 ;  /* 0x000000ffff247224 */ /* 0x020fe200078e0029 */
[----:B------:R-:W-:Y:S01]  /*ec80*/  MOV R37, R50 ;  /* 0x0000003200257202 */ /* 0x000fe20000000f00 */
[----:B------:R1:W-:Y:S04]  /*ec90*/  STL [R1+0xc8], R50 ;  /* 0x0000c83201007387 */ /* 0x0003e80000100800 */
[----:B------:R5:W-:Y:S04]  /*eca0*/  STL [R1+0xd0], R49 ;  /* 0x0000d03101007387 */ /* 0x000be80000100800 */
[----:B------:R-:W4:Y:S04]  /*ecb0*/  LDL.LU R51, [R1+0x150] ;  /* 0x0001500001337983 */ /* 0x000f280000300800 */
[----:B------:R1:W-:Y:S01]  /*ecc0*/  LDGSTS.E [R3+0x6400], [R36.64], P3 ;  /* 0x0640000024037fae */ /* 0x0003e20009921848 */
[----:B------:R-:W-:-:S03]  /*ecd0*/  IADD3 R44, P5, R44, R198, RZ ;  /* 0x000000c62c2c7210 */ /* 0x000fc60007fbe0ff */
[----:B------:R5:W-:Y:S04]  /*ece0*/  STL [R1+0x10c], R43 ;  /* 0x00010c2b01007387 */ /* 0x000be80000100800 */
[----:B---3--:R-:W3:Y:S01]  /*ecf0*/  LDL.LU R41, [R1+0x194] ;  /* 0x0001940001297983 */ /* 0x008ee20000300800 */
[----:B-1----:R-:W-:Y:S02]  /*ed00*/  IMAD.MOV.U32 R36, RZ, RZ, R48 ;  /* 0x000000ffff247224 */ /* 0x002fe400078e0030 */
[----:B------:R-:W-:Y:S01]  /*ed10*/  IMAD.MOV.U32 R37, RZ, RZ, R49 ;  /* 0x000000ffff257224 */ /* 0x000fe200078e0031 */
[----:B------:R-:W-:Y:S01]  /*ed20*/  STL [R1+0x114], R44 ;  /* 0x0001142c01007387 */ /* 0x000fe20000100800 */
[----:B------:R-:W-:-:S03]  /*ed30*/  IMAD.X R47, R47, 0x1, R0, P6 ;  /* 0x000000012f2f7824 */ /* 0x000fc600030e0600 */
[----:B------:R-:W3:Y:S04]  /*ed40*/  LDL.LU R50, [R1+0x188] ;  /* 0x0001880001327983 */ /* 0x000ee80000300800 */
[----:B------:R1:W-:Y:S04]  /*ed50*/  LDGSTS.E [R3+0x6600], [R36.64], P3 ;  /* 0x0660000024037fae */ /* 0x0003e80009921848 */
[----:B------:R1:W-:Y:S04]  /*ed60*/  STL [R1+0x108], R47 ;  /* 0x0001082f01007387 */ /* 0x0003e80000100800 */
[----:B-----5:R-:W3:Y:S01]  /*ed70*/  LDL.LU R49, [R1+0x190] ;  /* 0x0001900001317983 */ /* 0x020ee20000300800 */
[----:B------:R-:W-:Y:S01]  /*ed80*/  IMAD.X R46, R46, 0x1, R0, P5 ;  /* 0x000000012e2e7824 */ /* 0x000fe200028e0600 */
[----:B-1----:R-:W-:Y:S01]  /*ed90*/  MOV R37, R47 ;  /* 0x0000002f00257202 */ /* 0x002fe20000000f00 */
[----:B------:R-:W-:-:S02]  /*eda0*/  IMAD.MOV.U32 R36, RZ, RZ, R43 ;  /* 0x000000ffff247224 */ /* 0x000fc400078e002b */
[----:B------:R-:W3:Y:S04]  /*edb0*/  LDL.LU R43, [R1+0x1cc] ;  /* 0x0001cc00012b7983 */ /* 0x000ee80000300800 */
[----:B------:R1:W-:Y:S04]  /*edc0*/  STL [R1+0x110], R46 ;  /* 0x0001102e01007387 */ /* 0x0003e80000100800 */
[----:B------:R-:W3:Y:S04]  /*edd0*/  LDL.LU R48, [R1+0x1c8] ;  /* 0x0001c80001307983 */ /* 0x000ee80000300800 */
[----:B------:R1:W-:Y:S04]  /*ede0*/  LDGSTS.E [R3+0x7400], [R36.64], P1 ;  /* 0x0740000024037fae */ /* 0x0003e80008921848 */
[----:B------:R-:W3:Y:S01]  /*edf0*/  LDL.LU R47, [R1+0x1d0] ;  /* 0x0001d000012f7983 */ /* 0x000ee20000300800 */
[----:B-1----:R-:W-:-:S02]  /*ee00*/  IMAD.MOV.U32 R37, RZ, RZ, R46 ;  /* 0x000000ffff257224 */ /* 0x002fc400078e002e */
[----:B------:R-:W-:Y:S01]  /*ee10*/  IMAD.MOV.U32 R36, RZ, RZ, R44 ;  /* 0x000000ffff247224 */ /* 0x000fe200078e002c */
[----:B------:R-:W-:Y:S02]  /*ee20*/  SEL R38, R38, RZ, !P0 ;  /* 0x000000ff26267207 */ /* 0x000fe40004000000 */
[----:B--2---:R-:W-:Y:S02]  /*ee30*/  IADD3 R39, P5, R39, R198, RZ ;  /* 0x000000c627277210 */ /* 0x004fe40007fbe0ff */
[----:B------:R1:W-:Y:S04]  /*ee40*/  LDGSTS.E [R3+0x7600], [R36.64], P1 ;  /* 0x0760000024037fae */ /* 0x0003e80008921848 */
[----:B------:R2:W-:Y:S04]  /*ee50*/  STL [R1+0x14c], R39 ;  /* 0x00014c2701007387 */ /* 0x0005e80000100800 */
[----:B------:R-:W5:Y:S04]  /*ee60*/  LDL.LU R46, [R1+0x1d4] ;  /* 0x0001d400012e7983 */ /* 0x000f680000300800 */
[----:B------:R-:W5:Y:S01]  /*ee70*/  LDL.LU R44, [R1+0x20c] ;  /* 0x00020c00012c7983 */ /* 0x000f620000300800 */
[----:B------:R-:W-:Y:S01]  /*ee80*/  ISETP.GT.AND P6, PT, R2, 0x2d, PT ;  /* 0x0000002d0200780c */ /* 0x000fe20003fc4270 */
[----:B------:R-:W-:Y:S01]  /*ee90*/  IMAD.X R52, R52, 0x1, R0, P5 ;  /* 0x0000000134347824 */ /* 0x000fe200028e0600 */
[----:B------:R-:W-:-:S02]  /*eea0*/  ISETP.NE.U32.AND P3, PT, R38, RZ, PT ;  /* 0x000000ff2600720c */ /* 0x000fc40003f65070 */
[----:B------:R-:W-:Y:S02]  /*eeb0*/  SEL R38, RZ, 0x4, !P6 ;  /* 0x00000004ff267807 */ /* 0x000fe40007000000 */
[----:B----4-:R-:W-:Y:S01]  /*eec0*/  IADD3 R45, P6, R45, R198, RZ ;  /* 0x000000c62d2d7210 */ /* 0x010fe20007fde0ff */
[----:B-1----:R-:W-:Y:S01]  /*eed0*/  IMAD.MOV.U32 R36, RZ, RZ, R39 ;  /* 0x000000ffff247224 */ /* 0x002fe200078e0027 */
[----:B------:R-:W-:Y:S02]  /*eee0*/  MOV R37, R52 ;  /* 0x0000003400257202 */ /* 0x000fe40000000f00 */
[----:B------:R-:W-:Y:S02]  /*eef0*/  SEL R38, R38, RZ, !P0 ;  /* 0x000000ff26267207 */ /* 0x000fe40004000000 */
[----:B------:R-:W-:Y:S01]  /*ef00*/  ISETP.GT.AND P5, PT, R2, 0x31, PT ;  /* 0x000000310200780c */ /* 0x000fe20003fa4270 */
[----:B------:R1:W-:Y:S01]  /*ef10*/  STL [R1+0x154], R45 ;  /* 0x0001542d01007387 */ /* 0x0003e20000100800 */
[----:B------:R-:W-:-:S02]  /*ef20*/  ISETP.NE.U32.AND P1, PT, R38, RZ, PT ;  /* 0x000000ff2600720c */ /* 0x000fc40003f25070 */
[----:B------:R-:W-:Y:S01]  /*ef30*/  SEL R38, RZ, 0x4, !P5 ;  /* 0x00000004ff267807 */ /* 0x000fe20006800000 */
[----:B------:R-:W-:Y:S04]  /*ef40*/  STL [R1+0x148], R52 ;  /* 0x0001483401007387 */ /* 0x000fe80000100800 */
[----:B------:R4:W-:Y:S01]  /*ef50*/  LDGSTS.E [R3+0x8400], [R36.64], P4 ;  /* 0x0840000024037fae */ /* 0x0009e2000a121848 */
[----:B------:R-:W-:Y:S01]  /*ef60*/  SEL R38, R38, RZ, !P0 ;  /* 0x000000ff26267207 */ /* 0x000fe20004000000 */
[----:B------:R-:W-:Y:S01]  /*ef70*/  IMAD.X R51, R51, 0x1, R0, P6 ;  /* 0x0000000133337824 */ /* 0x000fe200030e0600 */
[-C--:B------:R-:W-:Y:S01]  /*ef80*/  IADD3 R42, P6, R42, R198.reuse, RZ ;  /* 0x000000c62a2a7210 */ /* 0x080fe20007fde0ff */
[----:B----4-:R-:W-:Y:S02]  /*ef90*/  IMAD.MOV.U32 R36, RZ, RZ, R45 ;  /* 0x000000ffff247224 */ /* 0x010fe400078e002d */
[----:B------:R-:W-:Y:S01]  /*efa0*/  IMAD.MOV.U32 R37, RZ, RZ, R51 ;  /* 0x000000ffff257224 */ /* 0x000fe200078e0033 */
[----:B------:R-:W-:Y:S04]  /*efb0*/  STL [R1+0x150], R51 ;  /* 0x0001503301007387 */ /* 0x000fe80000100800 */
[----:B--2---:R-:W2:Y:S01]  /*efc0*/  LDL.LU R39, [R1+0x214] ;  /* 0x0002140001277983 */ /* 0x004ea20000300800 */
[----:B---3--:R-:W-:-:S03]  /*efd0*/  IADD3 R41, P5, R41, R198, RZ ;  /* 0x000000c629297210 */ /* 0x008fc60007fbe0ff */
[----:B------:R3:W-:Y:S04]  /*efe0*/  STL [R1+0x18c], R42 ;  /* 0x00018c2a01007387 */ /* 0x0007e80000100800 */
[----:B------:R4:W-:Y:S01]  /*eff0*/  LDGSTS.E [R3+0x8600], [R36.64], P4 ;  /* 0x0860000024037fae */ /* 0x0009e2000a121848 */
[----:B------:R-:W-:Y:S01]  /*f000*/  IMAD.X R50, R50, 0x1, R0, P6 ;  /* 0x0000000132327824 */ /* 0x000fe200030e0600 */
[----:B------:R-:W-:Y:S02]  /*f010*/  ISETP.GT.AND P6, PT, R2, 0x35, PT ;  /* 0x000000350200780c */ /* 0x000fe40003fc4270 */
[----:B------:R3:W-:Y:S01]  /*f020*/  STL [R1+0x194], R41 ;  /* 0x0001942901007387 */ /* 0x0007e20000100800 */
[----:B------:R-:W-:Y:S01]  /*f030*/  ISETP.NE.U32.AND P4, PT, R38, RZ, PT ;  /* 0x000000ff2600720c */ /* 0x000fe20003f85070 */
[----:B----4-:R-:W-:Y:S01]  /*f040*/  IMAD.MOV.U32 R36, RZ, RZ, R42 ;  /* 0x000000ffff247224 */ /* 0x010fe200078e002a */
[----:B------:R-:W-:Y:S01]  /*f050*/  MOV R37, R50 ;  /* 0x0000003200257202 */ /* 0x000fe20000000f00 */
[----:B-1----:R-:W4:Y:S01]  /*f060*/  LDL.LU R45, [R1+0x208] ;  /* 0x00020800012d7983 */ /* 0x002f220000300800 */
[----:B------:R-:W-:Y:S01]  /*f070*/  SEL R38, RZ, 0x4, !P6 ;  /* 0x00000004ff267807 */ /* 0x000fe20007000000 */
[----:B------:R-:W-:-:S02]  /*f080*/  IMAD.X R49, R49, 0x1, R0, P5 ;  /* 0x0000000131317824 */ /* 0x000fc400028e0600 */
[----:B------:R-:W-:Y:S04]  /*f090*/  STL [R1+0x188], R50 ;  /* 0x0001883201007387 */ /* 0x000fe80000100800 */
[----:B---3--:R-:W5:Y:S01]  /*f0a0*/  LDL.LU R42, [R1+0x210] ;  /* 0x00021000012a7983 */ /* 0x008f620000300800 */
[----:B------:R-:W-:-:S03]  /*f0b0*/  IADD3 R43, P5, R43, R198, RZ ;  /* 0x000000c62b2b7210 */ /* 0x000fc60007fbe0ff */
[----:B------:R1:W-:Y:S04]  /*f0c0*/  LDGSTS.E [R3+0x9400], [R36.64], P2 ;  /* 0x0940000024037fae */ /* 0x0003e80009121848 */
[----:B------:R-:W-:Y:S01]  /*f0d0*/  STL [R1+0x190], R49 ;  /* 0x0001903101007387 */ /* 0x000fe20000100800 */
[----:B------:R-:W-:Y:S02]  /*f0e0*/  IMAD.X R48, R48, 0x1, R0, P5 ;  /* 0x0000000130307824 */ /* 0x000fe400028e0600 */
[----:B-1----:R-:W-:Y:S02]  /*f0f0*/  IMAD.MOV.U32 R36, RZ, RZ, R41 ;  /* 0x000000ffff247224 */ /* 0x002fe400078e0029 */
[----:B------:R-:W5:Y:S01]  /*f100*/  LDL.LU R41, [R1+0x24c] ;  /* 0x00024c0001297983 */ /* 0x000f620000300800 */
[----:B------:R-:W-:-:S03]  /*f110*/  IMAD.MOV.U32 R37, RZ, RZ, R49 ;  /* 0x000000ffff257224 */ /* 0x000fc600078e0031 */
[----:B------:R-:W5:Y:S04]  /*f120*/  LDL.LU R52, [R1+0x254] ;  /* 0x0002540001347983 */ /* 0x000f680000300800 */
[----:B------:R1:W-:Y:S04]  /*f130*/  STL [R1+0x1cc], R43 ;  /* 0x0001cc2b01007387 */ /* 0x0003e80000100800 */
[----:B------:R1:W-:Y:S02]  /*f140*/  LDGSTS.E [R3+0x9600], [R36.64], P2 ;  /* 0x0960000024037fae */ /* 0x0003e40009121848 */
[----:B-1----:R-:W-:Y:S01]  /*f150*/  IMAD.MOV.U32 R36, RZ, RZ, R43 ;  /* 0x000000ffff247224 */ /* 0x002fe200078e002b */
[----:B-----5:R-:W-:-:S05]  /*f160*/  IADD3 R46, P6, R46, R198, RZ ;  /* 0x000000c62e2e7210 */ /* 0x020fca0007fde0ff */
[----:B------:R-:W-:Y:S01]  /*f170*/  IMAD.X R47, R47, 0x1, R0, P6 ;  /* 0x000000012f2f7824 */ /* 0x000fe200030e0600 */
[----:B------:R-:W-:Y:S01]  /*f180*/  IADD3 R44, P6, R44, R198, RZ ;  /* 0x000000c62c2c7210 */ /* 0x000fe20007fde0ff */
[----:B------:R-:W-:Y:S04]  /*f190*/  STL [R1+0x1d4], R46 ;  /* 0x0001d42e01007387 */ /* 0x000fe80000100800 */
[----:B------:R1:W-:Y:S04]  /*f1a0*/  STL [R1+0x1c8], R48 ;  /* 0x0001c83001007387 */ /* 0x0003e80000100800 */
[----:B------:R5:W-:Y:S04]  /*f1b0*/  STL [R1+0x1d0], R47 ;  /* 0x0001d02f01007387 */ /* 0x000be80000100800 */
[----:B------:R-:W3:Y:S04]  /*f1c0*/  LDL.LU R43, [R1+0x248] ;  /* 0x00024800012b7983 */ /* 0x000ee80000300800 */
[----:B------:R-:W-:Y:S04]  /*f1d0*/  STL [R1+0x20c], R44 ;  /* 0x00020c2c01007387 */ /* 0x000fe80000100800 */
[----:B------:R-:W3:Y:S04]  /*f1e0*/  LDL.LU R53, [R1+0x250] ;  /* 0x0002500001357983 */ /* 0x000ee80000300800 */
[----:B------:R-:W3:Y:S01]  /*f1f0*/  LDL.LU R50, [R1+0x28c] ;  /* 0x00028c0001327983 */ /* 0x000ee20000300800 */
[----:B------:R-:W-:-:S02]  /*f200*/  SEL R38, R38, RZ, !P0 ;  /* 0x000000ff26267207 */ /* 0x000fc40004000000 */
[----:B------:R-:W-:Y:S02]  /*f210*/  ISETP.GT.AND P5, PT, R2, 0x39, PT ;  /* 0x000000390200780c */ /* 0x000fe40003fa4270 */
[----:B------:R-:W-:Y:S02]  /*f220*/  ISETP.NE.U32.AND P2, PT, R38, RZ, PT ;  /* 0x000000ff2600720c */ /* 0x000fe40003f45070 */
[----:B------:R-:W-:Y:S02]  /*f230*/  SEL R38, RZ, 0x4, !P5 ;  /* 0x00000004ff267807 */ /* 0x000fe40006800000 */
[----:B------:R-:W-:Y:S02]  /*f240*/  MOV R37, R48 ;  /* 0x0000003000257202 */ /* 0x000fe40000000f00 */
[----:B-1----:R-:W3:Y:S01]  /*f250*/  LDL.LU R48, [R1+0x294] ;  /* 0x0002940001307983 */ /* 0x002ee20000300800 */
[----:B--2---:R-:W-:-:S03]  /*f260*/  IADD3 R39, P5, R39, R198, RZ ;  /* 0x000000c627277210 */ /* 0x004fc60007fbe0ff */
[----:B------:R1:W-:Y:S04]  /*f270*/  LDGSTS.E [R3+0xa400], [R36.64], P3 ;  /* 0x0a40000024037fae */ /* 0x0003e80009921848 */
[----:B------:R-:W-:Y:S04]  /*f280*/  STL [R1+0x214], R39 ;  /* 0x0002142701007387 */ /* 0x000fe80000100800 */
[----:B------:R-:W2:Y:S01]  /*f290*/  LDL.LU R51, [R1+0x288] ;  /* 0x0002880001337983 */ /* 0x000ea20000300800 */
[----:B------:R-:W-:Y:S01]  /*f2a0*/  SEL R38, R38, RZ, !P0 ;  /* 0x000000ff26267207 */ /* 0x000fe20004000000 */
[----:B-1----:R-:W-:-:S02]  /*f2b0*/  IMAD.MOV.U32 R36, RZ, RZ, R46 ;  /* 0x000000ffff247224 */ /* 0x002fc400078e002e */
[----:B------:R-:W-:-:S05]  /*f2c0*/  IMAD.MOV.U32 R37, RZ, RZ, R47 ;  /* 0x000000ffff257224 */ /* 0x000fca00078e002f */
[----:B------:R1:W-:Y:S01]  /*f2d0*/  LDGSTS.E [R3+0xa600], [R36.64], P3 ;  /* 0x0a60000024037fae */ /* 0x0003e20009921848 */
[----:B----4-:R-:W-:Y:S01]  /*f2e0*/  IMAD.X R45, R45, 0x1, R0, P6 ;  /* 0x000000012d2d7824 */ /* 0x010fe200030e0600 */
[----:B------:R-:W-:-:S04]  /*f2f0*/  ISETP.GT.AND P6, PT, R2, 0x3d, PT ;  /* 0x0000003d0200780c */ /* 0x000fc80003fc4270 */
[----:B------:R4:W-:Y:S01]  /*f300*/  STL [R1+0x208], R45 ;  /* 0x0002082d01007387 */ /* 0x0009e20000100800 */
[----:B-----5:R-:W-:-:S03]  /*f310*/  IMAD.X R42, R42, 0x1, R0, P5 ;  /* 0x000000012a2a7824 */ /* 0x020fc600028e0600 */
[----:B------:R-:W5:Y:S01]  /*f320*/  LDL.LU R49, [R1+0x290] ;  /* 0x0002900001317983 */ /* 0x000f620000300800 */
[----:B------:R-:W-:Y:S01]  /*f330*/  ISETP.NE.U32.AND P3, PT, R38, RZ, PT ;  /* 0x000000ff2600720c */ /* 0x000fe20003f65070 */
[----:B-1----:R-:W-:Y:S02]  /*f340*/  IMAD.MOV.U32 R36, RZ, RZ, R44 ;  /* 0x000000ffff247224 */ /* 0x002fe400078e002c */
[----:B------:R-:W5:Y:S01]  /*f350*/  LDL.LU R46, [R1+0x2cc] ;  /* 0x0002cc00012e7983 */ /* 0x000f620000300800 */
[----:B------:R-:W-:-:S03]  /*f360*/  MOV R37, R45 ;  /* 0x0000002d00257202 */ /* 0x000fc60000000f00 */
[----:B------:R1:W-:Y:S01]  /*f370*/  STL [R1+0x210], R42 ;  /* 0x0002102a01007387 */ /* 0x0003e20000100800 */
[----:B------:R-:W-:-:S03]  /*f380*/  SEL R38, RZ, 0x4, !P6 ;  /* 0x00000004ff267807 */ /* 0x000fc60007000000 */
[----:B------:R-:W5:Y:S04]  /*f390*/  LDL.LU R47, [R1+0x2c8] ;  /* 0x0002c800012f7983 */ /* 0x000f680000300800 */
[----:B----4-:R-:W4:Y:S01]  /*f3a0*/  LDL.LU R45, [R1+0x2d0] ;  /* 0x0002d000012d7983 */ /* 0x010f220000300800 */
[----:B------:R-:W-:-:S03]  /*f3b0*/  IADD3 R41, P5, R41, R198, RZ ;  /* 0x000000c629297210 */ /* 0x000fc60007fbe0ff */
[----:B------:R1:W-:Y:S01]  /*f3c0*/  LDGSTS.E [R3+0xb400], [R36.64], P1 ;  /* 0x0b40000024037fae */ /* 0x0003e20008921848 */
[----:B------:R-:W-:-:S03]  /*f3d0*/  IADD3 R52, P6, R52, R198, RZ ;  /* 0x000000c634347210 */ /* 0x000fc60007fde0ff */
[----:B------:R-:W-:Y:S04]  /*f3e0*/  STL [R1+0x24c], R41 ;  /* 0x00024c2901007387 */ /* 0x000fe80000100800 */
[----:B------:R-:W4:Y:S01]  /*f3f0*/  LDL.LU R44, [R1+0x2d4] ;  /* 0x0002d400012c7983 */ /* 0x000f220000300800 */
[----:B-1----:R-:W-:Y:S02]  /*f400*/  IMAD.MOV.U32 R36, RZ, RZ, R39 ;  /* 0x000000ffff247224 */ /* 0x002fe400078e0027 */
[----:B------:R-:W-:Y:S02]  /*f410*/  IMAD.MOV.U32 R37, RZ, RZ, R42 ;  /* 0x000000ffff257224 */ /* 0x000fe400078e002a */
[----:B------:R-:W4:Y:S04]  /*f420*/  LDL.LU R42, [R1+0x30c] ;  /* 0x00030c00012a7983 */ /* 0x000f280000300800 */
[----:B------:R-:W4:Y:S04]  /*f430*/  LDL.LU R39, [R1+0x314] ;  /* 0x0003140001277983 */ /* 0x000f280000300800 */
[----:B------:R-:W-:Y:S04]  /*f440*/  STL [R1+0x254], R52 ;  /* 0x0002543401007387 */ /* 0x000fe80000100800 */
[----:B------:R1:W-:Y:S02]  /*f450*/  LDGSTS.E [R3+0xb600], [R36.64], P1 ;  /* 0x0b60000024037fae */ /* 0x0003e40008921848 */
[----:B-1----:R-:W-:-:S02]  /*f460*/  IMAD.MOV.U32 R36, RZ, RZ, R41 ;  /* 0x000000ffff247224 */ /* 0x002fc400078e0029 */
[--C-:B---3--:R-:W-:Y:S02]  /*f470*/  IMAD.X R43, R43, 0x1, R0.reuse, P5 ;  /* 0x000000012b2b7824 */ /* 0x108fe400028e0600 */
[----:B------:R-:W-:-:S03]  /*f480*/  IMAD.X R53, R53, 0x1, R0, P6 ;  /* 0x0000000135357824 */ /* 0x000fc600030e0600 */
[----:B------:R1:W-:Y:S01]  /*f490*/  STL [R1+0x248], R43 ;  /* 0x0002482b01007387 */ /* 0x0003e20000100800 */
[----:B------:R-:W-:-:S03]  /*f4a0*/  IADD3 R50, P6, R50, R198, RZ ;  /* 0x000000c632327210 */ /* 0x000fc60007fde0ff */
[----:B------:R-:W-:Y:S01]  /*f4b0*/  STL [R1+0x250], R53 ;  /* 0x0002503501007387 */ /* 0x000fe20000100800 */
[----:B------:R-:W-:-:S03]  /*f4c0*/  MOV R37, R43 ;  /* 0x0000002b00257202 */ /* 0x000fc60000000f00 */
[----:B-1----:R-:W3:Y:S04]  /*f4d0*/  LDL.LU R43, [R1+0x308] ;  /* 0x00030800012b7983 */ /* 0x002ee80000300800 */
[----:B------:R-:W-:Y:S04]  /*f4e0*/  STL [R1+0x28c], R50 ;  /* 0x00028c3201007387 */ /* 0x000fe80000100800 */
[----:B------:R-:W3:Y:S01]  /*f4f0*/  LDL.LU R41, [R1+0x310] ;  /* 0x0003100001297983 */ /* 0x000ee20000300800 */
[----:B------:R-:W-:Y:S02]  /*f500*/  SEL R38, R38, RZ, !P0 ;  /* 0x000000ff26267207 */ /* 0x000fe40004000000 */
[----:B------:R-:W-:Y:S01]  /*f510*/  ISETP.GT.AND P5, PT, R2, 0x2, PT ;  /* 0x000000020200780c */ /* 0x000fe20003fa4270 */
[----:B------:R1:W-:Y:S01]  /*f520*/  LDGSTS.E [R3+0xc400], [R36.64], P4 ;  /* 0x0c40000024037fae */ /* 0x0003e2000a121848 */
[----:B------:R-:W-:-:S02]  /*f530*/  ISETP.NE.U32.AND P1, PT, R38, RZ, PT ;  /* 0x000000ff2600720c */ /* 0x000fc40003f25070 */
[----:B------:R-:W-:Y:S02]  /*f540*/  SEL R38, RZ, 0x4, !P5 ;  /* 0x00000004ff267807 */ /* 0x000fe40006800000 */
[----:B------:R-:W-:Y:S01]  /*f550*/  IADD3 R48, P5, R48, R198, RZ ;  /* 0x000000c630307210 */ /* 0x000fe20007fbe0ff */
[----:B--2---:R-:W-:Y:S02]  /*f560*/  IMAD.X R51, R51, 0x1, R0, P6 ;  /* 0x0000000133337824 */ /* 0x004fe400030e0600 */
[----:B-1----:R-:W-:Y:S02]  /*f570*/  IMAD.MOV.U32 R36, RZ, RZ, R52 ;  /* 0x000000ffff247224 */ /* 0x002fe400078e0034 */
[----:B------:R-:W-:Y:S01]  /*f580*/  IMAD.MOV.U32 R37, RZ, RZ, R53 ;  /* 0x000000ffff257224 */ /* 0x000fe200078e0035 */
[----:B------:R-:W-:Y:S02]  /*f590*/  SEL R38, R38, RZ, !P0 ;  /* 0x000000ff26267207 */ /* 0x000fe40004000000 */
[----:B------:R-:W-:-:S02]  /*f5a0*/  ISETP.GT.AND P6, PT, R2, 0x6, PT ;  /* 0x000000060200780c */ /* 0x000fc40003fc4270 */
[----:B------:R1:W-:Y:S01]  /*f5b0*/  LDGSTS.E [R3+0xc600], [R36.64], P4 ;  /* 0x0c60000024037fae */ /* 0x0003e2000a121848 */
[----:B------:R-:W-:Y:S02]  /*f5c0*/  ISETP.NE.U32.AND P4, PT, R38, RZ, PT ;  /* 0x000000ff2600720c */ /* 0x000fe40003f85070 */
[----:B------:R-:W-:Y:S01]  /*f5d0*/  SEL R38, RZ, 0x4, !P6 ;  /* 0x00000004ff267807 */ /* 0x000fe20007000000 */
[----:B-1----:R-:W-:Y:S01]  /*f5e0*/  IMAD.MOV.U32 R36, RZ, RZ, R50 ;  /* 0x000000ffff247224 */ /* 0x002fe200078e0032 */
[----:B------:R-:W-:Y:S01]  /*f5f0*/  MOV R37, R51 ;  /* 0x0000003300257202 */ /* 0x000fe20000000f00 */
[----:B-----5:R-:W-:Y:S01]  /*f600*/  IMAD.X R49, R49, 0x1, R0, P5 ;  /* 0x0000000131317824 */ /* 0x020fe200028e0600 */
[----:B------:R-:W-:-:S03]  /*f610*/  IADD3 R46, P5, R46, R198, RZ ;  /* 0x000000c62e2e7210 */ /* 0x000fc60007fbe0ff */
[----:B------:R1:W-:Y:S01]  /*f620*/  LDGSTS.E [R3+0xd400], [R36.64], P2 ;  /* 0x0d40000024037fae */ /* 0x0003e20009121848 */
[----:B------:R-:W-:Y:S01]  /*f630*/  SEL R38, R38, RZ, !P0 ;  /* 0x000000ff26267207 */ /* 0x000fe20004000000 */
[----:B------:R-:W-:Y:S01]  /*f640*/  IMAD.X R47, R47, 0x1, R0, P5 ;  /* 0x000000012f2f7824 */ /* 0x000fe200028e0600 */
[----:B------:R-:W-:Y:S01]  /*f650*/  ISETP.GT.AND P5, PT, R2, 0xa, PT ;  /* 0x0000000a0200780c */ /* 0x000fe20003fa4270 */
[----:B-1----:R-:W-:Y:S02]  /*f660*/  IMAD.MOV.U32 R36, RZ, RZ, R48 ;  /* 0x000000ffff247224 */ /* 0x002fe400078e0030 */
[----:B------:R-:W-:Y:S01]  /*f670*/  IMAD.MOV.U32 R37, RZ, RZ, R49 ;  /* 0x000000ffff257224 */ /* 0x000fe200078e0031 */
[----:B------:R-:W-:Y:S04]  /*f680*/  STL [R1+0x294], R48 ;  /* 0x0002943001007387 */ /* 0x000fe80000100800 */
[----:B------:R1:W-:Y:S01]  /*f690*/  LDGSTS.E [R3+0xd600], [R36.64], P2 ;  /* 0x0d60000024037fae */ /* 0x0003e20009121848 */
[----:B----4-:R-:W-:-:S02]  /*f6a0*/  IADD3 R44, P6, R44, R198, RZ ;  /* 0x000000c62c2c7210 */ /* 0x010fc40007fde0ff */
[----:B------:R-:W-:Y:S02]  /*f6b0*/  ISETP.NE.U32.AND P2, PT, R38, RZ, PT ;  /* 0x000000ff2600720c */ /* 0x000fe40003f45070 */
[----:B------:R-:W-:Y:S01]  /*f6c0*/  SEL R38, RZ, 0x4, !P5 ;  /* 0x00000004ff267807 */ /* 0x000fe20006800000 */
[----:B------:R-:W-:Y:S01]  /*f6d0*/  IMAD.X R45, R45, 0x1, R0, P6 ;  /* 0x000000012d2d7824 */ /* 0x000fe200030e0600 */
[----:B------:R-:W-:Y:S01]  /*f6e0*/  STL [R1+0x288], R51 ;  /* 0x0002883301007387 */ /* 0x000fe20000100800 */
[-C--:B------:R-:W-:Y:S01]  /*f6f0*/  IADD3 R42, P6, R42, R198.reuse, RZ ;  /* 0x000000c62a2a7210 */ /* 0x080fe20007fde0ff */
[----:B-1----:R-:W-:Y:S01]  /*f700*/  IMAD.MOV.U32 R36, RZ, RZ, R46 ;  /* 0x000000ffff247224 */ /* 0x002fe200078e002e */
[----:B------:R-:W-:Y:S02]  /*f710*/  MOV R37, R47 ;  /* 0x0000002f00257202 */ /* 0x000fe40000000f00 */
[----:B------:R-:W-:Y:S01]  /*f720*/  IADD3 R39, P5, R39, R198, RZ ;  /* 0x000000c627277210 */ /* 0x000fe20007fbe0ff */
[----:B------:R-:W-:Y:S04]  /*f730*/  STL [R1+0x290], R49 ;  /* 0x0002903101007387 */ /* 0x000fe80000100800 */
[----:B------:R-:W-:Y:S04]  /*f740*/  STL [R1+0x2cc], R46 ;  /* 0x0002cc2e01007387 */ /* 0x000fe80000100800 */
[----:B------:R-:W-:Y:S04]  /*f750*/  STL [R1+0x2d4], R44 ;  /* 0x0002d42c01007387 */ /* 0x000fe80000100800 */
[----:B------:R1:W-:Y:S04]  /*f760*/  LDGSTS.E [R3+0xe400], [R36.64], P3 ;  /* 0x0e40000024037fae */ /* 0x0003e80009921848 */
[----:B------:R-:W-:Y:S04]  /*f770*/  STL [R1+0x2c8], R47 ;  /* 0x0002c82f01007387 */ /* 0x000fe80000100800 */
[----:B------:R-:W-:Y:S01]  /*f780*/  STL [R1+0x2d0], R45 ;  /* 0x0002d02d01007387 */ /* 0x000fe20000100800 */
[----:B-1----:R-:W-:-:S02]  /*f790*/  IMAD.MOV.U32 R36, RZ, RZ, R44 ;  /* 0x000000ffff247224 */ /* 0x002fc400078e002c */
[----:B------:R-:W-:Y:S01]  /*f7a0*/  IMAD.MOV.U32 R37, RZ, RZ, R45 ;  /* 0x000000ffff257224 */ /* 0x000fe200078e002d */
[----:B------:R1:W-:Y:S04]  /*f7b0*/  STL [R1+0x30c], R42 ;  /* 0x00030c2a01007387 */ /* 0x0003e80000100800 */
[----:B------:R-:W-:Y:S04]  /*f7c0*/  STL [R1+0x314], R39 ;  /* 0x0003142701007387 */ /* 0x000fe80000100800 */
[----:B------:R2:W-:Y:S01]  /*f7d0*/  LDGSTS.E [R3+0xe600], [R36.64], P3 ;  /* 0x0e60000024037fae */ /* 0x0005e20009921848 */
[----:B------:R-:W-:Y:S01]  /*f7e0*/  IMAD.SHL.U32 R191, R191, 0x4, RZ ;  /* 0x00000004bfbf7824 */ /* 0x000fe200078e00ff */
[----:B------:R-:W-:-:S02]  /*f7f0*/  SEL R38, R38, RZ, !P0 ;  /* 0x000000ff26267207 */ /* 0x000fc40004000000 */
[----:B--2---:R-:W-:Y:S02]  /*f800*/  MOV R36, R42 ;  /* 0x0000002a00247202 */ /* 0x004fe40000000f00 */
[----:B------:R-:W-:Y:S01]  /*f810*/  ISETP.NE.U32.AND P3, PT, R38, RZ, PT ;  /* 0x000000ff2600720c */ /* 0x000fe20003f65070 */
[----:B------:R-:W-:Y:S01]  /*f820*/  IMAD.U32 R38, RZ, RZ, UR5 ;  /* 0x00000005ff267e24 */ /* 0x000fe2000f8e00ff */
[----:B-1----:R-:W-:-:S05]  /*f830*/  LOP3.LUT R42, R191, 0x40, RZ, 0x3c, !PT ;  /* 0x00000040bf2a7812 */ /* 0x002fca00078e3cff */
[----:B------:R-:W-:Y:S02]  /*f840*/  IMAD R38, R38, 0x10000, R42 ;  /* 0x0001000026267824 */ /* 0x000fe400078e022a */
[--C-:B---3--:R-:W-:Y:S02]  /*f850*/  IMAD.X R43, R43, 0x1, R0.reuse, P6 ;  /* 0x000000012b2b7824 */ /* 0x108fe400030e0600 */
[----:B------:R-:W-:-:S03]  /*f860*/  IMAD.X R41, R41, 0x1, R0, P5 ;  /* 0x0000000129297824 */ /* 0x000fc600028e0600 */
[----:B------:R-:W-:Y:S01]  /*f870*/  STL [R1+0x308], R43 ;  /* 0x0003082b01007387 */ /* 0x000fe20000100800 */
[----:B------:R-:W-:-:S03]  /*f880*/  IMAD.MOV.U32 R37, RZ, RZ, R43 ;  /* 0x000000ffff257224 */ /* 0x000fc600078e002b */
[----:B------:R1:W-:Y:S04]  /*f890*/  STL [R1+0x310], R41 ;  /* 0x0003102901007387 */ /* 0x0003e80000100800 */
[----:B------:R-:W2:Y:S04]  /*f8a0*/  LDL.LU R51, [R1+0x438] ;  /* 0x0004380001337983 */ /* 0x000ea80000300800 */
[----:B------:R-:W3:Y:S04]  /*f8b0*/  LDL.LU R47, [R1+0x43c] ;  /* 0x00043c00012f7983 */ /* 0x000ee80000300800 */
[----:B------:R4:W-:Y:S04]  /*f8c0*/  LDGSTS.E [R3+0xf400], [R36.64], P1 ;  /* 0x0f40000024037fae */ /* 0x0009e80008921848 */
[----:B------:R-:W5:Y:S01]  /*f8d0*/  LDL.LU R45, [R1+0x440] ;  /* 0x00044000012d7983 */ /* 0x000f620000300800 */
[----:B----4-:R-:W-:-:S03]  /*f8e0*/  MOV R37, R41 ;  /* 0x0000002900257202 */ /* 0x010fc60000000f00 */
[----:B-1----:R-:W4:Y:S04]  /*f8f0*/  LDL.LU R41, [R1+0x444] ;  /* 0x0004440001297983 */ /* 0x002f280000300800 */
[----:B------:R-:W5:Y:S04]  /*f900*/  LDL.LU R46, [R1+0x58] ;  /* 0x00005800012e7983 */ /* 0x000f680000300800 */
[----:B------:R-:W5:Y:S04]  /*f910*/  LDL.LU R42, [R1+0x5c] ;  /* 0x00005c00012a7983 */ /* 0x000f680000300800 */
[----:B------:R-:W5:Y:S04]  /*f920*/  LDL.LU R50, [R1+0x60] ;  /* 0x0000600001327983 */ /* 0x000f680000300800 */
[----:B------:R-:W5:Y:S04]  /*f930*/  LDL.LU R49, [R1+0x64] ;  /* 0x0000640001317983 */ /* 0x000f680000300800 */
[----:B------:R-:W5:Y:S01]  /*f940*/  LDL.LU R48, [R1+0x98] ;  /* 0x0000980001307983 */ /* 0x000f620000300800 */
[----:B------:R-:W-:-:S03]  /*f950*/  IMAD.MOV.U32 R36, RZ, RZ, R39 ;  /* 0x000000ffff247224 */ /* 0x000fc600078e0027 */
[----:B------:R-:W5:Y:S04]  /*f960*/  LDL.LU R44, [R1+0x9c] ;  /* 0x00009c00012c7983 */ /* 0x000f680000300800 */
[----:B------:R-:W5:Y:S04]  /*f970*/  LDL.LU R43, [R1+0xa0] ;  /* 0x0000a000012b7983 */ /* 0x000f680000300800 */
[----:B------:R-:W5:Y:S01]  /*f980*/  LDL.LU R39, [R1+0xa4] ;  /* 0x0000a40001277983 */ /* 0x000f620000300800 */
[-C--:B------:R-:W-:Y:S02]  /*f990*/  IADD3 R217, P6, R217, R198.reuse, RZ ;  /* 0x000000c6d9d97210 */ /* 0x080fe40007fde0ff */
[----:B------:R-:W-:Y:S01]  /*f9a0*/  IADD3 R219, P5, R219, R198, RZ ;  /* 0x000000c6dbdb7210 */ /* 0x000fe20007fbe0ff */
[----:B------:R1:W-:Y:S02]  /*f9b0*/  LDGSTS.E [R3+0xf600], [R36.64], P1 ;  /* 0x0f60000024037fae */ /* 0x0003e40008921848 */
[----:B------:R-:W-:-:S02]  /*f9c0*/  IMAD.X R216, R216, 0x1, R0, P6 ;  /* 0x00000001d8d87824 */ /* 0x000fc400030e0600 */
[----:B------:R-:W-:Y:S02]  /*f9d0*/  IMAD.X R218, R218, 0x1, R0, P5 ;  /* 0x00000001dada7824 */ /* 0x000fe400028e0600 */
[----:B-1----:R-:W-:Y:S02]  /*f9e0*/  IMAD.MOV.U32 R36, RZ, RZ, R217 ;  /* 0x000000ffff247224 */ /* 0x002fe400078e00d9 */
[----:B------:R-:W-:Y:S01]  /*f9f0*/  IMAD.MOV.U32 R37, RZ, RZ, R216 ;  /* 0x000000ffff257224 */ /* 0x000fe200078e00d8 */
[----:B------:R-:W-:-:S04]  /*fa00*/  ISETP.GT.AND P1, PT, R2, 0xe, PT ;  /* 0x0000000e0200780c */ /* 0x000fc80003f24270 */
[----:B------:R1:W-:Y:S01]  /*fa10*/  LDGSTS.E [R38+0x800], [R36.64], P4 ;  /* 0x0080000024267fae */ /* 0x0003e2000a121848 */
[----:B------:R-:W-:Y:S01]  /*fa20*/  ISETP.GT.AND P5, PT, R2, 0x12, PT ;  /* 0x000000120200780c */ /* 0x000fe20003fa4270 */
[----:B-1----:R-:W-:Y:S02]  /*fa30*/  IMAD.MOV.U32 R36, RZ, RZ, R219 ;  /* 0x000000ffff247224 */ /* 0x002fe400078e00db */
[----:B------:R-:W-:-:S05]  /*fa40*/  IMAD.MOV.U32 R37, RZ, RZ, R218 ;  /* 0x000000ffff257224 */ /* 0x000fca00078e00da */
[----:B------:R1:W-:Y:S01]  /*fa50*/  LDGSTS.E [R38+0xa00], [R36.64], P4 ;  /* 0x00a0000024267fae */ /* 0x0003e2000a121848 */
[----:B------:R-:W-:Y:S02]  /*fa60*/  SEL R3, RZ, 0x4, !P5 ;  /* 0x00000004ff037807 */ /* 0x000fe40006800000 */
[-C--:B------:R-:W-:Y:S02]  /*fa70*/  IADD3 R235, P5, R235, R198.reuse, RZ ;  /* 0x000000c6ebeb7210 */ /* 0x080fe40007fbe0ff */
[----:B-1----:R-:W-:Y:S02]  /*fa80*/  SEL R36, RZ, 0x4, !P1 ;  /* 0x00000004ff247807 */ /* 0x002fe40004800000 */
[----:B------:R-:W-:Y:S02]  /*fa90*/  IADD3 R233, P1, R233, R198, RZ ;  /* 0x000000c6e9e97210 */ /* 0x000fe40007f3e0ff */
[----:B------:R-:W-:Y:S02]  /*faa0*/  SEL R36, R36, RZ, !P0 ;  /* 0x000000ff24247207 */ /* 0x000fe40004000000 */
[----:B------:R-:W-:-:S02]  /*fab0*/  IADD3.X R232, R232, R0, RZ, P1, !PT ;  /* 0x00000000e8e87210 */ /* 0x000fc40000ffe4ff */
[----:B------:R-:W-:Y:S01]  /*fac0*/  ISETP.NE.U32.AND P4, PT, R36, RZ, PT ;  /* 0x000000ff2400720c */ /* 0x000fe20003f85070 */
[----:B------:R-:W-:Y:S02]  /*fad0*/  IMAD.MOV.U32 R36, RZ, RZ, R233 ;  /* 0x000000ffff247224 */ /* 0x000fe400078e00e9 */
[----:B------:R-:W-:Y:S01]  /*fae0*/  IMAD.MOV.U32 R37, RZ, RZ, R232 ;  /* 0x000000ffff257224 */ /* 0x000fe200078e00e8 */
[----:B------:R-:W-:Y:S01]  /*faf0*/  SEL R3, R3, RZ, !P0 ;  /* 0x000000ff03037207 */ /* 0x000fe20004000000 */
[----:B------:R-:W-:Y:S01]  /*fb00*/  IMAD.X R234, R234, 0x1, R0, P5 ;  /* 0x00000001eaea7824 */ /* 0x000fe200028e0600 */
[----:B------:R-:W-:Y:S02]  /*fb10*/  ISETP.GT.AND P6, PT, R2, 0x16, PT ;  /* 0x000000160200780c */ /* 0x000fe40003fc4270 */
[----:B------:R-:W-:Y:S01]  /*fb20*/  IADD3 R249, P5, R249, R198, RZ ;  /* 0x000000c6f9f97210 */ /* 0x000fe20007fbe0ff */
[----:B------:R1:W-:Y:S01]  /*fb30*/  LDGSTS.E [R38+0x1800], [R36.64], P2 ;  /* 0x0180000024267fae */ /* 0x0003e20009121848 */
[----:B------:R-:W-:-:S02]  /*fb40*/  ISETP.NE.U32.AND P1, PT, R3, RZ, PT ;  /* 0x000000ff0300720c */ /* 0x000fc40003f25070 */
[----:B------:R-:W-:Y:S02]  /*fb50*/  SEL R3, RZ, 0x4, !P6 ;  /* 0x00000004ff037807 */ /* 0x000fe40007000000 */
[----:B------:R-:W-:Y:S02]  /*fb60*/  IADD3.X R248, R248, R0, RZ, P5, !PT ;  /* 0x00000000f8f87210 */ /* 0x000fe40002ffe4ff */
[----:B------:R-:W-:Y:S01]  /*fb70*/  IADD3 R251, P6, R251, R198, RZ ;  /* 0x000000c6fbfb7210 */ /* 0x000fe20007fde0ff */
[----:B-1----:R-:W-:Y:S02]  /*fb80*/  IMAD.MOV.U32 R36, RZ, RZ, R235 ;  /* 0x000000ffff247224 */ /* 0x002fe400078e00eb */
[----:B------:R-:W-:Y:S02]  /*fb90*/  IMAD.MOV.U32 R37, RZ, RZ, R234 ;  /* 0x000000ffff257224 */ /* 0x000fe400078e00ea */
[----:B------:R-:W-:-:S03]  /*fba0*/  IMAD.X R250, R250, 0x1, R0, P6 ;  /* 0x00000001fafa7824 */ /* 0x000fc600030e0600 */
[----:B------:R1:W-:Y:S01]  /*fbb0*/  LDGSTS.E [R38+0x1a00], [R36.64], P2 ;  /* 0x01a0000024267fae */ /* 0x0003e20009121848 */
[----:B------:R-:W-:Y:S02]  /*fbc0*/  SEL R3, R3, RZ, !P0 ;  /* 0x000000ff03037207 */ /* 0x000fe40004000000 */
[----:B------:R-:W-:Y:S02]  /*fbd0*/  ISETP.GT.AND P2, PT, R2, 0x1a, PT ;  /* 0x0000001a0200780c */ /* 0x000fe40003f44270 */
[----:B------:R-:W-:Y:S01]  /*fbe0*/  ISETP.NE.U32.AND P5, PT, R3, RZ, PT ;  /* 0x000000ff0300720c */ /* 0x000fe20003fa5070 */
[----:B-1----:R-:W-:Y:S02]  /*fbf0*/  IMAD.MOV.U32 R36, RZ, RZ, R249 ;  /* 0x000000ffff247224 */ /* 0x002fe400078e00f9 */
[----:B------:R-:W-:Y:S01]  /*fc00*/  IMAD.MOV.U32 R37, RZ, RZ, R248 ;  /* 0x000000ffff257224 */ /* 0x000fe200078e00f8 */
[----:B------:R-:W-:-:S04]  /*fc10*/  SEL R3, RZ, 0x4, !P2 ;  /* 0x00000004ff037807 */ /* 0x000fc80005000000 */
[----:B------:R1:W-:Y:S01]  /*fc20*/  LDGSTS.E [R38+0x2800], [R36.64], P3 ;  /* 0x0280000024267fae */ /* 0x0003e20009921848 */
[----:B------:R-:W-:Y:S01]  /*fc30*/  SEL R3, R3, RZ, !P0 ;  /* 0x000000ff03037207 */ /* 0x000fe20004000000 */
[----:B-1----:R-:W-:Y:S01]  /*fc40*/  IMAD.MOV.U32 R36, RZ, RZ, R251 ;  /* 0x000000ffff247224 */ /* 0x002fe200078e00fb */
[----:B------:R-:W-:-:S05]  /*fc50*/  MOV R37, R250 ;  /* 0x000000fa00257202 */ /* 0x000fca0000000f00 */
[----:B------:R1:W-:Y:S01]  /*fc60*/  LDGSTS.E [R38+0x2a00], [R36.64], P3 ;  /* 0x02a0000024267fae */ /* 0x0003e20009921848 */
[----:B------:R-:W-:Y:S02]  /*fc70*/  ISETP.GT.AND P3, PT, R2, 0x1e, PT ;  /* 0x0000001e0200780c */ /* 0x000fe40003f64270 */
[----:B---3--:R-:W-:-:S05]  /*fc80*/  IADD3 R47, P6, R47, R198, RZ ;  /* 0x000000c62f2f7210 */ /* 0x008fca0007fde0ff */
[----:B--2---:R-:W-:Y:S02]  /*fc90*/  IMAD.X R51, R51, 0x1, R0, P6 ;  /* 0x0000000133337824 */ /* 0x004fe400030e0600 */
[----:B-1----:R-:W-:Y:S02]  /*fca0*/  IMAD.MOV.U32 R36, RZ, RZ, R47 ;  /* 0x000000ffff247224 */ /* 0x002fe400078e002f */
[----:B------:R-:W-:-:S05]  /*fcb0*/  IMAD.MOV.U32 R37, RZ, RZ, R51 ;  /* 0x000000ffff257224 */ /* 0x000fca00078e0033 */
[----:B------:R1:W-:Y:S01]  /*fcc0*/  LDGSTS.E [R38+0x3800], [R36.64], P4 ;  /* 0x0380000024267fae */ /* 0x0003e2000a121848 */
[----:B----4-:R-:W-:-:S05]  /*fcd0*/  IADD3 R41, P2, R41, R198, RZ ;  /* 0x000000c629297210 */ /* 0x010fca0007f5e0ff */
[----:B-----5:R-:W-:Y:S02]  /*fce0*/  IMAD.X R45, R45, 0x1, R0, P2 ;  /* 0x000000012d2d7824 */ /* 0x020fe400010e0600 */
[----:B-1----:R-:W-:Y:S02]  /*fcf0*/  IMAD.MOV.U32 R36, RZ, RZ, R41 ;  /* 0x000000ffff247224 */ /* 0x002fe400078e0029 */
[----:B------:R-:W-:Y:S01]  /*fd00*/  IMAD.MOV.U32 R37, RZ, RZ, R45 ;  /* 0x000000ffff257224 */ /* 0x000fe200078e002d */
[----:B------:R-:W-:Y:S01]  /*fd10*/  ISETP.NE.U32.AND P2, PT, R3, RZ, PT ;  /* 0x000000ff0300720c */ /* 0x000fe20003f45070 */
[----:B------:R1:W-:Y:S01]  /*fd20*/  STL [R1+0x43c], R47 ;  /* 0x00043c2f01007387 */ /* 0x0003e20000100800 */
[----:B------:R-:W-:Y:S02]  /*fd30*/  SEL R3, RZ, 0x4, !P3 ;  /* 0x00000004ff037807 */ /* 0x000fe40005800000 */
[-C--:B------:R-:W-:Y:S01]  /*fd40*/  IADD3 R42, P3, R42, R198.reuse, RZ ;  /* 0x000000c62a2a7210 */ /* 0x080fe20007f7e0ff */
[----:B------:R2:W-:Y:S01]  /*fd50*/  LDGSTS.E [R38+0x3a00], [R36.64], P4 ;  /* 0x03a0000024267fae */ /* 0x0005e2000a121848 */
[----:B------:R-:W-:-:S03]  /*fd60*/  IADD3 R49, P4, R49, R198, RZ ;  /* 0x000000c631317210 */ /* 0x000fc60007f9e0ff */
[----:B------:R-:W-:Y:S01]  /*fd70*/  STL [R1+0x438], R51 ;  /* 0x0004383301007387 */ /* 0x000fe20000100800 */
[----:B------:R-:W-:-:S03]  /*fd80*/  IADD3.X R46, R46, R0, RZ, P3, !PT ;  /* 0x000000002e2e7210 */ /* 0x000fc60001ffe4ff */
[----:B------:R-:W-:Y:S01]  /*fd90*/  STL [R1+0x444], R41 ;  /* 0x0004442901007387 */ /* 0x000fe20000100800 */
[----:B------:R-:W-:-:S03]  /*fda0*/  IADD3 R44, P6, R44, R198, RZ ;  /* 0x000000c62c2c7210 */ /* 0x000fc60007fde0ff */
[----:B------:R3:W-:Y:S01]  /*fdb0*/  STL [R1+0x440], R45 ;  /* 0x0004402d01007387 */ /* 0x0007e20000100800 */
[----:B------:R-:W-:-:S03]  /*fdc0*/  IMAD.X R50, R50, 0x1, R0, P4 ;  /* 0x0000000132327824 */ /* 0x000fc600020e0600 */
[----:B-1----:R-:W4:Y:S01]  /*fdd0*/  LDL.LU R47, [R1+0xd8] ;  /* 0x0000d800012f7983 */ /* 0x002f220000300800 */
[----:B------:R-:W-:Y:S01]  /*fde0*/  IADD3 R39, P4, R39, R198, RZ ;  /* 0x000000c627277210 */ /* 0x000fe20007f9e0ff */
[----:B------:R-:W-:Y:S02]  /*fdf0*/  IMAD.X R48, R48, 0x1, R0, P6 ;  /* 0x0000000130307824 */ /* 0x000fe400030e0600 */
[----:B---3--:R-:W3:Y:S04]  /*fe00*/  LDL.LU R45, [R1+0xdc] ;  /* 0x0000dc00012d7983 */ /* 0x008ee80000300800 */
[----:B------:R-:W5:Y:S04]  /*fe10*/  LDL.LU R41, [R1+0xe4] ;  /* 0x0000e40001297983 */ /* 0x000f680000300800 */
[----:B------:R1:W-:Y:S01]  /*fe20*/  STL [R1+0x5c], R42 ;  /* 0x00005c2a01007387 */ /* 0x0003e20000100800 */
[----:B--2---:R-:W-:-:S03]  /*fe30*/  IMAD.MOV.U32 R36, RZ, RZ, R42 ;  /* 0x000000ffff247224 */ /* 0x004fc600078e002a */
[----:B------:R-:W-:Y:S04]  /*fe40*/  STL [R1+0x64], R49 ;  /* 0x0000643101007387 */ /* 0x000fe80000100800 */
[----:B------:R2:W-:Y:S04]  /*fe50*/  STL [R1+0x58], R46 ;  /* 0x0000582e01007387 */ /* 0x0005e80000100800 */
[----:B------:R2:W-:Y:S04]  /*fe60*/  STL [R1+0x9c], R44 ;  /* 0x00009c2c01007387 */ /* 0x0005e80000100800 */
[----:B------:R-:W-:Y:S04]  /*fe70*/  STL [R1+0x60], R50 ;  /* 0x0000603201007387 */ /* 0x000fe80000100800 */
[----:B-1----:R-:W4:Y:S01]  /*fe80*/  LDL.LU R42, [R1+0xe0] ;  /* 0x0000e000012a7983 */ /* 0x002f220000300800 */
[----:B------:R-:W-:-:S03]  /*fe90*/  IMAD.MOV.U32 R37, RZ, RZ, R46 ;  /* 0x000000ffff257224 */ /* 0x000fc600078e002e */
[----:B------:R-:W-:Y:S04]  /*fea0*/  STL [R1+0xa4], R39 ;  /* 0x0000a42701007387 */ /* 0x000fe80000100800 */
[----:B------:R-:W-:Y:S04]  /*feb0*/  STL [R1+0x98], R48 ;  /* 0x0000983001007387 */ /* 0x000fe80000100800 */
[----:B------:R-:W4:Y:S04]  /*fec0*/  LDL.LU R53, [R1+0x11c] ;  /* 0x00011c0001357983 */ /* 0x000f280000300800 */
[----:B--2---:R-:W2:Y:S01]  /*fed0*/  LDL.LU R46, [R1+0x124] ;  /* 0x00012400012e7983 */ /* 0x004ea20000300800 */
[----:B------:R-:W-:-:S03]  /*fee0*/  IMAD.X R43, R43, 0x1, R0, P4 ;  /* 0x000000012b2b7824 */ /* 0x000fc600020e0600 */
[----:B------:R1:W-:Y:S04]  /*fef0*/  LDGSTS.E [R38+0x4800], [R36.64], P1 ;  /* 0x0480000024267fae */ /* 0x0003e80008921848 */
[----:B------:R1:W-:Y:S04]  /*ff00*/  STL [R1+0xa0], R43 ;  /* 0x0000a02b01007387 */ /* 0x0003e80000100800 */
[----:B------:R-:W2:Y:S01]  /*ff10*/  LDL.LU R54, [R1+0x118] ;  /* 0x0001180001367983 */ /* 0x000ea20000300800 */
[----:B-1----:R-:W-:Y:S01]  /*ff20*/  IMAD.MOV.U32 R36, RZ, RZ, R49 ;  /* 0x000000ffff247224 */ /* 0x002fe200078e0031 */
[----:B------:R-:W-:-:S02]  /*ff30*/  MOV R37, R50 ;  /* 0x0000003200257202 */ /* 0x000fc40000000f00 */
[----:B------:R-:W2:Y:S04]  /*ff40*/  LDL.LU R52, [R1+0x120] ;  /* 0x0001200001347983 */ /* 0x000ea80000300800 */
[----:B------:R1:W-:Y:S04]  /*ff50*/  LDGSTS.E [R38+0x4a00], [R36.64], P1 ;  /* 0x04a0000024267fae */ /* 0x0003e80008921848 */
[----:B------:R-:W2:Y:S01]  /*ff60*/  LDL.LU R51, [R1+0x158] ;  /* 0x0001580001337983 */ /* 0x000ea20000300800 */
[----:B-1----:R-:W-:-:S03]  /*ff70*/  IMAD.MOV.U32 R36, RZ, RZ, R44 ;  /* 0x000000ffff247224 */ /* 0x002fc600078e002c */
[----:B------:R-:W2:Y:S01]  /*ff80*/  LDL.LU R44, [R1+0x15c] ;  /* 0x00015c00012c7983 */ /* 0x000ea20000300800 */
[----:B------:R-:W-:Y:S01]  /*ff90*/  IMAD.MOV.U32 R37, RZ, RZ, R48 ;  /* 0x000000ffff257224 */ /* 0x000fe200078e0030 */
[----:B------:R-:W-:-:S04]  /*ffa0*/  ISETP.GT.AND P1, PT, R2, 0x22, PT ;  /* 0x000000220200780c */ /* 0x000fc80003f24270 */
[----:B------:R1:W-:Y:S01]  /*ffb0*/  LDGSTS.E [R38+0x5800], [R36.64], P5 ;  /* 0x0580000024267fae */ /* 0x0003e2000a921848 */
[----:B------:R-:W-:Y:S02]  /*ffc0*/  SEL R3, R3, RZ, !P0 ;  /* 0x000000ff03037207 */ /* 0x000fe40004000000 */
[----:B------:R-:W-:Y:S01]  /*ffd0*/  ISETP.GT.AND P4, PT, R2, 0x26, PT ;  /* 0x000000260200780c */ /* 0x000fe20003f84270 */
[----:B-1----:R-:W-:Y:S02]  /*ffe0*/  IMAD.MOV.U32 R36, RZ, RZ, R39 ;  /* 0x000000ffff247224 */ /* 0x002fe400078e0027 */
[----:B------:R-:W-:Y:S01]  /*fff0*/  IMAD.MOV.U32 R37, RZ, RZ, R43 ;  /* 0x000000ffff257224 */ /* 0x000fe200078e002b */
[----:B------:R-:W-:Y:S01]  /*10000*/  ISETP.NE.U32.AND P3, PT, R3, RZ, PT ;  /* 0x000000ff0300720c */ /* 0x000fe20003f65070 */
[----:B------:R-:W2:Y:S04]  /*10010*/  LDL.LU R43, [R1+0x160] ;  /* 0x00016000012b7983 */ /* 0x000ea80000300800 */
[----:B------:R1:W-:Y:S01]  /*10020*/  LDGSTS.E [R38+0x5a00], [R36.64], P5 ;  /* 0x05a0000024267fae */ /* 0x0003e2000a921848 */
[----:B------:R-:W-:-:S03]  /*10030*/  SEL R3, RZ, 0x4, !P4 ;  /* 0x00000004ff037807 */ /* 0x000fc60006000000 */
[----:B------:R-:W2:Y:S01]  /*10040*/  LDL.LU R39, [R1+0x164] ;  /* 0x0001640001277983 */ /* 0x000ea20000300800 */
[----:B------:R-:W-:Y:S02]  /*10050*/  SEL R3, R3, RZ, !P0 ;  /* 0x000000ff03037207 */ /* 0x000fe40004000000 */
[----:B-1----:R-:W-:-:S04]  /*10060*/  SEL R36, RZ, 0x4, !P1 ;  /* 0x00000004ff247807 */ /* 0x002fc80004800000 */
[----:B------:R-:W-:Y:S02]  /*10070*/  SEL R36, R36, RZ, !P0 ;  /* 0x000000ff24247207 */ /* 0x000fe40004000000 */
[----:B------:R-:W-:Y:S02]  /*10080*/  ISETP.GT.AND P6, PT, R2, 0x2a, PT ;  /* 0x0000002a0200780c */ /* 0x000fe40003fc4270 */
[----:B------:R-:W-:Y:S02]  /*10090*/  ISETP.NE.U32.AND P4, PT, R36, RZ, PT ;  /* 0x000000ff2400720c */ /* 0x000fe40003f85070 */
[-C--:B---3--:R-:W-:Y:S02]  /*100a0*/  IADD3 R45, P1, R45, R198.reuse, RZ ;  /* 0x000000c62d2d7210 */ /* 0x088fe40007f3e0ff */
[----:B-----5:R-:W-:Y:S02]  /*100b0*/  IADD3 R41, P5, R41, R198, RZ ;  /* 0x000000c629297210 */ /* 0x020fe40007fbe0ff */
[----:B----4-:R-:W-:Y:S01]  /*100c0*/  IADD3.X R47, R47, R0, RZ, P1, !PT ;  /* 0x000000002f2f7210 */ /* 0x010fe20000ffe4ff */
[----:B------:R-:W-:Y:S01]  /*100d0*/  IMAD.MOV.U32 R36, RZ, RZ, R45 ;  /* 0x000000ffff247224 */ /* 0x000fe200078e002d */
[----:B------:R-:W-:Y:S01]  /*100e0*/  ISETP.NE.U32.AND P1, PT, R3, RZ, PT ;  /* 0x000000ff0300720c */ /* 0x000fe20003f25070 */
[----:B------:R-:W-:Y:S02]  /*100f0*/  STL [R1+0xdc], R45 ;  /* 0x0000dc2d01007387 */ /* 0x000fe40000100800 */
[----:B------:R-:W-:Y:S01]  /*10100*/  IMAD.MOV.U32 R37, RZ, RZ, R47 ;  /* 0x000000ffff257224 */ /* 0x000fe200078e002f */
[----:B------:R-:W-:Y:S01]  /*10110*/  SEL R3, RZ, 0x4, !P6 ;  /* 0x00000004ff037807 */ /* 0x000fe20007000000 */
[----:B------:R-:W-:Y:S04]  /*10120*/  STL [R1+0xe4], R41 ;  /* 0x0000e42901007387 */ /* 0x000fe80000100800 */
[----:B------:R-:W-:Y:S04]  /*10130*/  STL [R1+0xd8], R47 ;  /* 0x0000d82f01007387 */ /* 0x000fe80000100800 */
[----:B------:R1:W-:Y:S01]  /*10140*/  LDGSTS.E [R38+0x6800], [R36.64], P2 ;  /* 0x0680000024267fae */ /* 0x0003e20009121848 */
[----:B------:R-:W-:-:S05]  /*10150*/  IMAD.X R42, R42, 0x1, R0, P5 ;  /* 0x000000012a2a7824 */ /* 0x000fca00028e0600 */
[----:B------:R3:W-:Y:S01]  /*10160*/  STL [R1+0xe0], R42 ;  /* 0x0000e02a01007387 */ /* 0x0007e20000100800 */
[----:B-1----:R-:W-:Y:S01]  /*10170*/  IMAD.MOV.U32 R37, RZ, RZ, R42 ;  /* 0x000000ffff257224 */ /* 0x002fe200078e002a */
[-C--:B------:R-:W-:Y:S02]  /*10180*/  IADD3 R53, P5, R53, R198.reuse, RZ ;  /* 0x000000c635357210 */ /* 0x080fe40007fbe0ff */
[----:B--2---:R-:W-:-:S03]  /*10190*/  IADD3 R46, P6, R46, R198, RZ ;  /* 0x000000c62e2e7210 */ /* 0x004fc60007fde0ff */
[----:B------:R-:W-:Y:S01]  /*101a0*/  STL [R1+0x11c], R53 ;  /* 0x00011c3501007387 */ /* 0x000fe20000100800 */
[----:B------:R-:W-:-:S03]  /*101b0*/  IMAD.MOV.U32 R36, RZ, RZ, R41 ;  /* 0x000000ffff247224 */ /* 0x000fc600078e0029 */
[----:B---3--:R-:W2:Y:S04]  /*101c0*/  LDL.LU R42, [R1+0x198] ;  /* 0x00019800012a7983 */ /* 0x008ea80000300800 */
[----:B------:R1:W-:Y:S04]  /*101d0*/  STL [R1+0x124], R46 ;  /* 0x0001242e01007387 */ /* 0x0003e80000100800 */
[----:B------:R-:W3:Y:S04]  /*101e0*/  LDL.LU R41, [R1+0x19c] ;  /* 0x00019c0001297983 */ /* 0x000ee80000300800 */
[----:B------:R-:W4:Y:S04]  /*101f0*/  LDL.LU R50, [R1+0x1a0] ;  /* 0x0001a00001327983 */ /* 0x000f280000300800 */
[----:B------:R-:W5:Y:S04]  /*10200*/  LDL.LU R49, [R1+0x1a4] ;  /* 0x0001a40001317983 */ /* 0x000f680000300800 */
[----:B------:R-:W4:Y:S04]  /*10210*/  LDL.LU R48, [R1+0x1d8] ;  /* 0x0001d80001307983 */ /* 0x000f280000300800 */
[----:B------:R-:W4:Y:S04]  /*10220*/  LDL.LU R47, [R1+0x1dc] ;  /* 0x0001dc00012f7983 */ /* 0x000f280000300800 */
[----:B------:R-:W4:Y:S01]  /*10230*/  LDL.LU R45, [R1+0x1e4] ;  /* 0x0001e400012d7983 */ /* 0x000f220000300800 */
[----:B------:R-:W-:Y:S01]  /*10240*/  IADD3.X R54, R54, R0, RZ, P5, !PT ;  /* 0x0000000036367210 */ /* 0x000fe20002ffe4ff */
[----:B------:R-:W-:-:S02]  /*10250*/  IMAD.X R52, R52, 0x1, R0, P6 ;  /* 0x0000000134347824 */ /* 0x000fc400030e0600 */
[----:B------:R1:W-:Y:S01]  /*10260*/  LDGSTS.E [R38+0x6a00], [R36.64], P2 ;  /* 0x06a0000024267fae */ /* 0x0003e20009121848 */
[----:B------:R-:W-:-:S03]  /*10270*/  IADD3 R44, P6, R44, R198, RZ ;  /* 0x000000c62c2c7210 */ /* 0x000fc60007fde0ff */
[----:B------:R-:W-:Y:S01]  /*10280*/  STL [R1+0x118], R54 ;  /* 0x0001183601007387 */ /* 0x000fe20000100800 */
[----:B-1----:R-:W-:Y:S02]  /*10290*/  IMAD.MOV.U32 R36, RZ, RZ, R53 ;  /* 0x000000ffff247224 */ /* 0x002fe400078e0035 */
[----:B------:R-:W-:Y:S01]  /*102a0*/  IMAD.MOV.U32 R37, RZ, RZ, R54 ;  /* 0x000000ffff257224 */ /* 0x000fe200078e0036 */
[----:B------:R-:W-:Y:S04]  /*102b0*/  STL [R1+0x120], R52 ;  /* 0x0001203401007387 */ /* 0x000fe80000100800 */
[----:B------:R1:W-:Y:S04]  /*102c0*/  LDGSTS.E [R38+0x7800], [R36.64], P3 ;  /* 0x0780000024267fae */ /* 0x0003e80009921848 */
[----:B------:R1:W-:Y:S02]  /*102d0*/  STL [R1+0x15c], R44 ;  /* 0x00015c2c01007387 */ /* 0x0003e40000100800 */
[----:B-1----:R-:W-:-:S02]  /*102e0*/  IMAD.MOV.U32 R36, RZ, RZ, R46 ;  /* 0x000000ffff247224 */ /* 0x002fc400078e002e */
[----:B------:R-:W4:Y:S01]  /*102f0*/  LDL.LU R46, [R1+0x1e0] ;  /* 0x0001e000012e7983 */ /* 0x000f220000300800 */
[----:B------:R-:W-:Y:S02]  /*10300*/  SEL R3, R3, RZ, !P0 ;  /* 0x000000ff03037207 */ /* 0x000fe40004000000 */
[----:B------:R-:W-:Y:S02]  /*10310*/  ISETP.GT.AND P2, PT, R2, 0x2e, PT ;  /* 0x0000002e0200780c */ /* 0x000fe40003f44270 */
[----:B------:R-:W-:Y:S01]  /*10320*/  MOV R37, R52 ;  /* 0x0000003400257202 */ /* 0x000fe20000000f00 */
[----:B------:R-:W-:Y:S01]  /*10330*/  IMAD.X R51, R51, 0x1, R0, P6 ;  /* 0x0000000133337824 */ /* 0x000fe200030e0600 */
[----:B------:R-:W-:Y:S02]  /*10340*/  ISETP.NE.U32.AND P5, PT, R3, RZ, PT ;  /* 0x000000ff0300720c */ /* 0x000fe40003fa5070 */
[----:B------:R-:W-:Y:S01]  /*10350*/  SEL R3, RZ, 0x4, !P2 ;  /* 0x00000004ff037807 */ /* 0x000fe20005000000 */
[----:B------:R1:W-:Y:S01]  /*10360*/  LDGSTS.E [R38+0x7a00], [R36.64], P3 ;  /* 0x07a0000024267fae */ /* 0x0003e20009921848 */
[----:B------:R-:W-:-:S02]  /*10370*/  IADD3 R39, P2, R39, R198, RZ ;  /* 0x000000c627277210 */ /* 0x000fc40007f5e0ff */
[----:B------:R-:W-:-:S03]  /*10380*/  SEL R3, R3, RZ, !P0 ;  /* 0x000000ff03037207 */ /* 0x000fc60004000000 */
[----:B------:R-:W-:Y:S02]  /*10390*/  IMAD.X R43, R43, 0x1, R0, P2 ;  /* 0x000000012b2b7824 */ /* 0x000fe400010e0600 */
[----:B-1----:R-:W-:Y:S02]  /*103a0*/  IMAD.MOV.U32 R36, RZ, RZ, R44 ;  /* 0x000000ffff247224 */ /* 0x002fe400078e002c */
[----:B------:R-:W-:Y:S01]  /*103b0*/  IMAD.MOV.U32 R37, RZ, RZ, R51 ;  /* 0x000000ffff257224 */ /* 0x000fe200078e0033 */
[----:B------:R-:W-:-:S04]  /*103c0*/  ISETP.GT.AND P3, PT, R2, 0x32, PT ;  /* 0x000000320200780c */ /* 0x000fc80003f64270 */
[----:B------:R1:W-:Y:S01]  /*103d0*/  LDGSTS.E [R38+0x8800], [R36.64], P4 ;  /* 0x0880000024267fae */ /* 0x0003e2000a121848 */
[----:B------:R-:W-:Y:S02]  /*103e0*/  ISETP.NE.U32.AND P2, PT, R3, RZ, PT ;  /* 0x000000ff0300720c */ /* 0x000fe40003f45070 */
[----:B------:R-:W-:Y:S01]  /*103f0*/  SEL R3, RZ, 0x4, !P3 ;  /* 0x00000004ff037807 */ /* 0x000fe20005800000 */
[----:B------:R-:W-:Y:S01]  /*10400*/  STL [R1+0x158], R51 ;  /* 0x0001583301007387 */ /* 0x000fe20000100800 */
[----:B-1----:R-:W-:Y:S02]  /*10410*/  IMAD.MOV.U32 R36, RZ, RZ, R39 ;  /* 0x000000ffff247224 */ /* 0x002fe400078e0027 */
[----:B------:R-:W-:Y:S01]  /*10420*/  IMAD.MOV.U32 R37, RZ, RZ, R43 ;  /* 0x000000ffff257224 */ /* 0x000fe200078e002b */
[----:B------:R-:W-:Y:S04]  /*10430*/  STL [R1+0x164], R39 ;  /* 0x0001642701007387 */ /* 0x000fe80000100800 */
[----:B------:R1:W-:Y:S04]  /*10440*/  LDGSTS.E [R38+0x8a00], [R36.64], P4 ;  /* 0x08a0000024267fae */ /* 0x0003e8000a121848 */
[----:B------:R1:W-:Y:S04]  /*10450*/  STL [R1+0x160], R43 ;  /* 0x0001602b01007387 */ /* 0x0003e80000100800 */
[----:B------:R-:W4:Y:S04]  /*10460*/  LDL.LU R44, [R1+0x218] ;  /* 0x00021800012c7983 */ /* 0x000f280000300800 */
[----:B-1----:R-:W4:Y:S04]  /*10470*/  LDL.LU R43, [R1+0x21c] ;  /* 0x00021c00012b7983 */ /* 0x002f280000300800 */
[----:B------:R-:W4:Y:S01]  /*10480*/  LDL.LU R39, [R1+0x224] ;  /* 0x0002240001277983 */ /* 0x000f220000300800 */
[----:B---3--:R-:W-:-:S04]  /*10490*/  IADD3 R41, P3, R41, R198, RZ ;  /* 0x000000c629297210 */ /* 0x008fc80007f7e0ff */
[----:B--2---:R-:W-:Y:S02]  /*104a0*/  IADD3.X R42, R42, R0, RZ, P3, !PT ;  /* 0x000000002a2a7210 */ /* 0x004fe40001ffe4ff */
[-C--:B-----5:R-:W-:Y:S01]  /*104b0*/  IADD3 R49, P4, R49, R198.reuse, RZ ;  /* 0x000000c631317210 */ /* 0x0a0fe20007f9e0ff */
[----:B------:R-:W-:Y:S04]  /*104c0*/  STL [R1+0x19c], R41 ;  /* 0x00019c2901007387 */ /* 0x000fe80000100800 */
[----:B----4-:R-:W-:Y:S01]  /*104d0*/  IMAD.X R50, R50, 0x1, R0, P4 ;  /* 0x0000000132327824 */ /* 0x010fe200020e0600 */
[-C--:B------:R-:W-:Y:S01]  /*104e0*/  IADD3 R47, P6, R47, R198.reuse, RZ ;  /* 0x000000c62f2f7210 */ /* 0x080fe20007fde0ff */
[----:B------:R-:W-:Y:S01]  /*104f0*/  STL [R1+0x1a4], R49 ;  /* 0x0001a43101007387 */ /* 0x000fe20000100800 */
[----:B------:R-:W-:-:S03]  /*10500*/  IADD3 R45, P4, R45, R198, RZ ;  /* 0x000000c62d2d7210 */ /* 0x000fc60007f9e0ff */
[----:B------:R1:W-:Y:S01]  /*10510*/  STL [R1+0x198], R42 ;  /* 0x0001982a01007387 */ /* 0x0003e20000100800 */
[----:B------:R-:W-:Y:S02]  /*10520*/  IMAD.X R48, R48, 0x1, R0, P6 ;  /* 0x0000000130307824 */ /* 0x000fe400030e0600 */
[----:B------:R-:W-:Y:S01]  /*10530*/  IMAD.MOV.U32 R37, RZ, RZ, R42 ;  /* 0x000000ffff257224 */ /* 0x000fe200078e002a */
[----:B------:R-:W-:Y:S01]  /*10540*/  STL [R1+0x1dc], R47 ;  /* 0x0001dc2f01007387 */ /* 0x000fe20000100800 */
[----:B------:R-:W-:-:S03]  /*10550*/  IMAD.MOV.U32 R36, RZ, RZ, R41 ;  /* 0x000000ffff247224 */ /* 0x000fc600078e0029 */
[----:B------:R2:W-:Y:S04]  /*10560*/  STL [R1+0x1a0], R50 ;  /* 0x0001a03201007387 */ /* 0x0005e80000100800 */
[----:B-1----:R-:W3:Y:S04]  /*10570*/  LDL.LU R42, [R1+0x220] ;  /* 0x00022000012a7983 */ /* 0x002ee80000300800 */
[----:B------:R-:W-:Y:S04]  /*10580*/  STL [R1+0x1e4], R45 ;  /* 0x0001e42d01007387 */ /* 0x000fe80000100800 */
[----:B------:R1:W-:Y:S04]  /*10590*/  STL [R1+0x1d8], R48 ;  /* 0x0001d83001007387 */ /* 0x0003e80000100800 */
[----:B------:R-:W4:Y:S04]  /*105a0*/  LDL.LU R41, [R1+0x25c] ;  /* 0x00025c0001297983 */ /* 0x000f280000300800 */
[----:B------:R-:W5:Y:S04]  /*105b0*/  LDL.LU R52, [R1+0x264] ;  /* 0x0002640001347983 */ /* 0x000f680000300800 */
[----:B------:R1:W-:Y:S01]  /*105c0*/  LDGSTS.E [R38+0x9800], [R36.64], P1 ;  /* 0x0980000024267fae */ /* 0x0003e20008921848 */
[----:B------:R-:W-:-:S05]  /*105d0*/  IMAD.X R46, R46, 0x1, R0, P4 ;  /* 0x000000012e2e7824 */ /* 0x000fca00020e0600 */
[----:B------:R2:W-:Y:S04]  /*105e0*/  STL [R1+0x1e0], R46 ;  /* 0x0001e02e01007387 */ /* 0x0005e80000100800 */
[----:B------:R-:W5:Y:S04]  /*105f0*/  LDL.LU R54, [R1+0x258] ;  /* 0x0002580001367983 */ /* 0x000f680000300800 */
[----:B------:R-:W5:Y:S01]  /*10600*/  LDL.LU R53, [R1+0x260] ;  /* 0x0002600001357983 */ /* 0x000f620000300800 */
[----:B-1----:R-:W-:Y:S01]  /*10610*/  IMAD.MOV.U32 R36, RZ, RZ, R49 ;  /* 0x000000ffff247224 */ /* 0x002fe200078e0031 */
[----:B------:R-:W-:-:S02]  /*10620*/  MOV R37, R50 ;  /* 0x0000003200257202 */ /* 0x000fc40000000f00 */
[----:B------:R-:W5:Y:S04]  /*10630*/  LDL.LU R51, [R1+0x298] ;  /* 0x0002980001337983 */ /* 0x000f680000300800 */
[----:B------:R1:W-:Y:S01]  /*10640*/  LDGSTS.E [R38+0x9a00], [R36.64], P1 ;  /* 0x09a0000024267fae */ /* 0x0003e20008921848 */
[----:B------:R-:W-:-:S03]  /*10650*/  SEL R3, R3, RZ, !P0 ;  /* 0x000000ff03037207 */ /* 0x000fc60004000000 */
[----:B--2---:R-:W2:Y:S01]  /*10660*/  LDL.LU R50, [R1+0x29c] ;  /* 0x00029c0001327983 */ /* 0x004ea20000300800 */
[C---:B------:R-:W-:Y:S01]  /*10670*/  ISETP.GT.AND P4, PT, R2.reuse, 0x3a, PT ;  /* 0x0000003a0200780c */ /* 0x040fe20003f84270 */
[----:B-1----:R-:W-:Y:S02]  /*10680*/  IMAD.MOV.U32 R36, RZ, RZ, R47 ;  /* 0x000000ffff247224 */ /* 0x002fe400078e002f */
[----:B------:R-:W-:Y:S01]  /*10690*/  IMAD.MOV.U32 R37, RZ, RZ, R48 ;  /* 0x000000ffff257224 */ /* 0x000fe200078e0030 */
[----:B------:R-:W-:Y:S01]  /*106a0*/  ISETP.GT.AND P1, PT, R2, 0x36, PT ;  /* 0x000000360200780c */ /* 0x000fe20003f24270 */
[----:B------:R-:W2:Y:S04]  /*106b0*/  LDL.LU R49, [R1+0x2a0] ;  /* 0x0002a00001317983 */ /* 0x000ea80000300800 */
[----:B------:R1:W-:Y:S01]  /*106c0*/  LDGSTS.E [R38+0xa800], [R36.64], P5 ;  /* 0x0a80000024267fae */ /* 0x0003e2000a921848 */
[----:B------:R-:W-:-:S02]  /*106d0*/  ISETP.NE.U32.AND P3, PT, R3, RZ, PT ;  /* 0x000000ff0300720c */ /* 0x000fc40003f65070 */
[----:B------:R-:W-:Y:S01]  /*106e0*/  SEL R3, RZ, 0x4, !P4 ;  /* 0x00000004ff037807 */ /* 0x000fe20006000000 */
[----:B------:R-:W2:Y:S01]  /*106f0*/  LDL.LU R48, [R1+0x2a4] ;  /* 0x0002a40001307983 */ /* 0x000ea20000300800 */
[----:B-1----:R-:W-:Y:S02]  /*10700*/  IMAD.MOV.U32 R36, RZ, RZ, R45 ;  /* 0x000000ffff247224 */ /* 0x002fe400078e002d */
[----:B------:R-:W-:Y:S01]  /*10710*/  IMAD.MOV.U32 R37, RZ, RZ, R46 ;  /* 0x000000ffff257224 */ /* 0x000fe200078e002e */
[----:B------:R-:W-:-:S04]  /*10720*/  SEL R3, R3, RZ, !P0 ;  /* 0x000000ff03037207 */ /* 0x000fc80004000000 */
[----:B------:R1:W-:Y:S01]  /*10730*/  LDGSTS.E [R38+0xaa00], [R36.64], P5 ;  /* 0x0aa0000024267fae */ /* 0x0003e2000a921848 */
[----:B------:R-:W-:Y:S02]  /*10740*/  ISETP.GT.AND P6, PT, R2, 0x3e, PT ;  /* 0x0000003e0200780c */ /* 0x000fe40003fc4270 */
[-C--:B------:R-:W-:Y:S02]  /*10750*/  IADD3 R39, P5, R39, R198.reuse, RZ ;  /* 0x000000c627277210 */ /* 0x080fe40007fbe0ff */
[----:B-1----:R-:W-:Y:S02]  /*10760*/  SEL R36, RZ, 0x4, !P1 ;  /* 0x00000004ff247807 */ /* 0x002fe40004800000 */
[----:B------:R-:W-:Y:S02]  /*10770*/  IADD3 R43, P1, R43, R198, RZ ;  /* 0x000000c62b2b7210 */ /* 0x000fe40007f3e0ff */
[----:B------:R-:W-:Y:S02]  /*10780*/  SEL R36, R36, RZ, !P0 ;  /* 0x000000ff24247207 */ /* 0x000fe40004000000 */
[----:B------:R-:W-:Y:S01]  /*10790*/  IADD3.X R44, R44, R0, RZ, P1, !PT ;  /* 0x000000002c2c7210 */ /* 0x000fe20000ffe4ff */
[----:B------:R-:W-:Y:S01]  /*107a0*/  STL [R1+0x21c], R43 ;  /* 0x00021c2b01007387 */ /* 0x000fe20000100800 */
[----:B------:R-:W-:-:S02]  /*107b0*/  ISETP.NE.U32.AND P4, PT, R3, RZ, PT ;  /* 0x000000ff0300720c */ /* 0x000fc40003f85070 */
[----:B------:R-:W-:Y:S01]  /*107c0*/  SEL R3, RZ, 0x4, !P6 ;  /* 0x00000004ff037807 */ /* 0x000fe20007000000 */
[----:B------:R-:W-:Y:S01]  /*107d0*/  STL [R1+0x224], R39 ;  /* 0x0002242701007387 */ /* 0x000fe20000100800 */
[----:B------:R-:W-:Y:S01]  /*107e0*/  ISETP.NE.U32.AND P1, PT, R36, RZ, PT ;  /* 0x000000ff2400720c */ /* 0x000fe20003f25070 */
[----:B------:R-:W-:Y:S02]  /*107f0*/  IMAD.MOV.U32 R36, RZ, RZ, R43 ;  /* 0x000000ffff247224 */ /* 0x000fe400078e002b */
[----:B------:R1:W-:Y:S01]  /*10800*/  STL [R1+0x218], R44 ;  /* 0x0002182c01007387 */ /* 0x0003e20000100800 */
[----:B------:R-:W-:-:S05]  /*10810*/  IMAD.MOV.U32 R37, RZ, RZ, R44 ;  /* 0x000000ffff257224 */ /* 0x000fca00078e002c */
[----:B------:R1:W-:Y:S02]  /*10820*/  LDGSTS.E [R38+0xb800], [R36.64], P2 ;  /* 0x0b80000024267fae */ /* 0x0003e40009121848 */
[----:B-1----:R-:W-:Y:S02]  /*10830*/  IMAD.MOV.U32 R36, RZ, RZ, R39 ;  /* 0x000000ffff247224 */ /* 0x002fe400078e0027 */
[----:B---3--:R-:W-:-:S05]  /*10840*/  IMAD.X R42, R42, 0x1, R0, P5 ;  /* 0x000000012a2a7824 */ /* 0x008fca00028e0600 */
[----:B------:R1:W-:Y:S01]  /*10850*/  STL [R1+0x220], R42 ;  /* 0x0002202a01007387 */ /* 0x0003e20000100800 */
[-C--:B----4-:R-:W-:Y:S02]  /*10860*/  IADD3 R41, P5, R41, R198.reuse, RZ ;  /* 0x000000c629297210 */ /* 0x090fe40007fbe0ff */
[----:B-----5:R-:W-:-:S03]  /*10870*/  IADD3 R52, P6, R52, R198, RZ ;  /* 0x000000c634347210 */ /* 0x020fc60007fde0ff */
[----:B------:R3:W-:Y:S04]  /*10880*/  STL [R1+0x25c], R41 ;  /* 0x00025c2901007387 */ /* 0x0007e80000100800 */
[----:B------:R-:W4:Y:S04]  /*10890*/  LDL.LU R47, [R1+0x2d8] ;  /* 0x0002d800012f7983 */ /* 0x000f280000300800 */
[----:B------:R-:W-:Y:S01]  /*108a0*/  STL [R1+0x264], R52 ;  /* 0x0002643401007387 */ /* 0x000fe20000100800 */
[----:B------:R-:W-:-:S03]  /*108b0*/  IMAD.MOV.U32 R37, RZ, RZ, R42 ;  /* 0x000000ffff257224 */ /* 0x000fc600078e002a */
[----:B------:R-:W5:Y:S04]  /*108c0*/  LDL.LU R46, [R1+0x2dc] ;  /* 0x0002dc00012e7983 */ /* 0x000f680000300800 */
[----:B------:R-:W4:Y:S04]  /*108d0*/  LDL.LU R45, [R1+0x2e0] ;  /* 0x0002e000012d7983 */ /* 0x000f280000300800 */
[----:B------:R-:W4:Y:S04]  /*108e0*/  LDL.LU R44, [R1+0x2e4] ;  /* 0x0002e400012c7983 */ /* 0x000f280000300800 */
[----:B------:R-:W4:Y:S04]  /*108f0*/  LDL.LU R43, [R1+0x318] ;  /* 0x00031800012b7983 */ /* 0x000f280000300800 */
[----:B-1----:R-:W4:Y:S01]  /*10900*/  LDL.LU R42, [R1+0x31c] ;  /* 0x00031c00012a7983 */ /* 0x002f220000300800 */
[----:B------:R-:W-:Y:S01]  /*10910*/  IADD3.X R54, R54, R0, RZ, P5, !PT ;  /* 0x0000000036367210 */ /* 0x000fe20002ffe4ff */
[----:B------:R-:W-:-:S02]  /*10920*/  IMAD.X R53, R53, 0x1, R0, P6 ;  /* 0x0000000135357824 */ /* 0x000fc400030e0600 */
[----:B------:R-:W4:Y:S04]  /*10930*/  LDL.LU R39, [R1+0x324] ;  /* 0x0003240001277983 */ /* 0x000f280000300800 */
[----:B------:R1:W-:Y:S04]  /*10940*/  LDGSTS.E [R38+0xba00], [R36.64], P2 ;  /* 0x0ba0000024267fae */ /* 0x0003e80009121848 */
[----:B------:R-:W-:Y:S04]  /*10950*/  STL [R1+0x258], R54 ;  /* 0x0002583601007387 */ /* 0x000fe80000100800 */
[----:B------:R-:W-:Y:S01]  /*10960*/  STL [R1+0x260], R53 ;  /* 0x0002603501007387 */ /* 0x000fe20000100800 */
[----:B-1----:R-:W-:-:S03]  /*10970*/  IMAD.MOV.U32 R36, RZ, RZ, R41 ;  /* 0x000000ffff247224 */ /* 0x002fc600078e0029 */
[----:B---3--:R-:W3:Y:S01]  /*10980*/  LDL.LU R41, [R1+0x320] ;  /* 0x0003200001297983 */ /* 0x008ee20000300800 */
[----:B------:R-:W-:Y:S01]  /*10990*/  IMAD.MOV.U32 R37, RZ, RZ, R54 ;  /* 0x000000ffff257224 */ /* 0x000fe200078e0036 */
[----:B------:R-:W-:Y:S02]  /*109a0*/  SEL R3, R3, RZ, !P0 ;  /* 0x000000ff03037207 */ /* 0x000fe40004000000 */
[----:B--2---:R-:W-:Y:S02]  /*109b0*/  IADD3 R50, P6, R50, R198, RZ ;  /* 0x000000c632327210 */ /* 0x004fe40007fde0ff */
[----:B------:R-:W-:Y:S01]  /*109c0*/  ISETP.GT.AND P2, PT, R2, 0x3, PT ;  /* 0x000000030200780c */ /* 0x000fe20003f44270 */
[----:B------:R1:W-:Y:S01]  /*109d0*/  LDGSTS.E [R38+0xc800], [R36.64], P3 ;  /* 0x0c80000024267fae */ /* 0x0003e20009921848 */
[----:B------:R-:W-:Y:S01]  /*109e0*/  ISETP.NE.U32.AND P5, PT, R3, RZ, PT ;  /* 0x000000ff0300720c */ /* 0x000fe20003fa5070 */
[----:B------:R-:W-:Y:S01]  /*109f0*/  IMAD.X R51, R51, 0x1, R0, P6 ;  /* 0x0000000133337824 */ /* 0x000fe200030e0600 */
[----:B------:R-:W-:-:S02]  /*10a00*/  SEL R3, RZ, 0x4, !P2 ;  /* 0x00000004ff037807 */ /* 0x000fc40005000000 */
[----:B------:R-:W-:Y:S01]  /*10a10*/  IADD3 R48, P2, R48, R198, RZ ;  /* 0x000000c630307210 */ /* 0x000fe20007f5e0ff */
[----:B-1----:R-:W-:Y:S01]  /*10a20*/  IMAD.MOV.U32 R36, RZ, RZ, R52 ;  /* 0x000000ffff247224 */ /* 0x002fe200078e0034 */
[----:B------:R-:W-:-:S03]  /*10a30*/  MOV R37, R53 ;  /* 0x0000003500257202 */ /* 0x000fc60000000f00 */
[----:B------:R-:W-:Y:S02]  /*10a40*/  IMAD.X R49, R49, 0x1, R0, P2 ;  /* 0x0000000131317824 */ /* 0x000fe400010e0600 */
[----:B------:R1:W-:Y:S01]  /*10a50*/  LDGSTS.E [R38+0xca00], [R36.64], P3 ;  /* 0x0ca0000024267fae */ /* 0x0003e20009921848 */
[----:B------:R-:W-:Y:S01]  /*10a60*/  SEL R3, R3, RZ, !P0 ;  /* 0x000000ff03037207 */ /* 0x000fe20004000000 */
[----:B-1----:R-:W-:Y:S02]  /*10a70*/  IMAD.MOV.U32 R36, RZ, RZ, R50 ;  /* 0x000000ffff247224 */ /* 0x002fe400078e0032 */
[----:B------:R-:W-:-:S05]  /*10a80*/  IMAD.MOV.U32 R37, RZ, RZ, R51 ;  /* 0x000000ffff257224 */ /* 0x000fca00078e0033 */
[----:B------:R1:W-:Y:S01]  /*10a90*/  LDGSTS.E [R38+0xd800], [R36.64], P1 ;  /* 0x0d80000024267fae */ /* 0x0003e20008921848 */
[----:B------:R-:W-:Y:S02]  /*10aa0*/  ISETP.GT.AND P3, PT, R2, 0x7, PT ;  /* 0x000000070200780c */ /* 0x000fe40003f64270 */
[----:B------:R-:W-:Y:S01]  /*10ab0*/  ISETP.NE.U32.AND P2, PT, R3, RZ, PT ;  /* 0x000000ff0300720c */ /* 0x000fe20003f45070 */
[----:B-1----:R-:W-:Y:S02]  /*10ac0*/  IMAD.MOV.U32 R36, RZ, RZ, R48 ;  /* 0x000000ffff247224 */ /* 0x002fe400078e0030 */
[----:B------:R-:W-:Y:S01]  /*10ad0*/  IMAD.MOV.U32 R37, RZ, RZ, R49 ;  /* 0x000000ffff257224 */ /* 0x000fe200078e0031 */
[----:B------:R-:W-:-:S04]  /*10ae0*/  SEL R3, RZ, 0x4, !P3 ;  /* 0x00000004ff037807 */ /* 0x000fc80005800000 */
[----:B------:R1:W-:Y:S01]  /*10af0*/  LDGSTS.E [R38+0xda00], [R36.64], P1 ;  /* 0x0da0000024267fae */ /* 0x0003e20008921848 */
[----:B------:R-:W-:-:S04]  /*10b00*/  ISETP.GT.AND P1, PT, R2, 0xb, PT ;  /* 0x0000000b0200780c */ /* 0x000fc80003f24270 */
[----:B-1----:R-:W-:-:S04]  /*10b10*/  SEL R36, RZ, 0x4, !P1 ;  /* 0x00000004ff247807 */ /* 0x002fc80004800000 */
[----:B------:R-:W-:Y:S01]  /*10b20*/  SEL R36, R36, RZ, !P0 ;  /* 0x000000ff24247207 */ /* 0x000fe20004000000 */
[----:B------:R-:W-:Y:S04]  /*10b30*/  STL [R1+0x29c], R50 ;  /* 0x00029c3201007387 */ /* 0x000fe80000100800 */
[----:B------:R-:W-:Y:S04]  /*10b40*/  STL [R1+0x298], R51 ;  /* 0x0002983301007387 */ /* 0x000fe80000100800 */
[----:B------:R-:W-:Y:S04]  /*10b50*/  STL [R1+0x2a4], R48 ;  /* 0x0002a43001007387 */ /* 0x000fe80000100800 */
[----:B------:R-:W-:Y:S01]  /*10b60*/  STL [R1+0x2a0], R49 ;  /* 0x0002a03101007387 */ /* 0x000fe20000100800 */
[----:B------:R-:W-:-:S02]  /*10b70*/  SEL R3, R3, RZ, !P0 ;  /* 0x000000ff03037207 */ /* 0x000fc40004000000 */
[----:B-----5:R-:W-:-:S04]  /*10b80*/  IADD3 R46, P3, R46, R198, RZ ;  /* 0x000000c62e2e7210 */ /* 0x020fc80007f7e0ff */
[----:B----4-:R-:W-:Y:S02]  /*10b90*/  IADD3.X R47, R47, R0, RZ, P3, !PT ;  /* 0x000000002f2f7210 */ /* 0x010fe40001ffe4ff */
[----:B------:R-:W-:-:S03]  /*10ba0*/  IADD3 R44, P6, R44, R198, RZ ;  /* 0x000000c62c2c7210 */ /* 0x000fc60007fde0ff */
[----:B------:R-:W-:Y:S01]  /*10bb0*/  IMAD.MOV.U32 R37, RZ, RZ, R47 ;  /* 0x000000ffff257224 */ /* 0x000fe200078e002f */
[----:B------:R-:W-:Y:S01]  /*10bc0*/  IADD3 R42, P1, R42, R198, RZ ;  /* 0x000000c62a2a7210 */ /* 0x000fe20007f3e0ff */
[----:B------:R-:W-:-:S04]  /*10bd0*/  IMAD.X R45, R45, 0x1, R0, P6 ;  /* 0x000000012d2d7824 */ /* 0x000fc800030e0600 */
[----:B------:R-:W-:Y:S01]  /*10be0*/  IMAD.X R43, R43, 0x1, R0, P1 ;  /* 0x000000012b2b7824 */ /* 0x000fe200008e0600 */
[----:B------:R-:W-:Y:S01]  /*10bf0*/  ISETP.NE.U32.AND P1, PT, R36, RZ, PT ;  /* 0x000000ff2400720c */ /* 0x000fe20003f25070 */
[----:B------:R-:W-:Y:S01]  /*10c00*/  IMAD.MOV.U32 R36, RZ, RZ, R46 ;  /* 0x000000ffff247224 */ /* 0x000fe200078e002e */
[----:B------:R-:W-:Y:S01]  /*10c10*/  IADD3 R39, P6, R39, R198, RZ ;  /* 0x000000c627277210 */ /* 0x000fe20007fde0ff */
[----:B------:R-:W-:Y:S04]  /*10c20*/  STL [R1+0x2dc], R46 ;  /* 0x0002dc2e01007387 */ /* 0x000fe80000100800 */
[----:B------:R1:W-:Y:S04]  /*10c30*/  LDGSTS.E [R38+0xe800], [R36.64], P4 ;  /* 0x0e80000024267fae */ /* 0x0003e8000a121848 */
[----:B------:R-:W-:Y:S04]  /*10c40*/  STL [R1+0x2e4], R44 ;  /* 0x0002e42c01007387 */ /* 0x000fe80000100800 */
[----:B------:R2:W-:Y:S01]  /*10c50*/  STL [R1+0x2d8], R47 ;  /* 0x0002d82f01007387 */ /* 0x0005e20000100800 */
[----:B---3--:R-:W-:Y:S01]  /*10c60*/  IMAD.X R41, R41, 0x1, R0, P6 ;  /* 0x0000000129297824 */ /* 0x008fe200030e0600 */
[----:B-1----:R-:W-:Y:S01]  /*10c70*/  MOV R36, R44 ;  /* 0x0000002c00247202 */ /* 0x002fe20000000f00 */
[----:B------:R-:W-:Y:S01]  /*10c80*/  IMAD.MOV.U32 R37, RZ, RZ, R45 ;  /* 0x000000ffff257224 */ /* 0x000fe200078e002d */
[----:B------:R-:W-:Y:S04]  /*10c90*/  STL [R1+0x31c], R42 ;  /* 0x00031c2a01007387 */ /* 0x000fe80000100800 */
[----:B------:R-:W-:Y:S04]  /*10ca0*/  STL [R1+0x2e0], R45 ;  /* 0x0002e02d01007387 */ /* 0x000fe80000100800 */
[----:B------:R-:W-:Y:S04]  /*10cb0*/  STL [R1+0x324], R39 ;  /* 0x0003242701007387 */ /* 0x000fe80000100800 */
[----:B------:R-:W-:Y:S04]  /*10cc0*/  STL [R1+0x318], R43 ;  /* 0x0003182b01007387 */ /* 0x000fe80000100800 */
[----:B------:R1:W-:Y:S04]  /*10cd0*/  LDGSTS.E [R38+0xea00], [R36.64], P4 ;  /* 0x0ea0000024267fae */ /* 0x0003e8000a121848 */
[----:B------:R3:W-:Y:S04]  /*10ce0*/  STL [R1+0x320], R41 ;  /* 0x0003202901007387 */ /* 0x0007e80000100800 */
[----:B--2---:R-:W2:Y:S01]  /*10cf0*/  LDL.LU R47, [R1] ;  /* 0x00000000012f7983 */ /* 0x004ea20000300800 */
[----:B-1----:R-:W-:-:S02]  /*10d00*/  IMAD.MOV.U32 R36, RZ, RZ, R42 ;  /* 0x000000ffff247224 */ /* 0x002fc400078e002a */
[----:B------:R-:W-:-:S05]  /*10d10*/  IMAD.MOV.U32 R37, RZ, RZ, R43 ;  /* 0x000000ffff257224 */ /* 0x000fca00078e002b */
[----:B------:R1:W-:Y:S02]  /*10d20*/  LDGSTS.E [R38+0xf800], [R36.64], P5 ;  /* 0x0f80000024267fae */ /* 0x0003e4000a921848 */
[----:B-1----:R-:W-:Y:S02]  /*10d30*/  IMAD.MOV.U32 R37, RZ, RZ, R41 ;  /* 0x000000ffff257224 */ /* 0x002fe400078e0029 */
[----:B---3--:R-:W3:Y:S04]  /*10d40*/  LDL.LU R41, [R1+0x8] ;  /* 0x0000080001297983 */ /* 0x008ee80000300800 */
[----:B------:R-:W4:Y:S01]  /*10d50*/  LDL.LU R46, [R1+0x4] ;  /* 0x00000400012e7983 */ /* 0x000f220000300800 */
[----:B------:R-:W-:Y:S01]  /*10d60*/  IMAD.MOV.U32 R36, RZ, RZ, R39 ;  /* 0x000000ffff247224 */ /* 0x000fe200078e0027 */
[----:B------:R-:W-:-:S02]  /*10d70*/  LOP3.LUT R39, R40, 0x60, RZ, 0x3c, !PT ;  /* 0x0000006028277812 */ /* 0x000fc400078e3cff */
[----:B------:R-:W5:Y:S04]  /*10d80*/  LDL.LU R44, [R1+0x2c] ;  /* 0x00002c00012c7983 */ /* 0x000f680000300800 */
[----:B------:R-:W5:Y:S04]  /*10d90*/  LDL.LU R40, [R1+0x448] ;  /* 0x0004480001287983 */ /* 0x000f680000300800 */
[----:B------:R-:W5:Y:S04]  /*10da0*/  LDL.LU R49, [R1+0x30] ;  /* 0x0000300001317983 */ /* 0x000f680000300800 */
[----:B------:R-:W5:Y:S01]  /*10db0*/  LDL.LU R48, [R1+0x34] ;  /* 0x0000340001307983 */ /* 0x000f620000300800 */
[----:B------:R-:W-:-:S03]  /*10dc0*/  ISETP.NE.U32.AND P3, PT, R3, RZ, PT ;  /* 0x000000ff0300720c */ /* 0x000fc60003f65070 */
[----:B------:R-:W5:Y:S01]  /*10dd0*/  LDL.LU R45, [R1+0x68] ;  /* 0x00006800012d7983 */ /* 0x000f620000300800 */
[----:B------:R-:W-:-:S03]  /*10de0*/  MOV R3, UR5 ;  /* 0x0000000500037c02 */ /* 0x000fc60008000f00 */
[----:B------:R-:W5:Y:S02]  /*10df0*/  LDL.LU R43, [R1+0x6c] ;  /* 0x00006c00012b7983 */ /* 0x000f640000300800 */
[----:B------:R-:W-:Y:S02]  /*10e00*/  IMAD R3, R3, 0x10000, R39 ;  /* 0x0001000003037824 */ /* 0x000fe400078e0227 */
[----:B------:R-:W5:Y:S04]  /*10e10*/  LDL.LU R42, [R1+0x70] ;  /* 0x00007000012a7983 */ /* 0x000f680000300800 */
[----:B------:R-:W5:Y:S01]  /*10e20*/  LDL.LU R39, [R1+0x74] ;  /* 0x0000740001277983 */ /* 0x000f620000300800 */
[----:B------:R-:W-:-:S03]  /*10e30*/  ISETP.GT.AND P4, PT, R2, 0xf, PT ;  /* 0x0000000f0200780c */ /* 0x000fc60003f84270 */
[----:B------:R1:W-:Y:S01]  /*10e40*/  LDGSTS.E [R38+0xfa00], [R36.64], P5 ;  /* 0x0fa0000024267fae */ /* 0x0003e2000a921848 */
[-C--:B------:R-:W-:Y:S02]  /*10e50*/  IADD3 R223, P5, R223, R198.reuse, RZ ;  /* 0x000000c6dfdf7210 */ /* 0x080fe40007fbe0ff */
[----:B-1----:R-:W-:Y:S02]  /*10e60*/  SEL R36, RZ, 0x4, !P4 ;  /* 0x00000004ff247807 */ /* 0x002fe40006000000 */
[----:B------:R-:W-:Y:S02]  /*10e70*/  IADD3 R221, P4, R221, R198, RZ ;  /* 0x000000c6dddd7210 */ /* 0x000fe40007f9e0ff */
[----:B------:R-:W-:-:S03]  /*10e80*/  SEL R36, R36, RZ, !P0 ;  /* 0x000000ff24247207 */ /* 0x000fc60004000000 */
[----:B------:R-:W-:Y:S01]  /*10e90*/  IMAD.X R220, R220, 0x1, R0, P4 ;  /* 0x00000001dcdc7824 */ /* 0x000fe200020e0600 */
[----:B------:R-:W-:Y:S01]  /*10ea0*/  ISETP.NE.U32.AND P4, PT, R36, RZ, PT ;  /* 0x000000ff2400720c */ /* 0x000fe20003f85070 */
[----:B------:R-:W-:Y:S02]  /*10eb0*/  IMAD.MOV.U32 R36, RZ, RZ, R221 ;  /* 0x000000ffff247224 */ /* 0x000fe400078e00dd */
[----:B------:R-:W-:Y:S02]  /*10ec0*/  IMAD.MOV.U32 R37, RZ, RZ, R220 ;  /* 0x000000ffff257224 */ /* 0x000fe400078e00dc */
[--C-:B------:R-:W-:Y:S01]  /*10ed0*/  IMAD.X R222, R222, 0x1, R0.reuse, P5 ;  /* 0x00000001dede7824 */ /* 0x100fe200028e0600 */
[----:B------:R-:W-:Y:S02]  /*10ee0*/  IADD3 R237, P5, R237, R198, RZ ;  /* 0x000000c6eded7210 */ /* 0x000fe40007fbe0ff */
[----:B------:R-:W-:Y:S01]  /*10ef0*/  ISETP.GT.AND P6, PT, R2, 0x13, PT ;  /* 0x000000130200780c */ /* 0x000fe20003fc4270 */
[----:B------:R1:W-:Y:S02]  /*10f00*/  LDGSTS.E [R3+0xc00], [R36.64], P2 ;  /* 0x00c0000024037fae */ /* 0x0003e40009121848 */
[----:B------:R-:W-:Y:S01]  /*10f10*/  IMAD.X R236, R236, 0x1, R0, P5 ;  /* 0x00000001ecec7824 */ /* 0x000fe200028e0600 */
[----:B------:R-:W-:-:S02]  /*10f20*/  SEL R38, RZ, 0x4, !P6 ;  /* 0x00000004ff267807 */ /* 0x000fc40007000000 */
[----:B------:R-:W-:Y:S02]  /*10f30*/  IADD3 R239, P6, R239, R198, RZ ;  /* 0x000000c6efef7210 */ /* 0x000fe40007fde0ff */
[----:B-1----:R-:W-:Y:S01]  /*10f40*/  MOV R36, R223 ;  /* 0x000000df00247202 */ /* 0x002fe20000000f00 */
[----:B------:R-:W-:Y:S01]  /*10f50*/  IMAD.MOV.U32 R37, RZ, RZ, R222 ;  /* 0x000000ffff257224 */ /* 0x000fe200078e00de */
[----:B------:R-:W-:Y:S01]  /*10f60*/  SEL R38, R38, RZ, !P0 ;  /* 0x000000ff26267207 */ /* 0x000fe20004000000 */
[----:B------:R-:W-:-:S03]  /*10f70*/  IMAD.X R238, R238, 0x1, R0, P6 ;  /* 0x00000001eeee7824 */ /* 0x000fc600030e0600 */
[----:B------:R1:W-:Y:S01]  /*10f80*/  LDGSTS.E [R3+0xe00], [R36.64], P2 ;  /* 0x00e0000024037fae */ /* 0x0003e20009121848 */
[----:B------:R-:W-:Y:S02]  /*10f90*/  ISETP.GT.AND P2, PT, R2, 0x17, PT ;  /* 0x000000170200780c */ /* 0x000fe40003f44270 */
[----:B------:R-:W-:Y:S01]  /*10fa0*/  ISETP.NE.U32.AND P5, PT, R38, RZ, PT ;  /* 0x000000ff2600720c */ /* 0x000fe20003fa5070 */
[----:B-1----:R-:W-:Y:S02]  /*10fb0*/  IMAD.MOV.U32 R36, RZ, RZ, R237 ;  /* 0x000000ffff247224 */ /* 0x002fe400078e00ed */
[----:B------:R-:W-:Y:S01]  /*10fc0*/  IMAD.MOV.U32 R37, RZ, RZ, R236 ;  /* 0x000000ffff257224 */ /* 0x000fe200078e00ec */
[----:B------:R-:W-:-:S04]  /*10fd0*/  SEL R38, RZ, 0x4, !P2 ;  /* 0x00000004ff267807 */ /* 0x000fc80005000000 */
[----:B------:R1:W-:Y:S02]  /*10fe0*/  LDGSTS.E [R3+0x1c00], [R36.64], P3 ;  /* 0x01c0000024037fae */ /* 0x0003e40009921848 */
[----:B-1----:R-:W-:Y:S02]  /*10ff0*/  IMAD.MOV.U32 R36, RZ, RZ, R239 ;  /* 0x000000ffff247224 */ /* 0x002fe400078e00ef */
[----:B------:R-:W-:-:S05]  /*11000*/  IMAD.MOV.U32 R37, RZ, RZ, R238 ;  /* 0x000000ffff257224 */ /* 0x000fca00078e00ee */
[----:B------:R1:W-:Y:S01]  /*11010*/  LDGSTS.E [R3+0x1e00], [R36.64], P3 ;  /* 0x01e0000024037fae */ /* 0x0003e20009921848 */
[----:B------:R-:W-:Y:S02]  /*11020*/  SEL R38, R38, RZ, !P0 ;  /* 0x000000ff26267207 */ /* 0x000fe40004000000 */
[----:B------:R-:W-:Y:S02]  /*11030*/  ISETP.GT.AND P3, PT, R2, 0x1b, PT ;  /* 0x0000001b0200780c */ /* 0x000fe40003f64270 */
[----:B--2---:R-:W-:-:S04]  /*11040*/  IADD3 R47, P6, R47, R198, RZ ;  /* 0x000000c62f2f7210 */ /* 0x004fc80007fde0ff */
[----:B------:R-:W-:Y:S01]  /*11050*/  IADD3.X R252, R252, R0, RZ, P6, !PT ;  /* 0x00000000fcfc7210 */ /* 0x000fe200037fe4ff */
[----:B-1----:R-:W-:-:S04]  /*11060*/  IMAD.MOV.U32 R36, RZ, RZ, R47 ;  /* 0x000000ffff247224 */ /* 0x002fc800078e002f */
[----:B------:R-:W-:-:S05]  /*11070*/  IMAD.MOV.U32 R37, RZ, RZ, R252 ;  /* 0x000000ffff257224 */ /* 0x000fca00078e00fc */
[----:B------:R1:W-:Y:S01]  /*11080*/  LDGSTS.E [R3+0x2c00], [R36.64], P1 ;  /* 0x02c0000024037fae */ /* 0x0003e20008921848 */
[----:B---3--:R-:W-:-:S05]  /*11090*/  IADD3 R41, P2, R41, R198, RZ ;  /* 0x000000c629297210 */ /* 0x008fca0007f5e0ff */
[----:B----4-:R-:W-:Y:S01]  /*110a0*/  IMAD.X R46, R46, 0x1, R0, P2 ;  /* 0x000000012e2e7824 */ /* 0x010fe200010e0600 */
[----:B-1----:R-:W-:-:S03]  /*110b0*/  MOV R36, R41 ;  /* 0x0000002900247202 */ /* 0x002fc60000000f00 */
[----:B------:R-:W-:Y:S01]  /*110c0*/  IMAD.MOV.U32 R37, RZ, RZ, R46 ;  /* 0x000000ffff257224 */ /* 0x000fe200078e002e */
[----:B------:R-:W-:Y:S01]  /*110d0*/  ISETP.NE.U32.AND P2, PT, R38, RZ, PT ;  /* 0x000000ff2600720c */ /* 0x000fe20003f45070 */
[----:B------:R1:W-:Y:S01]  /*110e0*/  STL [R1], R47 ;  /* 0x0000002f01007387 */ /* 0x0003e20000100800 */
[----:B------:R-:W-:-:S03]  /*110f0*/  SEL R38, RZ, 0x4, !P3 ;  /* 0x00000004ff267807 */ /* 0x000fc60005800000 */
[----:B------:R2:W-:Y:S01]  /*11100*/  LDGSTS.E [R3+0x2e00], [R36.64], P1 ;  /* 0x02e0000024037fae */ /* 0x0005e20008921848 */
[----:B-----5:R-:W-:-:S03]  /*11110*/  IADD3 R40, P1, R40, R198, RZ ;  /* 0x000000c628287210 */ /* 0x020fc60007f3e0ff */
[----:B------:R-:W-:Y:S01]  /*11120*/  STL [R1+0x8], R41 ;  /* 0x0000082901007387 */ /* 0x000fe20000100800 */
[-C--:B------:R-:W-:Y:S01]  /*11130*/  IADD3 R48, P3, R48, R198.reuse, RZ ;  /* 0x000000c630307210 */ /* 0x080fe20007f7e0ff */
[--C-:B------:R-:W-:Y:S02]  /*11140*/  IMAD.X R44, R44, 0x1, R0.reuse, P1 ;  /* 0x000000012c2c7824 */ /* 0x100fe400008e0600 */
[----:B------:R3:W-:Y:S02]  /*11150*/  STL [R1+0x4], R46 ;  /* 0x0000042e01007387 */ /* 0x0007e40000100800 */
[----:B------:R-:W-:Y:S02]  /*11160*/  IMAD.X R49, R49, 0x1, R0, P3 ;  /* 0x0000000131317824 */ /* 0x000fe400018e0600 */
[----:B-1----:R-:W4:Y:S01]  /*11170*/  LDL.LU R47, [R1+0xa8] ;  /* 0x0000a800012f7983 */ /* 0x002f220000300800 */
[----:B------:R-:W-:-:S03]  /*11180*/  IADD3 R43, P6, R43, R198, RZ ;  /* 0x000000c62b2b7210 */ /* 0x000fc60007fde0ff */
[----:B---3--:R-:W3:Y:S04]  /*11190*/  LDL.LU R46, [R1+0xac] ;  /* 0x0000ac00012e7983 */ /* 0x008ee80000300800 */
[----:B------:R-:W5:Y:S04]  /*111a0*/  LDL.LU R41, [R1+0xb4] ;  /* 0x0000b40001297983 */ /* 0x000f680000300800 */
[----:B------:R-:W-:Y:S01]  /*111b0*/  STL [R1+0x448], R40 ;  /* 0x0004482801007387 */ /* 0x000fe20000100800 */
[----:B--2---:R-:W-:-:S03]  /*111c0*/  MOV R37, R44 ;  /* 0x0000002c00257202 */ /* 0x004fc60000000f00 */
[----:B------:R-:W-:Y:S01]  /*111d0*/  STL [R1+0x34], R48 ;  /* 0x0000343001007387 */ /* 0x000fe20000100800 */
[----:B------:R-:W-:-:S03]  /*111e0*/  IADD3 R39, P3, R39, R198, RZ ;  /* 0x000000c627277210 */ /* 0x000fc60007f7e0ff */
[----:B------:R1:W-:Y:S01]  /*111f0*/  STL [R1+0x2c], R44 ;  /* 0x00002c2c01007387 */ /* 0x0003e20000100800 */
[----:B------:R-:W-:-:S03]  /*11200*/  IMAD.X R45, R45, 0x1, R0, P6 ;  /* 0x000000012d2d7824 */ /* 0x000fc600030e0600 */
[----:B------:R2:W-:Y:S01]  /*11210*/  STL [R1+0x6c], R43 ;  /* 0x00006c2b01007387 */ /* 0x0005e20000100800 */
[----:B------:R-:W-:-:S03]  /*11220*/  IMAD.MOV.U32 R36, RZ, RZ, R40 ;  /* 0x000000ffff247224 */ /* 0x000fc600078e0028 */
[----:B------:R-:W-:Y:S04]  /*11230*/  STL [R1+0x30], R49 ;  /* 0x0000303101007387 */ /* 0x000fe80000100800 */
[----:B-1----:R-:W4:Y:S01]  /*11240*/  LDL.LU R44, [R1+0xb0] ;  /* 0x0000b000012c7983 */ /* 0x002f220000300800 */
[----:B------:R-:W-:-:S03]  /*11250*/  IMAD.X R42, R42, 0x1, R0, P3 ;  /* 0x000000012a2a7824 */ /* 0x000fc600018e0600 */
[----:B------:R-:W-:Y:S04]  /*11260*/  STL [R1+0x74], R39 ;  /* 0x0000742701007387 */ /* 0x000fe80000100800 */
[----:B------:R1:W-:Y:S04]  /*11270*/  STL [R1+0x68], R45 ;  /* 0x0000682d01007387 */ /* 0x0003e80000100800 */
[----:B------:R1:W-:Y:S04]  /*11280*/  LDGSTS.E [R3+0x3c00], [R36.64], P4 ;  /* 0x03c0000024037fae */ /* 0x0003e8000a121848 */
[----:B------:R-:W4:Y:S01]  /*11290*/  LDL.LU R40, [R1+0xec] ;  /* 0x0000ec0001287983 */ /* 0x000f220000300800 */
[----:B-1----:R-:W-:-:S02]  /*112a0*/  IMAD.MOV.U32 R36, RZ, RZ, R48 ;  /* 0x000000ffff247224 */ /* 0x002fc400078e0030 */
[----:B------:R-:W-:Y:S01]  /*112b0*/  IMAD.MOV.U32 R37, RZ, RZ, R49 ;  /* 0x000000ffff257224 */ /* 0x000fe200078e0031 */
[----:B------:R1:W-:Y:S04]  /*112c0*/  STL [R1+0x70], R42 ;  /* 0x0000702a01007387 */ /* 0x0003e80000100800 */
[----:B------:R1:W-:Y:S02]  /*112d0*/  LDGSTS.E [R3+0x3e00], [R36.64], P4 ;  /* 0x03e0000024037fae */ /* 0x0003e4000a121848 */
[----:B-1----:R-:W-:Y:S02]  /*112e0*/  IMAD.MOV.U32 R36, RZ, RZ, R43 ;  /* 0x000000ffff247224 */ /* 0x002fe400078e002b */
[----:B------:R-:W-:Y:S01]  /*112f0*/  IMAD.MOV.U32 R37, RZ, RZ, R45 ;  /* 0x000000ffff257224 */ /* 0x000fe200078e002d */
[----:B--2---:R-:W2:Y:S04]  /*11300*/  LDL.LU R43, [R1+0xe8] ;  /* 0x0000e800012b7983 */ /* 0x004ea80000300800 */
[----:B------:R-:W2:Y:S04]  /*11310*/  LDL.LU R54, [R1+0xf0] ;  /* 0x0000f00001367983 */ /* 0x000ea80000300800 */
[----:B------:R-:W2:Y:S04]  /*11320*/  LDL.LU R53, [R1+0xf4] ;  /* 0x0000f40001357983 */ /* 0x000ea80000300800 */
[----:B------:R1:W-:Y:S04]  /*11330*/  LDGSTS.E [R3+0x4c00], [R36.64], P5 ;  /* 0x04c0000024037fae */ /* 0x0003e8000a921848 */
[----:B------:R-:W2:Y:S01]  /*11340*/  LDL.LU R45, [R1+0x128] ;  /* 0x00012800012d7983 */ /* 0x000ea20000300800 */
[----:B-1----:R-:W-:-:S03]  /*11350*/  IMAD.MOV.U32 R37, RZ, RZ, R42 ;  /* 0x000000ffff257224 */ /* 0x002fc600078e002a */
[----:B------:R-:W2:Y:S01]  /*11360*/  LDL.LU R42, [R1+0x12c] ;  /* 0x00012c00012a7983 */ /* 0x000ea20000300800 */
[----:B------:R-:W-:-:S03]  /*11370*/  MOV R36, R39 ;  /* 0x0000002700247202 */ /* 0x000fc60000000f00 */
[----:B------:R-:W2:Y:S04]  /*11380*/  LDL.LU R52, [R1+0x130] ;  /* 0x0001300001347983 */ /* 0x000ea80000300800 */
[----:B------:R-:W2:Y:S01]  /*11390*/  LDL.LU R39, [R1+0x134] ;  /* 0x0001340001277983 */ /* 0x000ea20000300800 */
[----:B------:R-:W-:-:S03]  /*113a0*/  ISETP.GT.AND P3, PT, R2, 0x1f, PT ;  /* 0x0000001f0200780c */ /* 0x000fc60003f64270 */
[----:B------:R1:W-:Y:S01]  /*113b0*/  LDGSTS.E [R3+0x4e00], [R36.64], P5 ;  /* 0x04e0000024037fae */ /* 0x0003e2000a921848 */
[----:B------:R-:W-:Y:S02]  /*113c0*/  ISETP.GT.AND P4, PT, R2, 0x23, PT ;  /* 0x000000230200780c */ /* 0x000fe40003f84270 */
[----:B------:R-:W-:Y:S02]  /*113d0*/  SEL R38, R38, RZ, !P0 ;  /* 0x000000ff26267207 */ /* 0x000fe40004000000 */
[----:B-1----:R-:W-:Y:S02]  /*113e0*/  SEL R37, RZ, 0x4, !P3 ;  /* 0x00000004ff257807 */ /* 0x002fe40005800000 */
[----:B------:R-:W-:Y:S02]  /*113f0*/  SEL R36, RZ, 0x4, !P4 ;  /* 0x00000004ff247807 */ /* 0x000fe40006000000 */
[----:B------:R-:W-:Y:S02]  /*11400*/  ISETP.GT.AND P6, PT, R2, 0x27, PT ;  /* 0x000000270200780c */ /* 0x000fe40003fc4270 */
[----:B------:R-:W-:-:S02]  /*11410*/  SEL R37, R37, RZ, !P0 ;  /* 0x000000ff25257207 */ /* 0x000fc40004000000 */
[----:B------:R-:W-:Y:S02]  /*11420*/  SEL R36, R36, RZ, !P0 ;  /* 0x000000ff24247207 */ /* 0x000fe40004000000 */
[----:B------:R-:W-:Y:S02]  /*11430*/  ISETP.NE.U32.AND P1, PT, R38, RZ, PT ;  /* 0x000000ff2600720c */ /* 0x000fe40003f25070 */
[----:B------:R-:W-:Y:S02]  /*11440*/  SEL R38, RZ, 0x4, !P6 ;  /* 0x00000004ff267807 */ /* 0x000fe40007000000 */
[----:B------:R-:W-:Y:S02]  /*11450*/  ISETP.NE.U32.AND P4, PT, R37, RZ, PT ;  /* 0x000000ff2500720c */ /* 0x000fe40003f85070 */
[-C--:B---3--:R-:W-:Y:S02]  /*11460*/  IADD3 R46, P3, R46, R198.reuse, RZ ;  /* 0x000000c62e2e7210 */ /* 0x088fe40007f7e0ff */
[----:B-----5:R-:W-:-:S03]  /*11470*/  IADD3 R41, P5, R41, R198, RZ ;  /* 0x000000c629297210 */ /* 0x020fc60007fbe0ff */
[----:B----4-:R-:W-:Y:S01]  /*11480*/  IMAD.X R47, R47, 0x1, R0, P3 ;  /* 0x000000012f2f7824 */ /* 0x010fe200018e0600 */
[----:B------:R-:W-:Y:S04]  /*11490*/  STL [R1+0xac], R46 ;  /* 0x0000ac2e01007387 */ /* 0x000fe80000100800 */
[----:B------:R-:W-:Y:S04]  /*114a0*/  STL [R1+0xb4], R41 ;  /* 0x0000b42901007387 */ /* 0x000fe80000100800 */
[----:B------:R1:W-:Y:S01]  /*114b0*/  STL [R1+0xa8], R47 ;  /* 0x0000a82f01007387 */ /* 0x0003e20000100800 */
[----:B------:R-:W-:Y:S01]  /*114c0*/  ISETP.NE.U32.AND P3, PT, R36, RZ, PT ;  /* 0x000000ff2400720c */ /* 0x000fe20003f65070 */
[----:B------:R-:W-:-:S02]  /*114d0*/  IMAD.MOV.U32 R36, RZ, RZ, R46 ;  /* 0x000000ffff247224 */ /* 0x000fc400078e002e */
[----:B------:R-:W-:-:S05]  /*114e0*/  IMAD.MOV.U32 R37, RZ, RZ, R47 ;  /* 0x000000ffff257224 */ /* 0x000fca00078e002f */
[----:B------:R3:W-:Y:S01]  /*114f0*/  LDGSTS.E [R3+0x5c00], [R36.64], P2 ;  /* 0x05c0000024037fae */ /* 0x0007e20009121848 */
[----:B------:R-:W-:-:S05]  /*11500*/  IMAD.X R44, R44, 0x1, R0, P5 ;  /* 0x000000012c2c7824 */ /* 0x000fca00028e0600 */
[----:B------:R-:W-:Y:S04]  /*11510*/  STL [R1+0xb0], R44 ;  /* 0x0000b02c01007387 */ /* 0x000fe80000100800 */
[----:B------:R-:W4:Y:S04]  /*11520*/  LDL.LU R51, [R1+0x168] ;  /* 0x0001680001337983 */ /* 0x000f280000300800 */
[----:B------:R-:W5:Y:S01]  /*11530*/  LDL.LU R50, [R1+0x16c] ;  /* 0x00016c0001327983 */ /* 0x000f620000300800 */
[----:B------:R-:W-:Y:S01]  /*11540*/  IADD3 R40, P6, R40, R198, RZ ;  /* 0x000000c628287210 */ /* 0x000fe20007fde0ff */
[----:B---3--:R-:W-:Y:S01]  /*11550*/  IMAD.MOV.U32 R37, RZ, RZ, R44 ;  /* 0x000000ffff257224 */ /* 0x008fe200078e002c */
[----:B------:R-:W-:-:S03]  /*11560*/  MOV R36, R41 ;  /* 0x0000002900247202 */ /* 0x000fc60000000f00 */
[----:B------:R-:W-:Y:S04]  /*11570*/  STL [R1+0xec], R40 ;  /* 0x0000ec2801007387 */ /* 0x000fe80000100800 */
[----:B------:R-:W3:Y:S04]  /*11580*/  LDL.LU R49, [R1+0x170] ;  /* 0x0001700001317983 */ /* 0x000ee80000300800 */
[----:B------:R-:W3:Y:S04]  /*11590*/  LDL.LU R48, [R1+0x174] ;  /* 0x0001740001307983 */ /* 0x000ee80000300800 */
[----:B-1----:R-:W3:Y:S04]  /*115a0*/  LDL.LU R47, [R1+0x1a8] ;  /* 0x0001a800012f7983 */ /* 0x002ee80000300800 */
[----:B------:R-:W3:Y:S04]  /*115b0*/  LDL.LU R46, [R1+0x1ac] ;  /* 0x0001ac00012e7983 */ /* 0x000ee80000300800 */
[----:B------:R1:W-:Y:S04]  /*115c0*/  LDGSTS.E [R3+0x5e00], [R36.64], P2 ;  /* 0x05e0000024037fae */ /* 0x0003e80009121848 */
[----:B------:R-:W3:Y:S01]  /*115d0*/  LDL.LU R41, [R1+0x1b4] ;  /* 0x0001b40001297983 */ /* 0x000ee20000300800 */
[----:B--2---:R-:W-:Y:S01]  /*115e0*/  IMAD.X R43, R43, 0x1, R0, P6 ;  /* 0x000000012b2b7824 */ /* 0x004fe200030e0600 */
[----:B------:R-:W-:Y:S01]  /*115f0*/  IADD3 R53, P5, R53, R198, RZ ;  /* 0x000000c635357210 */ /* 0x000fe20007fbe0ff */
[----:B-1----:R-:W-:-:S02]  /*11600*/  IMAD.MOV.U32 R36, RZ, RZ, R40 ;  /* 0x000000ffff247224 */ /* 0x002fc400078e0028 */
[----:B------:R-:W-:Y:S02]  /*11610*/  IMAD.MOV.U32 R37, RZ, RZ, R43 ;  /* 0x000000ffff257224 */ /* 0x000fe400078e002b */
[----:B------:R-:W-:Y:S01]  /*11620*/  IMAD.X R54, R54, 0x1, R0, P5 ;  /* 0x0000000136367824 */ /* 0x000fe200028e0600 */
[----:B------:R-:W-:Y:S04]  /*11630*/  STL [R1+0xf4], R53 ;  /* 0x0000f43501007387 */ /* 0x000fe80000100800 */
[----:B------:R1:W-:Y:S04]  /*11640*/  STL [R1+0xe8], R43 ;  /* 0x0000e82b01007387 */ /* 0x0003e80000100800 */
[----:B------:R2:W-:Y:S01]  /*11650*/  LDGSTS.E [R3+0x6c00], [R36.64], P1 ;  /* 0x06c0000024037fae */ /* 0x0005e20008921848 */
[----:B------:R-:W-:-:S05]  /*11660*/  IADD3 R42, P6, R42, R198, RZ ;  /* 0x000000c62a2a7210 */ /* 0x000fca0007fde0ff */
[----:B------:R-:W-:Y:S01]  /*11670*/  STL [R1+0x12c], R42 ;  /* 0x00012c2a01007387 */ /* 0x000fe20000100800 */
[----:B------:R-:W-:-:S03]  /*11680*/  IADD3 R39, P5, R39, R198, RZ ;  /* 0x000000c627277210 */ /* 0x000fc60007fbe0ff */
[----:B------:R-:W-:Y:S01]  /*11690*/  STL [R1+0xf0], R54 ;  /* 0x0000f03601007387 */ /* 0x000fe20000100800 */
[----:B------:R-:W-:Y:S01]  /*116a0*/  IADD3.X R45, R45, R0, RZ, P6, !PT ;  /* 0x000000002d2d7210 */ /* 0x000fe200037fe4ff */
[----:B--2---:R-:W-:Y:S02]  /*116b0*/  IMAD.MOV.U32 R36, RZ, RZ, R53 ;  /* 0x000000ffff247224 */ /* 0x004fe400078e0035 */
[----:B-1----:R-:W2:Y:S01]  /*116c0*/  LDL.LU R43, [R1+0x1b0] ;  /* 0x0001b000012b7983 */ /* 0x002ea20000300800 */
[----:B------:R-:W-:Y:S02]  /*116d0*/  IMAD.MOV.U32 R37, RZ, RZ, R54 ;  /* 0x000000ffff257224 */ /* 0x000fe400078e0036 */
[----:B------:R-:W-:Y:S01]  /*116e0*/  IMAD.X R52, R52, 0x1, R0, P5 ;  /* 0x0000000134347824 */ /* 0x000fe200028e0600 */
[----:B------:R-:W2:Y:S04]  /*116f0*/  LDL.LU R44, [R1+0x1ec] ;  /* 0x0001ec00012c7983 */ /* 0x000ea80000300800 */
[----:B------:R-:W-:Y:S04]  /*11700*/  STL [R1+0x134], R39 ;  /* 0x0001342701007387 */ /* 0x000fe80000100800 */
[----:B------:R-:W2:Y:S04]  /*11710*/  LDL.LU R40, [R1+0x1f4] ;  /* 0x0001f40001287983 */ /* 0x000ea80000300800 */
[----:B------:R1:W-:Y:S04]  /*11720*/  STL [R1+0x128], R45 ;  /* 0x0001282d01007387 */ /* 0x0003e80000100800 */
[----:B------:R1:W-:Y:S04]  /*11730*/  LDGSTS.E [R3+0x6e00], [R36.64], P1 ;  /* 0x06e0000024037fae */ /* 0x0003e80008921848 */
[----:B------:R-:W-:Y:S01]  /*11740*/  STL [R1+0x130], R52 ;  /* 0x0001303401007387 */ /* 0x000fe20000100800 */
[----:B-1----:R-:W-:-:S02]  /*11750*/  IMAD.MOV.U32 R37, RZ, RZ, R45 ;  /* 0x000000ffff257224 */ /* 0x002fc400078e002d */
[----:B------:R-:W-:Y:S01]  /*11760*/  IMAD.MOV.U32 R36, RZ, RZ, R42 ;  /* 0x000000ffff247224 */ /* 0x000fe200078e002a */
[----:B------:R-:W2:Y:S04]  /*11770*/  LDL.LU R45, [R1+0x1e8] ;  /* 0x0001e800012d7983 */ /* 0x000ea80000300800 */
[----:B------:R-:W2:Y:S04]  /*11780*/  LDL.LU R42, [R1+0x1f0] ;  /* 0x0001f000012a7983 */ /* 0x000ea80000300800 */
[----:B------:R1:W-:Y:S02]  /*11790*/  LDGSTS.E [R3+0x7c00], [R36.64], P4 ;  /* 0x07c0000024037fae */ /* 0x0003e4000a121848 */
[----:B-1----:R-:W-:-:S02]  /*117a0*/  MOV R36, R39 ;  /* 0x0000002700247202 */ /* 0x002fc40000000f00 */
[----:B------:R-:W2:Y:S01]  /*117b0*/  LDL.LU R39, [R1+0x22c] ;  /* 0x00022c0001277983 */ /* 0x000ea20000300800 */
[----:B------:R-:W-:Y:S01]  /*117c0*/  IMAD.MOV.U32 R37, RZ, RZ, R52 ;  /* 0x000000ffff257224 */ /* 0x000fe200078e0034 */
[----:B------:R-:W-:-:S04]  /*117d0*/  SEL R38, R38, RZ, !P0 ;  /* 0x000000ff26267207 */ /* 0x000fc80004000000 */
[----:B------:R1:W-:Y:S01]  /*117e0*/  LDGSTS.E [R3+0x7e00], [R36.64], P4 ;  /* 0x07e0000024037fae */ /* 0x0003e2000a121848 */
[----:B------:R-:W-:Y:S02]  /*117f0*/  ISETP.GT.AND P5, PT, R2, 0x2b, PT ;  /* 0x0000002b0200780c */ /* 0x000fe40003fa4270 */
[----:B------:R-:W-:Y:S01]  /*11800*/  ISETP.NE.U32.AND P2, PT, R38, RZ, PT ;  /* 0x000000ff2600720c */ /* 0x000fe20003f45070 */
[----:B------:R-:W1:Y:S01]  /*11810*/  S2R R191, SR_TID.X ;  /* 0x0000000000bf7919 */ /* 0x000e620000002100 */
[----:B------:R-:W-:-:S04]  /*11820*/  SEL R38, RZ, 0x4, !P5 ;  /* 0x00000004ff267807 */ /* 0x000fc80006800000 */
[----:B------:R-:W-:Y:S02]  /*11830*/  SEL R38, R38, RZ, !P0 ;  /* 0x000000ff26267207 */ /* 0x000fe40004000000 */
[----:B------:R-:W-:Y:S02]  /*11840*/  ISETP.GT.AND P6, PT, R2, 0x37, PT ;  /* 0x000000370200780c */ /* 0x000fe40003fc4270 */
[----:B-----5:R-:W-:-:S05]  /*11850*/  IADD3 R50, P4, R50, R198, RZ ;  /* 0x000000c632327210 */ /* 0x020fca0007f9e0ff */
[----:B----4-:R-:W-:Y:S02]  /*11860*/  IMAD.X R51, R51, 0x1, R0, P4 ;  /* 0x0000000133337824 */ /* 0x010fe400020e0600 */
[----:B-1----:R-:W-:-:S03]  /*11870*/  IMAD.MOV.U32 R36, RZ, RZ, R50 ;  /* 0x000000ffff247224 */ /* 0x002fc600078e0032 */
[----:B------:R-:W-:Y:S02]  /*11880*/  MOV R37, R51 ;  /* 0x0000003300257202 */ /* 0x000fe40000000f00 */
[----:B---3--:R-:W-:-:S03]  /*11890*/  IADD3 R48, P5, R48, R198, RZ ;  /* 0x000000c630307210 */ /* 0x008fc60007fbe0ff */
[----:B------:R1:W-:Y:S02]  /*118a0*/  LDGSTS.E [R3+0x8c00], [R36.64], P3 ;  /* 0x08c0000024037fae */ /* 0x0003e40009921848 */
[----:B------:R-:W-:Y:S01]  /*118b0*/  IMAD.X R49, R49, 0x1, R0, P5 ;  /* 0x0000000131317824 */ /* 0x000fe200028e0600 */
[-C--:B------:R-:W-:Y:S01]  /*118c0*/  IADD3 R46, P1, R46, R198.reuse, RZ ;  /* 0x000000c62e2e7210 */ /* 0x080fe20007f3e0ff */
[----:B------:R-:W-:Y:S01]  /*118d0*/  STL [R1+0x16c], R50 ;  /* 0x00016c3201007387 */ /* 0x000fe20000100800 */
[----:B-1----:R-:W-:Y:S02]  /*118e0*/  IMAD.MOV.U32 R36, RZ, RZ, R48 ;  /* 0x000000ffff247224 */ /* 0x002fe400078e0030 */
[----:B------:R-:W-:Y:S01]  /*118f0*/  IMAD.MOV.U32 R37, RZ, RZ, R49 ;  /* 0x000000ffff257224 */ /* 0x000fe200078e0031 */
[----:B------:R-:W-:Y:S01]  /*11900*/  IADD3 R41, P5, R41, R198, RZ ;  /* 0x000000c629297210 */ /* 0x000fe20007fbe0ff */
[----:B------:R-:W-:Y:S01]  /*11910*/  IMAD.X R47, R47, 0x1, R0, P1 ;  /* 0x000000012f2f7824 */ /* 0x000fe200008e0600 */
[----:B------:R-:W-:Y:S04]  /*11920*/  STL [R1+0x174], R48 ;  /* 0x0001743001007387 */ /* 0x000fe80000100800 */
[----:B------:R-:W-:Y:S04]  /*11930*/  STL [R1+0x168], R51 ;  /* 0x0001683301007387 */ /* 0x000fe80000100800 */
[----:B------:R1:W-:Y:S04]  /*11940*/  LDGSTS.E [R3+0x8e00], [R36.64], P3 ;  /* 0x08e0000024037fae */ /* 0x0003e80009921848 */
[----:B------:R3:W-:Y:S04]  /*11950*/  STL [R1+0x1ac], R46 ;  /* 0x0001ac2e01007387 */ /* 0x0007e80000100800 */
[----:B------:R-:W-:Y:S01]  /*11960*/  STL [R1+0x170], R49 ;  /* 0x0001703101007387 */ /* 0x000fe20000100800 */
[----:B-1----:R-:W-:-:S02]  /*11970*/  IMAD.MOV.U32 R36, RZ, RZ, R46 ;  /* 0x000000ffff247224 */ /* 0x002fc400078e002e */
[----:B------:R-:W-:Y:S01]  /*11980*/  IMAD.MOV.U32 R37, RZ, RZ, R47 ;  /* 0x000000ffff257224 */ /* 0x000fe200078e002f */
[----:B------:R1:W-:Y:S04]  /*11990*/  STL [R1+0x1b4], R41 ;  /* 0x0001b42901007387 */ /* 0x0003e80000100800 */
[----:B------:R-:W-:Y:S01]  /*119a0*/  STL [R1+0x1a8], R47 ;  /* 0x0001a82f01007387 */ /* 0x000fe20000100800 */
[----:B---3--:R-:W-:-:S03]  /*119b0*/  LOP3.LUT R46, R191, 0x3f, RZ, 0xc0, !PT ;  /* 0x0000003fbf2e7812 */ /* 0x008fc600078ec0ff */
[----:B------:R3:W-:Y:S01]  /*119c0*/  LDGSTS.E [R3+0x9c00], [R36.64], P2 ;  /* 0x09c0000024037fae */ /* 0x0007e20009121848 */
[----:B--2---:R-:W-:Y:S01]  /*119d0*/  IMAD.X R43, R43, 0x1, R0, P5 ;  /* 0x000000012b2b7824 */ /* 0x004fe200028e0600 */
[----:B------:R-:W-:-:S04]  /*119e0*/  IADD3 R44, P1, R44, R198, RZ ;  /* 0x000000c62c2c7210 */ /* 0x000fc80007f3e0ff */
[----:B------:R2:W-:Y:S01]  /*119f0*/  STL [R1+0x1b0], R43 ;  /* 0x0001b02b01007387 */ /* 0x0005e20000100800 */
[----:B---3--:R-:W-:Y:S02]  /*11a00*/  MOV R36, R41 ;  /* 0x0000002900247202 */ /* 0x008fe40000000f00 */
[----:B------:R-:W-:Y:S01]  /*11a10*/  IADD3 R40, P3, R40, R198, RZ ;  /* 0x000000c628287210 */ /* 0x000fe20007f7e0ff */
[----:B------:R-:W3:Y:S01]  /*11a20*/  LDL.LU R48, [R1+0x228] ;  /* 0x0002280001307983 */ /* 0x000ee20000300800 */
[----:B------:R-:W-:-:S03]  /*11a30*/  IMAD.MOV.U32 R37, RZ, RZ, R43 ;  /* 0x000000ffff257224 */ /* 0x000fc600078e002b */
[----:B------:R4:W-:Y:S01]  /*11a40*/  STL [R1+0x1ec], R44 ;  /* 0x0001ec2c01007387 */ /* 0x0009e20000100800 */
[----:B------:R-:W-:-:S03]  /*11a50*/  ISETP.NE.U32.AND P4, PT, R38, RZ, PT ;  /* 0x000000ff2600720c */ /* 0x000fc60003f85070 */
[----:B-1----:R-:W5:Y:S04]  /*11a60*/  LDL.LU R41, [R1+0x234] ;  /* 0x0002340001297983 */ /* 0x002f680000300800 */
[----:B------:R-:W-:Y:S04]  /*11a70*/  STL [R1+0x1f4], R40 ;  /* 0x0001f42801007387 */ /* 0x000fe80000100800 */
[----:B--2---:R-:W2:Y:S04]  /*11a80*/  LDL.LU R43, [R1+0x26c] ;  /* 0x00026c00012b7983 */ /* 0x004ea80000300800 */
[----:B------:R1:W-:Y:S01]  /*11a90*/  LDGSTS.E [R3+0x9e00], [R36.64], P2 ;  /* 0x09e0000024037fae */ /* 0x0003e20009121848 */
[----:B------:R-:W-:-:S02]  /*11aa0*/  IMAD.X R45, R45, 0x1, R0, P1 ;  /* 0x000000012d2d7824 */ /* 0x000fc400008e0600 */
[----:B------:R-:W-:Y:S01]  /*11ab0*/  IMAD.X R42, R42, 0x1, R0, P3 ;  /* 0x000000012a2a7824 */ /* 0x000fe200018e0600 */
[----:B------:R-:W-:Y:S02]  /*11ac0*/  ISETP.GT.AND P3, PT, R2, 0x2f, PT ;  /* 0x0000002f0200780c */ /* 0x000fe40003f64270 */
[----:B------:R4:W-:Y:S02]  /*11ad0*/  STL [R1+0x1e8], R45 ;  /* 0x0001e82d01007387 */ /* 0x0009e40000100800 */
[----:B------:R-:W-:Y:S02]  /*11ae0*/  SEL R38, RZ, 0x4, !P3 ;  /* 0x00000004ff267807 */ /* 0x000fe40005800000 */
[----:B------:R4:W-:Y:S01]  /*11af0*/  STL [R1+0x1f0], R42 ;  /* 0x0001f02a01007387 */ /* 0x0009e20000100800 */
[----:B------:R-:W-:Y:S01]  /*11b00*/  ISETP.GE.AND P3, PT, R46, R2, PT ;  /* 0x000000022e00720c */ /* 0x000fe20003f66270 */
[----:B-1----:R-:W-:Y:S02]  /*11b10*/  IMAD.MOV.U32 R36, RZ, RZ, R44 ;  /* 0x000000ffff247224 */ /* 0x002fe400078e002c */
[----:B------:R-:W2:Y:S04]  /*11b20*/  LDL.LU R46, [R1+0x230] ;  /* 0x00023000012e7983 */ /* 0x000ea80000300800 */
[----:B----4-:R-:W4:Y:S01]  /*11b30*/  LDL.LU R44, [R1+0x268] ;  /* 0x00026800012c7983 */ /* 0x010f220000300800 */
[----:B------:R-:W-:-:S02]  /*11b40*/  ISETP.GT.AND P5, PT, R2, 0x33, PT ;  /* 0x000000330200780c */ /* 0x000fc40003fa4270 */
[C---:B------:R-:W-:Y:S01]  /*11b50*/  ISETP.GT.AND P1, PT, R2.reuse, 0x3b, PT ;  /* 0x0000003b0200780c */ /* 0x040fe20003f24270 */
[----:B------:R-:W4:Y:S01]  /*11b60*/  LDL.LU R52, [R1+0x270] ;  /* 0x0002700001347983 */ /* 0x000f220000300800 */
[----:B------:R-:W-:Y:S02]  /*11b70*/  ISETP.GT.AND P2, PT, R2, 0x3f, PT ;  /* 0x0000003f0200780c */ /* 0x000fe40003f44270 */
[----:B------:R-:W-:Y:S02]  /*11b80*/  SEL R2, RZ, 0x4, !P5 ;  /* 0x00000004ff027807 */ /* 0x000fe40006800000 */
[----:B------:R-:W-:Y:S01]  /*11b90*/  IADD3 R39, P5, R39, R198, RZ ;  /* 0x000000c627277210 */ /* 0x000fe20007fbe0ff */
[----:B------:R-:W-:-:S04]  /*11ba0*/  IMAD.MOV.U32 R37, RZ, RZ, R45 ;  /* 0x000000ffff257224 */ /* 0x000fc800078e002d */
[----:B------:R-:W-:Y:S04]  /*11bb0*/  STL [R1+0x22c], R39 ;  /* 0x00022c2701007387 */ /* 0x000fe80000100800 */
[----:B------:R-:W4:Y:S04]  /*11bc0*/  LDL.LU R47, [R1+0x274] ;  /* 0x00027400012f7983 */ /* 0x000f280000300800 */
[----:B------:R-:W4:Y:S04]  /*11bd0*/  LDL.LU R49, [R1+0x2a8] ;  /* 0x0002a80001317983 */ /* 0x000f280000300800 */
[----:B------:R-:W4:Y:S01]  /*11be0*/  LDL.LU R45, [R1+0x2ac] ;  /* 0x0002ac00012d7983 */ /* 0x000f220000300800 */
[----:B------:R-:W-:-:S03]  /*11bf0*/  SEL R2, R2, RZ, !P0 ;  /* 0x000000ff02027207 */ /* 0x000fc60004000000 */
[----:B------:R1:W-:Y:S04]  /*11c00*/  LDGSTS.E [R3+0xac00], [R36.64], P4 ;  /* 0x0ac0000024037fae */ /* 0x0003e8000a121848 */
[----:B------:R-:W4:Y:S04]  /*11c10*/  LDL.LU R51, [R1+0x2b0] ;  /* 0x0002b00001337983 */ /* 0x000f280000300800 */
[----:B------:R-:W4:Y:S01]  /*11c20*/  LDL.LU R50, [R1+0x2b4] ;  /* 0x0002b40001327983 */ /* 0x000f220000300800 */
[----:B-1----:R-:W-:Y:S01]  /*11c30*/  MOV R36, R40 ;  /* 0x0000002800247202 */ /* 0x002fe20000000f00 */
[----:B------:R-:W-:Y:S01]  /*11c40*/  IMAD.MOV.U32 R37, RZ, RZ, R42 ;  /* 0x000000ffff257224 */ /* 0x000fe200078e002a */
[----:B------:R-:W-:Y:S01]  /*11c50*/  SEL R38, R38, RZ, !P0 ;  /* 0x000000ff26267207 */ /* 0x000fe20004000000 */
[----:B------:R-:W4:Y:S04]  /*11c60*/  LDL.LU R42, [R1+0x2ec] ;  /* 0x0002ec00012a7983 */ /* 0x000f280000300800 */
[----:B------:R1:W-:Y:S01]  /*11c70*/  LDGSTS.E [R3+0xae00], [R36.64], P4 ;  /* 0x0ae0000024037fae */ /* 0x0003e2000a121848 */
[----:B------:R-:W-:-:S03]  /*11c80*/  ISETP.NE.U32.AND P4, PT, R38, RZ, PT ;  /* 0x000000ff2600720c */ /* 0x000fc60003f85070 */
[----:B------:R-:W4:Y:S01]  /*11c90*/  LDL.LU R40, [R1+0x2f4] ;  /* 0x0002f40001287983 */ /* 0x000f220000300800 */
[----:B-1----:R-:W-:Y:S02]  /*11ca0*/  SEL R37, RZ, 0x4, !P1 ;  /* 0x00000004ff257807 */ /* 0x002fe40004800000 */
[----:B------:R-:W-:Y:S02]  /*11cb0*/  SEL R36, RZ, 0x4, !P2 ;  /* 0x00000004ff247807 */ /* 0x000fe40005000000 */
[----:B------:R-:W-:Y:S02]  /*11cc0*/  SEL R37, R37, RZ, !P0 ;  /* 0x000000ff25257207 */ /* 0x000fe40004000000 */
[----:B------:R-:W-:Y:S02]  /*11cd0*/  SEL R36, R36, RZ, !P0 ;  /* 0x000000ff24247207 */ /* 0x000fe40004000000 */
[----:B------:R-:W-:Y:S01]  /*11ce0*/  ISETP.NE.U32.AND P2, PT, R37, RZ, PT ;  /* 0x000000ff2500720c */ /* 0x000fe20003f45070 */
[----:B---3--:R-:W-:Y:S01]  /*11cf0*/  IMAD.X R48, R48, 0x1, R0, P5 ;  /* 0x0000000130307824 */ /* 0x008fe200028e0600 */
[----:B------:R-:W-:-:S02]  /*11d00*/  ISETP.NE.U32.AND P5, PT, R2, RZ, PT ;  /* 0x000000ff0200720c */ /* 0x000fc40003fa5070 */
[----:B------:R-:W-:Y:S02]  /*11d10*/  SEL R2, RZ, 0x4, !P6 ;  /* 0x00000004ff027807 */ /* 0x000fe40007000000 */
[-C--:B-----5:R-:W-:Y:S01]  /*11d20*/  IADD3 R41, P6, R41, R198.reuse, RZ ;  /* 0x000000c629297210 */ /* 0x0a0fe20007fde0ff */
[----:B------:R1:W-:Y:S01]  /*11d30*/  STL [R1+0x228], R48 ;  /* 0x0002283001007387 */ /* 0x0003e20000100800 */
[----:B--2---:R-:W-:-:S03]  /*11d40*/  IADD3 R43, P1, R43, R198, RZ ;  /* 0x000000c62b2b7210 */ /* 0x004fc60007f3e0ff */
[----:B------:R-:W-:Y:S01]  /*11d50*/  STL [R1+0x234], R41 ;  /* 0x0002342901007387 */ /* 0x000fe20000100800 */
[----:B------:R-:W-:-:S03]  /*11d60*/  MOV R37, R48 ;  /* 0x0000003000257202 */ /* 0x000fc60000000f00 */
[----:B------:R-:W-:Y:S01]  /*11d70*/  STL [R1+0x26c], R43 ;  /* 0x00026c2b01007387 */ /* 0x000fe20000100800 */
[----:B------:R-:W-:Y:S01]  /*11d80*/  SEL R2, R2, RZ, !P0 ;  /* 0x000000ff02027207 */ /* 0x000fe20004000000 */
[--C-:B------:R-:W-:Y:S02]  /*11d90*/  IMAD.X R46, R46, 0x1, R0.reuse, P6 ;  /* 0x000000012e2e7824 */ /* 0x100fe400030e0600 */
[----:B----4-:R-:W-:-:S03]  /*11da0*/  IMAD.X R44, R44, 0x1, R0, P1 ;  /* 0x000000012c2c7824 */ /* 0x010fc600008e0600 */
[----:B------:R2:W-:Y:S01]  /*11db0*/  STL [R1+0x230], R46 ;  /* 0x0002302e01007387 */ /* 0x0005e20000100800 */
[----:B------:R-:W-:Y:S01]  /*11dc0*/  ISETP.NE.U32.AND P1, PT, R36, RZ, PT ;  /* 0x000000ff2400720c */ /* 0x000fe20003f25070 */
[----:B------:R-:W-:Y:S02]  /*11dd0*/  IMAD.MOV.U32 R36, RZ, RZ, R39 ;  /* 0x000000ffff247224 */ /* 0x000fe400078e0027 */
[----:B------:R3:W-:Y:S04]  /*11de0*/  STL [R1+0x268], R44 ;  /* 0x0002682c01007387 */ /* 0x0007e80000100800 */
[----:B------:R-:W4:Y:S04]  /*11df0*/  LDL.LU R38, [R1+0x2e8] ;  /* 0x0002e80001267983 */ /* 0x000f280000300800 */
[----:B-1----:R-:W5:Y:S04]  /*11e00*/  LDL.LU R48, [R1+0x2f0] ;  /* 0x0002f00001307983 */ /* 0x002f680000300800 */
[----:B------:R-:W5:Y:S01]  /*11e10*/  LDL.LU R39, [R1+0x32c] ;  /* 0x00032c0001277983 */ /* 0x000f620000300800 */
[----:B------:R-:W-:-:S02]  /*11e20*/  ISETP.NE.U32.AND P6, PT, R2, RZ, PT ;  /* 0x000000ff0200720c */ /* 0x000fc40003fc5070 */
[----:B------:R-:W-:Y:S01]  /*11e30*/  SEL R2, RZ, 0x4, P3 ;  /* 0x00000004ff027807 */ /* 0x000fe20001800000 */
[----:B------:R1:W-:Y:S03]  /*11e40*/  LDGSTS.E [R3+0xbc00], [R36.64], P4 ;  /* 0x0bc0000024037fae */ /* 0x0003e6000a121848 */
[----:B------:R-:W-:Y:S02]  /*11e50*/  SEL R2, R2, RZ, !P0 ;  /* 0x000000ff02027207 */ /* 0x000fe40004000000 */
[----:B------:R-:W-:Y:S01]  /*11e60*/  IADD3 R47, P0, R47, R198, RZ ;  /* 0x000000c62f2f7210 */ /* 0x000fe20007f1e0ff */
[----:B-1----:R-:W-:Y:S02]  /*11e70*/  IMAD.MOV.U32 R36, RZ, RZ, R41 ;  /* 0x000000ffff247224 */ /* 0x002fe400078e0029 */
[----:B------:R-:W-:Y:S02]  /*11e80*/  IMAD.MOV.U32 R37, RZ, RZ, R46 ;  /* 0x000000ffff257224 */ /* 0x000fe400078e002e */
[----:B--2---:R-:W2:Y:S01]  /*11e90*/  LDL.LU R46, [R1+0x328] ;  /* 0x00032800012e7983 */ /* 0x004ea20000300800 */
[----:B------:R-:W-:-:S03]  /*11ea0*/  IMAD.X R52, R52, 0x1, R0, P0 ;  /* 0x0000000134347824 */ /* 0x000fc600000e0600 */
[----:B------:R1:W-:Y:S01]  /*11eb0*/  LDGSTS.E [R3+0xbe00], [R36.64], P4 ;  /* 0x0be0000024037fae */ /* 0x0003e2000a121848 */
[----:B------:R-:W-:-:S03]  /*11ec0*/  IADD3 R45, P4, R45, R198, RZ ;  /* 0x000000c62d2d7210 */ /* 0x000fc60007f9e0ff */
[----:B------:R-:W2:Y:S04]  /*11ed0*/  LDL.LU R41, [R1+0x334] ;  /* 0x0003340001297983 */ /* 0x000ea80000300800 */
[----:B------:R3:W-:Y:S01]  /*11ee0*/  STL [R1+0x274], R47 ;  /* 0x0002742f01007387 */ /* 0x0007e20000100800 */
[----:B-1----:R-:W-:Y:S02]  /*11ef0*/  IMAD.MOV.U32 R36, RZ, RZ, R43 ;  /* 0x000000ffff247224 */ /* 0x002fe400078e002b */
[----:B------:R-:W-:Y:S02]  /*11f00*/  IMAD.MOV.U32 R37, RZ, RZ, R44 ;  /* 0x000000ffff257224 */ /* 0x000fe400078e002c */
[----:B---3--:R-:W3:Y:S04]  /*11f10*/  LDL.LU R44, [R1+0x330] ;  /* 0x00033000012c7983 */ /* 0x008ee80000300800 */
[----:B------:R-:W-:Y:S04]  /*11f20*/  STL [R1+0x2ac], R45 ;  /* 0x0002ac2d01007387 */ /* 0x000fe80000100800 */
[----:B------:R-:W-:Y:S04]  /*11f30*/  STL [R1+0x270], R52 ;  /* 0x0002703401007387 */ /* 0x000fe80000100800 */
[----:B------:R-:W3:Y:S04]  /*11f40*/  LDL.LU R43, [R1+0x33c] ;  /* 0x00033c00012b7983 */ /* 0x000ee80000300800 */
[----:B------:R1:W-:Y:S02]  /*11f50*/  LDGSTS.E [R3+0xcc00], [R36.64], P5 ;  /* 0x0cc0000024037fae */ /* 0x0003e4000a921848 */
[----:B-1----:R-:W-:-:S02]  /*11f60*/  IMAD.MOV.U32 R36, RZ, RZ, R47 ;  /* 0x000000ffff247224 */ /* 0x002fc400078e002f */
[----:B------:R-:W3:Y:S01]  /*11f70*/  LDL.LU R47, [R1+0x35c] ;  /* 0x00035c00012f7983 */ /* 0x000ee20000300800 */
[----:B------:R-:W-:Y:S01]  /*11f80*/  IMAD.MOV.U32 R37, RZ, RZ, R52 ;  /* 0x000000ffff257224 */ /* 0x000fe200078e0034 */
[----:B------:R-:W-:Y:S02]  /*11f90*/  IADD3 R50, P0, R50, R198, RZ ;  /* 0x000000c632327210 */ /* 0x000fe40007f1e0ff */
[----:B------:R-:W-:Y:S02]  /*11fa0*/  IADD3.X R49, R49, R0, RZ, P4, !PT ;  /* 0x0000000031317210 */ /* 0x000fe400027fe4ff */
[----:B------:R1:W-:Y:S01]  /*11fb0*/  LDGSTS.E [R3+0xce00], [R36.64], P5 ;  /* 0x0ce0000024037fae */ /* 0x0003e2000a921848 */
[-C--:B------:R-:W-:Y:S01]  /*11fc0*/  IADD3 R42, P4, R42, R198.reuse, RZ ;  /* 0x000000c62a2a7210 */ /* 0x080fe20007f9e0ff */
[----:B------:R-:W-:Y:S02]  /*11fd0*/  IMAD.X R51, R51, 0x1, R0, P0 ;  /* 0x0000000133337824 */ /* 0x000fe400000e0600 */
[----:B------:R-:W-:Y:S01]  /*11fe0*/  STL [R1+0x2b4], R50 ;  /* 0x0002b43201007387 */ /* 0x000fe20000100800 */
[----:B------:R-:W-:-:S03]  /*11ff0*/  IADD3 R40, P0, R40, R198, RZ ;  /* 0x000000c628287210 */ /* 0x000fc60007f1e0ff */
[----:B------:R1:W-:Y:S02]  /*12000*/  STL [R1+0x2a8], R49 ;  /* 0x0002a83101007387 */ /* 0x0003e40000100800 */
[----:B-1----:R-:W-:Y:S02]  /*12010*/  IMAD.MOV.U32 R36, RZ, RZ, R45 ;  /* 0x000000ffff247224 */ /* 0x002fe400078e002d */
[----:B------:R-:W-:Y:S02]  /*12020*/  IMAD.MOV.U32 R37, RZ, RZ, R49 ;  /* 0x000000ffff257224 */ /* 0x000fe400078e0031 */
[----:B------:R-:W3:Y:S04]  /*12030*/  LDL.LU R49, [R1+0x338] ;  /* 0x0003380001317983 */ /* 0x000ee80000300800 */
[----:B------:R-:W-:Y:S04]  /*12040*/  STL [R1+0x2ec], R42 ;  /* 0x0002ec2a01007387 */ /* 0x000fe80000100800 */
[----:B------:R1:W-:Y:S04]  /*12050*/  STL [R1+0x2b0], R51 ;  /* 0x0002b03301007387 */ /* 0x0003e80000100800 */
[----:B------:R1:W-:Y:S04]  /*12060*/  LDGSTS.E [R3+0xdc00], [R36.64], P6 ;  /* 0x0dc0000024037fae */ /* 0x0003e8000b121848 */
[----:B------:R-:W3:Y:S01]  /*12070*/  LDL.LU R45, [R1+0x37c] ;  /* 0x00037c00012d7983 */ /* 0x000ee20000300800 */
[----:B-1----:R-:W-:-:S03]  /*12080*/  IMAD.MOV.U32 R37, RZ, RZ, R51 ;  /* 0x000000ffff257224 */ /* 0x002fc600078e0033 */
[----:B------:R-:W3:Y:S01]  /*12090*/  LDL.LU R51, [R1+0x358] ;  /* 0x0003580001337983 */ /* 0x000ee20000300800 */
[----:B------:R-:W-:-:S03]  /*120a0*/  IMAD.MOV.U32 R36, RZ, RZ, R50 ;  /* 0x000000ffff247224 */ /* 0x000fc600078e0032 */
[----:B------:R-:W-:Y:S04]  /*120b0*/  STL [R1+0x2f4], R40 ;  /* 0x0002f42801007387 */ /* 0x000fe80000100800 */
[----:B------:R1:W-:Y:S02]  /*120c0*/  LDGSTS.E [R3+0xde00], [R36.64], P6 ;  /* 0x0de0000024037fae */ /* 0x0003e4000b121848 */
[----:B-1----:R-:W-:Y:S01]  /*120d0*/  IMAD.MOV.U32 R36, RZ, RZ, R42 ;  /* 0x000000ffff247224 */ /* 0x002fe200078e002a */
[----:B----4-:R-:W-:Y:S01]  /*120e0*/  IADD3.X R38, R38, R0, RZ, P4, !PT ;  /* 0x0000000026267210 */ /* 0x010fe200027fe4ff */
[----:B-----5:R-:W-:-:S04]  /*120f0*/  IMAD.X R48, R48, 0x1, R0, P0 ;  /* 0x0000000130307824 */ /* 0x020fc800000e0600 */
[----:B------:R1:W-:Y:S01]  /*12100*/  STL [R1+0x2e8], R38 ;  /* 0x0002e82601007387 */ /* 0x0003e20000100800 */
[----:B------:R-:W-:-:S03]  /*12110*/  IADD3 R39, P4, R39, R198, RZ ;  /* 0x000000c627277210 */ /* 0x000fc60007f9e0ff */
[----:B------:R-:W4:Y:S04]  /*12120*/  LDL.LU R50, [R1+0x378] ;  /* 0x0003780001327983 */ /* 0x000f280000300800 */
[----:B------:R-:W-:Y:S04]  /*12130*/  STL [R1+0x32c], R39 ;  /* 0x00032c2701007387 */ /* 0x000fe80000100800 */
[----:B------:R5:W-:Y:S01]  /*12140*/  STL [R1+0x2f0], R48 ;  /* 0x0002f03001007387 */ /* 0x000be20000100800 */
[----:B------:R-:W-:-:S03]  /*12150*/  IMAD.MOV.U32 R37, RZ, RZ, R38 ;  /* 0x000000ffff257224 */ /* 0x000fc600078e0026 */
[----:B------:R-:W4:Y:S04]  /*12160*/  LDL.LU R42, [R1+0x39c] ;  /* 0x00039c00012a7983 */ /* 0x000f280000300800 */
[----:B------:R5:W-:Y:S01]  /*12170*/  LDGSTS.E [R3+0xec00], [R36.64], P2 ;  /* 0x0ec0000024037fae */ /* 0x000be20009121848 */
[----:B--2---:R-:W-:-:S03]  /*12180*/  IADD3.X R46, R46, R0, RZ, P4, !PT ;  /* 0x000000002e2e7210 */ /* 0x004fc600027fe4ff */
[----:B-1----:R-:W2:Y:S01]  /*12190*/  LDL.LU R38, [R1+0x3bc] ;  /* 0x0003bc0001267983 */ /* 0x002ea20000300800 */
[----:B-----5:R-:W-:Y:S02]  /*121a0*/  IMAD.MOV.U32 R36, RZ, RZ, R40 ;  /* 0x000000ffff247224 */ /* 0x020fe400078e0028 */
[----:B------:R-:W-:Y:S01]  /*121b0*/  IMAD.MOV.U32 R37, RZ, RZ, R48 ;  /* 0x000000ffff257224 */ /* 0x000fe200078e0030 */
[----:B------:R-:W-:Y:S01]  /*121c0*/  IADD3 R41, P0, R41, R198, RZ ;  /* 0x000000c629297210 */ /* 0x000fe20007f1e0ff */
[----:B------:R-:W5:Y:S04]  /*121d0*/  LDL.LU R48, [R1+0x398] ;  /* 0x0003980001307983 */ /* 0x000f680000300800 */
[----:B------:R1:W-:Y:S01]  /*121e0*/  LDGSTS.E [R3+0xee00], [R36.64], P2 ;  /* 0x0ee0000024037fae */ /* 0x0003e20009121848 */
[----:B---3--:R-:W-:-:S03]  /*121f0*/  IMAD.X R44, R44, 0x1, R0, P0 ;  /* 0x000000012c2c7824 */ /* 0x008fc600000e0600 */
[----:B------:R-:W-:Y:S04]  /*12200*/  STL [R1+0x334], R41 ;  /* 0x0003342901007387 */ /* 0x000fe80000100800 */
[----:B------:R3:W-:Y:S01]  /*12210*/  STL [R1+0x328], R46 ;  /* 0x0003282e01007387 */ /* 0x0007e20000100800 */
[----:B-1----:R-:W-:-:S03]  /*12220*/  IMAD.MOV.U32 R36, RZ, RZ, R39 ;  /* 0x000000ffff247224 */ /* 0x002fc600078e0027 */
[----:B------:R-:W5:Y:S01]  /*12230*/  LDL.LU R40, [R1+0x3dc] ;  /* 0x0003dc0001287983 */ /* 0x000f620000300800 */
[----:B------:R-:W-:Y:S01]  /*12240*/  IADD3 R43, P2, R43, UR7, RZ ;  /* 0x000000072b2b7c10 */ /* 0x000fe2000ff5e0ff */
[----:B------:R-:W-:Y:S02]  /*12250*/  IMAD.MOV.U32 R37, RZ, RZ, R46 ;  /* 0x000000ffff257224 */ /* 0x000fe400078e002e */
[----:B---3--:R-:W3:Y:S04]  /*12260*/  LDL.LU R46, [R1+0x3b8] ;  /* 0x0003b800012e7983 */ /* 0x008ee80000300800 */
[----:B------:R-:W-:Y:S04]  /*12270*/  STL [R1+0x33c], R43 ;  /* 0x00033c2b01007387 */ /* 0x000fe80000100800 */
[----:B------:R1:W-:Y:S04]  /*12280*/  STL [R1+0x330], R44 ;  /* 0x0003302c01007387 */ /* 0x0003e80000100800 */
[----:B------:R-:W3:Y:S01]  /*12290*/  LDL.LU R39, [R1+0x3fc] ;  /* 0x0003fc0001277983 */ /* 0x000ee20000300800 */
[----:B------:R-:W-:-:S03]  /*122a0*/  IADD3 R47, P0, R47, UR7, RZ ;  /* 0x000000072f2f7c10 */ /* 0x000fc6000ff1e0ff */
[----:B------:R1:W-:Y:S04]  /*122b0*/  LDGSTS.E [R3+0xfc00], [R36.64], P1 ;  /* 0x0fc0000024037fae */ /* 0x0003e80008921848 */
[----:B------:R-:W-:Y:S01]  /*122c0*/  STL [R1+0x35c], R47 ;  /* 0x00035c2f01007387 */ /* 0x000fe20000100800 */
[----:B-1----:R-:W-:-:S03]  /*122d0*/  IMAD.MOV.U32 R37, RZ, RZ, R44 ;  /* 0x000000ffff257224 */ /* 0x002fc600078e002c */
[----:B------:R-:W3:Y:S01]  /*122e0*/  LDL.LU R44, [R1+0x3d8] ;  /* 0x0003d800012c7983 */ /* 0x000ee20000300800 */
[----:B------:R-:W-:Y:S01]  /*122f0*/  IMAD.MOV.U32 R36, RZ, RZ, R41 ;  /* 0x000000ffff247224 */ /* 0x000fe200078e0029 */
[----:B------:R-:W-:Y:S02]  /*12300*/  ISETP.NE.U32.AND P3, PT, R2, RZ, PT ;  /* 0x000000ff0200720c */ /* 0x000fe40003f65070 */
[----:B------:R-:W-:Y:S02]  /*12310*/  MOV R2, UR5 ;  /* 0x0000000500027c02 */ /* 0x000fe40008000f00 */
[----:B------:R1:W-:Y:S01]  /*12320*/  LDGSTS.E [R3+0xfe00], [R36.64], P1 ;  /* 0x0fe0000024037fae */ /* 0x0003e20008921848 */
[----:B------:R-:W-:-:S03]  /*12330*/  IADD3.X R49, R49, UR6, RZ, P2, !PT ;  /* 0x0000000631317c10 */ /* 0x000fc600097fe4ff */
[----:B------:R-:W0:Y:S04]  /*12340*/  LDGDEPBAR ;  /* 0x00000000000079af */ /* 0x000e280000000000 */
[----:B------:R1:W-:Y:S04]  /*12350*/  STL [R1+0x338], R49 ;  /* 0x0003383101007387 */ /* 0x0003e80000100800 */
[----:B------:R-:W3:Y:S01]  /*12360*/  LDL.LU R41, [R1+0x41c] ;  /* 0x00041c0001297983 */ /* 0x000ee20000300800 */
[----:B-1----:R-:W-:-:S03]  /*12370*/  IMAD R36, R2, 0x4000, R207 ;  /* 0x0000400002247824 */ /* 0x002fc600078e02cf */
[----:B------:R-:W3:Y:S01]  /*12380*/  LDL.LU R37, [R1+0x3f8] ;  /* 0x0003f80001257983 */ /* 0x000ee20000300800 */
[----:B------:R-:W-:Y:S01]  /*12390*/  IADD3 R45, P1, R45, UR7, RZ ;  /* 0x000000072d2d7c10 */ /* 0x000fe2000ff3e0ff */
[----:B------:R-:W-:Y:S02]  /*123a0*/  IMAD.MOV.U32 R2, RZ, RZ, R43 ;  /* 0x000000ffff027224 */ /* 0x000fe400078e002b */
[----:B------:R-:W-:Y:S02]  /*123b0*/  IMAD.MOV.U32 R3, RZ, RZ, R49 ;  /* 0x000000ffff037224 */ /* 0x000fe400078e0031 */
[----:B------:R-:W-:Y:S04]  /*123c0*/  STL [R1+0x37c], R45 ;  /* 0x00037c2d01007387 */ /* 0x000fe80000100800 */
[----:B------:R1:W-:Y:S01]  /*123d0*/  LDGSTS.E [R36+0x20000], [R2.64], P3 ;  /* 0x2000000002247fae */ /* 0x0003e20009921848 */
[----:B------:R-:W-:-:S05]  /*123e0*/  IADD3.X R51, R51, UR6, RZ, P0, !PT ;  /* 0x0000000633337c10 */ /* 0x000fca00087fe4ff */
[----:B------:R2:W-:Y:S04]  /*123f0*/  STL [R1+0x358], R51 ;  /* 0x0003583301007387 */ /* 0x0005e80000100800 */
[----:B------:R-:W3:Y:S04]  /*12400*/  LDL.LU R43, [R1+0x418] ;  /* 0x00041800012b7983 */ /* 0x000ee80000300800 */
[----:B------:R-:W3:Y:S01]  /*12410*/  LDL.LU R49, [R1+0x344] ;  /* 0x0003440001317983 */ /* 0x000ee20000300800 */
[----:B-1----:R-:W-:Y:S01]  /*12420*/  MOV R2, R47 ;  /* 0x0000002f00027202 */ /* 0x002fe20000000f00 */
[----:B------:R-:W-:-:S02]  /*12430*/  IMAD.MOV.U32 R3, RZ, RZ, R51 ;  /* 0x000000ffff037224 */ /* 0x000fc400078e0033 */
[----:B------:R-:W3:Y:S04]  /*12440*/  LDL.LU R47, [R1+0x364] ;  /* 0x00036400012f7983 */ /* 0x000ee80000300800 */
[----:B------:R1:W-:Y:S02]  /*12450*/  LDGSTS.E [R36+0x20800], [R2.64], P3 ;  /* 0x2080000002247fae */ /* 0x0003e40009921848 */
[----:B-1----:R-:W-:Y:S01]  /*12460*/  IMAD.MOV.U32 R2, RZ, RZ, R45 ;  /* 0x000000ffff027224 */ /* 0x002fe200078e002d */
[----:B----4-:R-:W-:Y:S02]  /*12470*/  IADD3.X R50, R50, UR6, RZ, P1, !PT ;  /* 0x0000000632327c10 */ /* 0x010fe40008ffe4ff */
[----:B------:R-:W-:-:S05]  /*12480*/  IADD3 R42, P0, R42, UR7, RZ ;  /* 0x000000072a2a7c10 */ /* 0x000fca000ff1e0ff */
[----:B------:R-:W-:Y:S04]  /*12490*/  STL [R1+0x39c], R42 ;  /* 0x00039c2a01007387 */ /* 0x000fe80000100800 */
[----:B------:R1:W-:Y:S04]  /*124a0*/  STL [R1+0x378], R50 ;  /* 0x0003783201007387 */ /* 0x0003e80000100800 */
[----:B--2---:R-:W2:Y:S01]  /*124b0*/  LDL.LU R51, [R1+0x340] ;  /* 0x0003400001337983 */ /* 0x004ea20000300800 */
[----:B------:R-:W-:Y:S01]  /*124c0*/  IADD3 R38, P1, R38, UR7, RZ ;  /* 0x0000000726267c10 */ /* 0x000fe2000ff3e0ff */
[----:B------:R-:W-:Y:S01]  /*124d0*/  IMAD.MOV.U32 R3, RZ, RZ, R50 ;  /* 0x000000ffff037224 */ /* 0x000fe200078e0032 */
[----:B-----5:R-:W-:-:S03]  /*124e0*/  IADD3.X R48, R48, UR6, RZ, P0, !PT ;  /* 0x0000000630307c10 */ /* 0x020fc600087fe4ff */
[----:B------:R-:W-:Y:S04]  /*124f0*/  STL [R1+0x3bc], R38 ;  /* 0x0003bc2601007387 */ /* 0x000fe80000100800 */
[----:B------:R4:W-:Y:S04]  /*12500*/  STL [R1+0x398], R48 ;  /* 0x0003983001007387 */ /* 0x0009e80000100800 */
[----:B------:R-:W5:Y:S04]  /*12510*/  LDL.LU R45, [R1+0x384] ;  /* 0x00038400012d7983 */ /* 0x000f680000300800 */
[----:B-1----:R-:W5:Y:S01]  /*12520*/  LDL.LU R50, [R1+0x360] ;  /* 0x0003600001327983 */ /* 0x002f620000300800 */
[----:B------:R-:W-:-:S03]  /*12530*/  IADD3 R40, P0, R40, UR7, RZ ;  /* 0x0000000728287c10 */ /* 0x000fc6000ff1e0ff */
[----:B------:R1:W-:Y:S01]  /*12540*/  LDGSTS.E [R36+0x21000], [R2.64], P3 ;  /* 0x2100000002247fae */ /* 0x0003e20009921848 */
[----:B---3--:R-:W-:-:S03]  /*12550*/  IADD3.X R46, R46, UR6, RZ, P1, !PT ;  /* 0x000000062e2e7c10 */ /* 0x008fc60008ffe4ff */
[----:B------:R-:W-:Y:S04]  /*12560*/  STL [R1+0x3dc], R40 ;  /* 0x0003dc2801007387 */ /* 0x000fe80000100800 */
[----:B------:R3:W-:Y:S01]  /*12570*/  STL [R1+0x3b8], R46 ;  /* 0x0003b82e01007387 */ /* 0x0007e20000100800 */
[----:B-1----:R-:W-:Y:S02]  /*12580*/  IMAD.MOV.U32 R2, RZ, RZ, R42 ;  /* 0x000000ffff027224 */ /* 0x002fe400078e002a */
[----:B------:R-:W-:Y:S01]  /*12590*/  IMAD.MOV.U32 R3, RZ, RZ, R48 ;  /* 0x000000ffff037224 */ /* 0x000fe200078e0030 */
[----:B------:R-:W5:Y:S01]  /*125a0*/  LDL.LU R42, [R1+0x3a4] ;  /* 0x0003a400012a7983 */ /* 0x000f620000300800 */
[----:B------:R-:W-:-:S03]  /*125b0*/  IADD3 R39, P1, R39, UR7, RZ ;  /* 0x0000000727277c10 */ /* 0x000fc6000ff3e0ff */
[----:B----4-:R-:W4:Y:S04]  /*125c0*/  LDL.LU R48, [R1+0x380] ;  /* 0x0003800001307983 */ /* 0x010f280000300800 */
[----:B------:R1:W-:Y:S04]  /*125d0*/  LDGSTS.E [R36+0x21800], [R2.64], P3 ;  /* 0x2180000002247fae */ /* 0x0003e80009921848 */
[----:B------:R-:W-:Y:S01]  /*125e0*/  STL [R1+0x3fc], R39 ;  /* 0x0003fc2701007387 */ /* 0x000fe20000100800 */
[----:B------:R-:W-:Y:S01]  /*125f0*/  IADD3.X R44, R44, UR6, RZ, P0, !PT ;  /* 0x000000062c2c7c10 */ /* 0x000fe200087fe4ff */
[----:B-1----:R-:W-:Y:S01]  /*12600*/  IMAD.MOV.U32 R3, RZ, RZ, R46 ;  /* 0x000000ffff037224 */ /* 0x002fe200078e002e */
[----:B------:R-:W-:-:S03]  /*12610*/  MOV R2, R38 ;  /* 0x0000002600027202 */ /* 0x000fc60000000f00 */
[----:B------:R1:W-:Y:S04]  /*12620*/  STL [R1+0x3d8], R44 ;  /* 0x0003d82c01007387 */ /* 0x0003e80000100800 */
[----:B------:R-:W4:Y:S04]  /*12630*/  LDL.LU R38, [R1+0x3c4] ;  /* 0x0003c40001267983 */ /* 0x000f280000300800 */
[----:B---3--:R-:W3:Y:S04]  /*12640*/  LDL.LU R46, [R1+0x3a0] ;  /* 0x0003a000012e7983 */ /* 0x008ee80000300800 */
[----:B------:R1:W-:Y:S01]  /*12650*/  LDGSTS.E [R36+0x22000], [R2.64], P3 ;  /* 0x2200000002247fae */ /* 0x0003e20009921848 */
[----:B------:R-:W-:-:S02]  /*12660*/  IADD3 R41, P2, R41, UR7, RZ ;  /* 0x0000000729297c10 */ /* 0x000fc4000ff5e0ff */
[----:B------:R-:W-:-:S03]  /*12670*/  IADD3.X R37, R37, UR6, RZ, P1, !PT ;  /* 0x0000000625257c10 */ /* 0x000fc60008ffe4ff */
[----:B------:R-:W-:Y:S01]  /*12680*/  STL [R1+0x41c], R41 ;  /* 0x00041c2901007387 */ /* 0x000fe20000100800 */
[----:B-1----:R-:W-:Y:S02]  /*12690*/  IMAD.MOV.U32 R2, RZ, RZ, R40 ;  /* 0x000000ffff027224 */ /* 0x002fe400078e0028 */
[----:B------:R-:W-:Y:S01]  /*126a0*/  IMAD.MOV.U32 R3, RZ, RZ, R44 ;  /* 0x000000ffff037224 */ /* 0x000fe200078e002c */
[----:B------:R1:W-:Y:S04]  /*126b0*/  STL [R1+0x3f8], R37 ;  /* 0x0003f82501007387 */ /* 0x0003e80000100800 */
[----:B------:R1:W-:Y:S04]  /*126c0*/  LDGSTS.E [R36+0x22800], [R2.64], P3 ;  /* 0x2280000002247fae */ /* 0x0003e80009921848 */
[----:B------:R-:W3:Y:S01]  /*126d0*/  LDL.LU R40, [R1+0x3e4] ;  /* 0x0003e40001287983 */ /* 0x000ee20000300800 */
[----:B------:R-:W-:-:S03]  /*126e0*/  IADD3.X R43, R43, UR6, RZ, P2, !PT ;  /* 0x000000062b2b7c10 */ /* 0x000fc600097fe4ff */
[----:B------:R-:W3:Y:S01]  /*126f0*/  LDL.LU R44, [R1+0x3c0] ;  /* 0x0003c000012c7983 */ /* 0x000ee20000300800 */
[----:B------:R-:W-:Y:S01]  /*12700*/  IADD3 R49, P0, R49, UR7, RZ ;  /* 0x0000000731317c10 */ /* 0x000fe2000ff1e0ff */
[----:B-1----:R-:W-:Y:S02]  /*12710*/  IMAD.MOV.U32 R2, RZ, RZ, R39 ;  /* 0x000000ffff027224 */ /* 0x002fe400078e0027 */
[----:B------:R-:W-:Y:S02]  /*12720*/  IMAD.MOV.U32 R3, RZ, RZ, R37 ;  /* 0x000000ffff037224 */ /* 0x000fe400078e0025 */
[----:B------:R-:W-:Y:S01]  /*12730*/  STL [R1+0x344], R49 ;  /* 0x0003443101007387 */ /* 0x000fe20000100800 */
[----:B------:R-:W-:-:S03]  /*12740*/  IADD3 R47, P1, R47, UR7, RZ ;  /* 0x000000072f2f7c10 */ /* 0x000fc6000ff3e0ff */
[----:B------:R1:W-:Y:S01]  /*12750*/  STL [R1+0x418], R43 ;  /* 0x0004182b01007387 */ /* 0x0003e20000100800 */
[----:B------:R-:W-:-:S03]  /*12760*/  MOV R37, UR5 ;  /* 0x0000000500257c02 */ /* 0x000fc60008000f00 */
[----:B------:R1:W-:Y:S04]  /*12770*/  LDGSTS.E [R36+0x23000], [R2.64], P3 ;  /* 0x2300000002247fae */ /* 0x0003e80009921848 */
[----:B------:R-:W3:Y:S01]  /*12780*/  LDL.LU R39, [R1+0x404] ;  /* 0x0004040001277983 */ /* 0x000ee20000300800 */
[----:B-1----:R-:W-:Y:S02]  /*12790*/  IMAD.MOV.U32 R2, RZ, RZ, R41 ;  /* 0x000000ffff027224 */ /* 0x002fe400078e0029 */
[----:B------:R-:W-:Y:S01]  /*127a0*/  IMAD.MOV.U32 R3, RZ, RZ, R43 ;  /* 0x000000ffff037224 */ /* 0x000fe200078e002b */
[----:B------:R-:W3:Y:S01]  /*127b0*/  LDL.LU R41, [R1+0x3e0] ;  /* 0x0003e00001297983 */ /* 0x000ee20000300800 */
[----:B------:R-:W-:-:S03]  /*127c0*/  LOP3.LUT R43, R207, 0x20, RZ, 0x3c, !PT ;  /* 0x00000020cf2b7812 */ /* 0x000fc600078e3cff */
[----:B------:R-:W-:Y:S02]  /*127d0*/  STL [R1+0x364], R47 ;  /* 0x0003642f01007387 */ /* 0x000fe40000100800 */
[----:B------:R-:W-:Y:S02]  /*127e0*/  IMAD R37, R37, 0x4000, R43 ;  /* 0x0000400025257824 */ /* 0x000fe400078e022b */
[----:B------:R1:W-:Y:S02]  /*127f0*/  LDGSTS.E [R36+0x23800], [R2.64], P3 ;  /* 0x2380000002247fae */ /* 0x0003e40009921848 */
[----:B-1----:R-:W-:Y:S01]  /*12800*/  IMAD.MOV.U32 R2, RZ, RZ, R49 ;  /* 0x000000ffff027224 */ /* 0x002fe200078e0031 */
[----:B--2---:R-:W-:-:S05]  /*12810*/  IADD3.X R51, R51, UR6, RZ, P0, !PT ;  /* 0x0000000633337c10 */ /* 0x004fca00087fe4ff */
[----:B------:R1:W-:Y:S04]  /*12820*/  STL [R1+0x340], R51 ;  /* 0x0003403301007387 */ /* 0x0003e80000100800 */
[----:B------:R-:W2:Y:S04]  /*12830*/  LDL.LU R43, [R1+0x424] ;  /* 0x00042400012b7983 */ /* 0x000ea80000300800 */
[----:B------:R-:W2:Y:S01]  /*12840*/  LDL.LU R36, [R1+0x400] ;  /* 0x0004000001247983 */ /* 0x000ea20000300800 */
[----:B-----5:R-:W-:Y:S02]  /*12850*/  IADD3 R45, P0, R45, UR7, RZ ;  /* 0x000000072d2d7c10 */ /* 0x020fe4000ff1e0ff */
[----:B------:R-:W-:Y:S01]  /*12860*/  IADD3.X R50, R50, UR6, RZ, P1, !PT ;  /* 0x0000000632327c10 */ /* 0x000fe20008ffe4ff */
[----:B------:R-:W-:-:S02]  /*12870*/  IMAD.MOV.U32 R3, RZ, RZ, R51 ;  /* 0x000000ffff037224 */ /* 0x000fc400078e0033 */
[----:B------:R-:W-:Y:S04]  /*12880*/  STL [R1+0x384], R45 ;  /* 0x0003842d01007387 */ /* 0x000fe80000100800 */
[----:B------:R5:W-:Y:S04]  /*12890*/  STL [R1+0x360], R50 ;  /* 0x0003603201007387 */ /* 0x000be80000100800 */
[----:B------:R-:W2:Y:S04]  /*128a0*/  LDL.LU R49, [R1+0x34c] ;  /* 0x00034c0001317983 */ /* 0x000ea80000300800 */
[----:B-1----:R-:W2:Y:S04]  /*128b0*/  LDL.LU R51, [R1+0x420] ;  /* 0x0004200001337983 */ /* 0x002ea80000300800 */
[----:B------:R1:W-:Y:S01]  /*128c0*/  LDGSTS.E [R37+0x20200], [R2.64], P3 ;  /* 0x2020000002257fae */ /* 0x0003e20009921848 */
[----:B------:R-:W-:-:S02]  /*128d0*/  IADD3 R42, P1, R42, UR7, RZ ;  /* 0x000000072a2a7c10 */ /* 0x000fc4000ff3e0ff */
[----:B----4-:R-:W-:-:S03]  /*128e0*/  IADD3.X R48, R48, UR6, RZ, P0, !PT ;  /* 0x0000000630307c10 */ /* 0x010fc600087fe4ff */
[----:B------:R-:W-:Y:S01]  /*128f0*/  STL [R1+0x3a4], R42 ;  /* 0x0003a42a01007387 */ /* 0x000fe20000100800 */
[----:B-1----:R-:W-:Y:S01]  /*12900*/  MOV R2, R47 ;  /* 0x0000002f00027202 */ /* 0x002fe20000000f00 */
[----:B------:R-:W-:Y:S02]  /*12910*/  IMAD.MOV.U32 R3, RZ, RZ, R50 ;  /* 0x000000ffff037224 */ /* 0x000fe400078e0032 */
[----:B------:R1:W-:Y:S04]  /*12920*/  STL [R1+0x380], R48 ;  /* 0x0003803001007387 */ /* 0x0003e80000100800 */
[----:B------:R-:W4:Y:S04]  /*12930*/  LDL.LU R47, [R1+0x36c] ;  /* 0x00036c00012f7983 */ /* 0x000f280000300800 */
[----:B-----5:R-:W5:Y:S04]  /*12940*/  LDL.LU R50, [R1+0x348] ;  /* 0x0003480001327983 */ /* 0x020f680000300800 */
[----:B------:R1:W-:Y:S01]  /*12950*/  LDGSTS.E [R37+0x20a00], [R2.64], P3 ;  /* 0x20a0000002257fae */ /* 0x0003e20009921848 */
[----:B------:R-:W-:-:S02]  /*12960*/  IADD3 R38, P0, R38, UR7, RZ ;  /* 0x0000000726267c10 */ /* 0x000fc4000ff1e0ff */
[----:B---3--:R-:W-:-:S03]  /*12970*/  IADD3.X R46, R46, UR6, RZ, P1, !PT ;  /* 0x000000062e2e7c10 */ /* 0x008fc60008ffe4ff */
[----:B------:R-:W-:Y:S01]  /*12980*/  STL [R1+0x3c4], R38 ;  /* 0x0003c42601007387 */ /* 0x000fe20000100800 */
[----:B-1----:R-:W-:-:S03]  /*12990*/  IMAD.MOV.U32 R2, RZ, RZ, R45 ;  /* 0x000000ffff027224 */ /* 0x002fc600078e002d */
[----:B------:R1:W-:Y:S01]  /*129a0*/  STL [R1+0x3a0], R46 ;  /* 0x0003a02e01007387 */ /* 0x0003e20000100800 */
[----:B------:R-:W-:-:S03]  /*129b0*/  IMAD.MOV.U32 R3, RZ, RZ, R48 ;  /* 0x000000ffff037224 */ /* 0x000fc600078e0030 */
[----:B------:R-:W2:Y:S04]  /*129c0*/  LDL.LU R45, [R1+0x38c] ;  /* 0x00038c00012d7983 */ /* 0x000ea80000300800 */
[----:B------:R-:W2:Y:S04]  /*129d0*/  LDL.LU R48, [R1+0x368] ;  /* 0x0003680001307983 */ /* 0x000ea80000300800 */
[----:B------:R1:W-:Y:S01]  /*129e0*/  LDGSTS.E [R37+0x21200], [R2.64], P3 ;  /* 0x2120000002257fae */ /* 0x0003e20009921848 */
[----:B------:R-:W-:Y:S01]  /*129f0*/  IADD3 R40, P1, R40, UR7, RZ ;  /* 0x0000000728287c10 */ /* 0x000fe2000ff3e0ff */
[----:B-1----:R-:W-:Y:S01]  /*12a00*/  IMAD.MOV.U32 R2, RZ, RZ, R42 ;  /* 0x000000ffff027224 */ /* 0x002fe200078e002a */
[----:B------:R-:W-:Y:S01]  /*12a10*/  IADD3.X R44, R44, UR6, RZ, P0, !PT ;  /* 0x000000062c2c7c10 */ /* 0x000fe200087fe4ff */
[----:B------:R-:W-:-:S02]  /*12a20*/  IMAD.MOV.U32 R3, RZ, RZ, R46 ;  /* 0x000000ffff037224 */ /* 0x000fc400078e002e */
[----:B------:R-:W-:Y:S04]  /*12a30*/  STL [R1+0x3e4], R40 ;  /* 0x0003e42801007387 */ /* 0x000fe80000100800 */
[----:B------:R1:W-:Y:S04]  /*12a40*/  STL [R1+0x3c0], R44 ;  /* 0x0003c02c01007387 */ /* 0x0003e80000100800 */
[----:B------:R-:W2:Y:S04]  /*12a50*/  LDL.LU R42, [R1+0x3ac] ;  /* 0x0003ac00012a7983 */ /* 0x000ea80000300800 */
[----:B------:R1:W-:Y:S04]  /*12a60*/  LDGSTS.E [R37+0x21a00], [R2.64], P3 ;  /* 0x21a0000002257fae */ /* 0x0003e80009921848 */
[----:B------:R-:W2:Y:S01]  /*12a70*/  LDL.LU R46, [R1+0x388] ;  /* 0x00038800012e7983 */ /* 0x000ea20000300800 */
[----:B------:R-:W-:-:S05]  /*12a80*/  IADD3 R39, P0, R39, UR7, RZ ;  /* 0x0000000727277c10 */ /* 0x000fca000ff1e0ff */
[----:B------:R-:W-:Y:S01]  /*12a90*/  STL [R1+0x404], R39 ;  /* 0x0004042701007387 */ /* 0x000fe20000100800 */
[----:B-1----:R-:W-:Y:S01]  /*12aa0*/  MOV R2, R38 ;  /* 0x0000002600027202 */ /* 0x002fe20000000f00 */
[----:B------:R-:W-:Y:S01]  /*12ab0*/  IMAD.MOV.U32 R3, RZ, RZ, R44 ;  /* 0x000000ffff037224 */ /* 0x000fe200078e002c */
[----:B------:R-:W-:-:S04]  /*12ac0*/  IADD3.X R41, R41, UR6, RZ, P1, !PT ;  /* 0x0000000629297c10 */ /* 0x000fc80008ffe4ff */
[----:B------:R1:W-:Y:S04]  /*12ad0*/  LDGSTS.E [R37+0x22200], [R2.64], P3 ;  /* 0x2220000002257fae */ /* 0x0003e80009921848 */
[----:B------:R2:W-:Y:S04]  /*12ae0*/  STL [R1+0x3e0], R41 ;  /* 0x0003e02901007387 */ /* 0x0005e80000100800 */
[----:B------:R-:W2:Y:S04]  /*12af0*/  LDL.LU R44, [R1+0x3a8] ;  /* 0x0003a800012c7983 */ /* 0x000ea80000300800 */
[----:B------:R-:W2:Y:S01]  /*12b00*/  LDL.LU R38, [R1+0x3cc] ;  /* 0x0003cc0001267983 */ /* 0x000ea20000300800 */
[----:B-1----:R-:W-:-:S03]  /*12b10*/  IMAD.MOV.U32 R2, RZ, RZ, R40 ;  /* 0x000000ffff027224 */ /* 0x002fc600078e0028 */
[----:B------:R-:W2:Y:S01]  /*12b20*/  LDL.LU R40, [R1+0x3c8] ;  /* 0x0003c80001287983 */ /* 0x000ea20000300800 */
[----:B------:R-:W-:-:S05]  /*12b30*/  IMAD.MOV.U32 R3, RZ, RZ, R41 ;  /* 0x000000ffff037224 */ /* 0x000fca00078e0029 */
[----:B------:R1:W-:Y:S02]  /*12b40*/  LDGSTS.E [R37+0x22a00], [R2.64], P3 ;  /* 0x22a0000002257fae */ /* 0x0003e40009921848 */
[----:B-1----:R-:W-:Y:S01]  /*12b50*/  IMAD.MOV.U32 R2, RZ, RZ, R39 ;  /* 0x000000ffff027224 */ /* 0x002fe200078e0027 */
[----:B--2---:R-:W-:Y:S02]  /*12b60*/  IADD3 R43, P1, R43, UR7, RZ ;  /* 0x000000072b2b7c10 */ /* 0x004fe4000ff3e0ff */
[----:B------:R-:W-:-:S03]  /*12b70*/  IADD3.X R36, R36, UR6, RZ, P0, !PT ;  /* 0x0000000624247c10 */ /* 0x000fc600087fe4ff */
[----:B------:R1:W-:Y:S04]  /*12b80*/  STL [R1+0x424], R43 ;  /* 0x0004242b01007387 */ /* 0x0003e80000100800 */
[----:B------:R2:W-:Y:S04]  /*12b90*/  STL [R1+0x400], R36 ;  /* 0x0004002401007387 */ /* 0x0005e80000100800 */
[----:B------:R-:W3:Y:S01]  /*12ba0*/  LDL.LU R41, [R1+0x3ec] ;  /* 0x0003ec0001297983 */ /* 0x000ee20000300800 */
[----:B------:R-:W-:-:S03]  /*12bb0*/  IMAD.MOV.U32 R3, RZ, RZ, R36 ;  /* 0x000000ffff037224 */ /* 0x000fc600078e0024 */
[----:B------:R-:W3:Y:S01]  /*12bc0*/  LDL.LU R39, [R1+0x40c] ;  /* 0x00040c0001277983 */ /* 0x000ee20000300800 */
[----:B------:R-:W-:-:S03]  /*12bd0*/  IADD3 R49, P0, R49, UR7, RZ ;  /* 0x0000000731317c10 */ /* 0x000fc6000ff1e0ff */
[----:B------:R1:W-:Y:S01]  /*12be0*/  LDGSTS.E [R37+0x23200], [R2.64], P3 ;  /* 0x2320000002257fae */ /* 0x0003e20009921848 */
[----:B------:R-:W-:-:S03]  /*12bf0*/  IADD3.X R51, R51, UR6, RZ, P1, !PT ;  /* 0x0000000633337c10 */ /* 0x000fc60008ffe4ff */
[----:B------:R-:W-:Y:S04]  /*12c00*/  STL [R1+0x34c], R49 ;  /* 0x00034c3101007387 */ /* 0x000fe80000100800 */
[----:B------:R2:W-:Y:S01]  /*12c10*/  STL [R1+0x420], R51 ;  /* 0x0004203301007387 */ /* 0x0005e20000100800 */
[----:B-1----:R-:W-:-:S03]  /*12c20*/  IMAD.MOV.U32 R2, RZ, RZ, R43 ;  /* 0x000000ffff027224 */ /* 0x002fc600078e002b */
[----:B------:R-:W3:Y:S01]  /*12c30*/  LDL.LU R43, [R1+0x3e8] ;  /* 0x0003e800012b7983 */ /* 0x000ee20000300800 */
[----:B------:R-:W-:-:S05]  /*12c40*/  IMAD.MOV.U32 R3, RZ, RZ, R51 ;  /* 0x000000ffff037224 */ /* 0x000fca00078e0033 */
[----:B------:R1:W-:Y:S01]  /*12c50*/  LDGSTS.E [R37+0x23a00], [R2.64], P3 ;  /* 0x23a0000002257fae */ /* 0x0003e20009921848 */
[----:B----4-:R-:W-:Y:S02]  /*12c60*/  IADD3 R47, P1, R47, UR7, RZ ;  /* 0x000000072f2f7c10 */ /* 0x010fe4000ff3e0ff */
[----:B-----5:R-:W-:-:S03]  /*12c70*/  IADD3.X R50, R50, UR6, RZ, P0, !PT ;  /* 0x0000000632327c10 */ /* 0x020fc600087fe4ff */
[----:B------:R-:W-:Y:S04]  /*12c80*/  STL [R1+0x36c], R47 ;  /* 0x00036c2f01007387 */ /* 0x000fe80000100800 */
[----:B------:R4:W-:Y:S04]  /*12c90*/  STL [R1+0x348], R50 ;  /* 0x0003483201007387 */ /* 0x0009e80000100800 */
[----:B-1----:R-:W5:Y:S01]  /*12ca0*/  LDL.LU R37, [R1+0x408] ;  /* 0x0004080001257983 */ /* 0x002f620000300800 */
[----:B--2---:R-:W-:Y:S02]  /*12cb0*/  IADD3 R45, P0, R45, UR7, RZ ;  /* 0x000000072d2d7c10 */ /* 0x004fe4000ff1e0ff */
[----:B------:R-:W-:-:S03]  /*12cc0*/  IADD3.X R48, R48, UR6, RZ, P1, !PT ;  /* 0x0000000630307c10 */ /* 0x000fc60008ffe4ff */
[----:B------:R-:W-:Y:S04]  /*12cd0*/  STL [R1+0x38c], R45 ;  /* 0x00038c2d01007387 */ /* 0x000fe80000100800 */
[----:B------:R1:W-:Y:S04]  /*12ce0*/  STL [R1+0x368], R48 ;  /* 0x0003683001007387 */ /* 0x0003e80000100800 */
[----:B------:R-:W2:Y:S01]  /*12cf0*/  LDL.LU R55, [R1+0x42c] ;  /* 0x00042c0001377983 */ /* 0x000ea20000300800 */
[----:B------:R-:W-:Y:S02]  /*12d00*/  MOV R36, UR5 ;  /* 0x0000000500247c02 */ /* 0x000fe40008000f00 */
[----:B------:R-:W-:Y:S01]  /*12d10*/  LOP3.LUT R51, R207, 0x40, RZ, 0x3c, !PT ;  /* 0x00000040cf337812 */ /* 0x000fe200078e3cff */
[----:B------:R-:W2:Y:S01]  /*12d20*/  LDL.LU R52, [R1+0x354] ;  /* 0x0003540001347983 */ /* 0x000ea20000300800 */
[----:B------:R-:W-:-:S02]  /*12d30*/  IMAD.MOV.U32 R2, RZ, RZ, R49 ;  /* 0x000000ffff027224 */ /* 0x000fc400078e0031 */
[----:B------:R-:W-:Y:S02]  /*12d40*/  IMAD.MOV.U32 R3, RZ, RZ, R50 ;  /* 0x000000ffff037224 */ /* 0x000fe400078e0032 */
[----:B------:R-:W-:-:S05]  /*12d50*/  IMAD R36, R36, 0x4000, R51 ;  /* 0x0000400024247824 */ /* 0x000fca00078e0233 */
[----:B------:R1:W-:Y:S01]  /*12d60*/  LDGSTS.E [R36+0x20400], [R2.64], P3 ;  /* 0x2040000002247fae */ /* 0x0003e20009921848 */
[----:B------:R-:W-:Y:S02]  /*12d70*/  IADD3 R42, P1, R42, UR7, RZ ;  /* 0x000000072a2a7c10 */ /* 0x000fe4000ff3e0ff */
[----:B------:R-:W-:-:S03]  /*12d80*/  IADD3.X R46, R46, UR6, RZ, P0, !PT ;  /* 0x000000062e2e7c10 */ /* 0x000fc600087fe4ff */
[----:B------:R-:W-:Y:S04]  /*12d90*/  STL [R1+0x3ac], R42 ;  /* 0x0003ac2a01007387 */ /* 0x000fe80000100800 */
[----:B------:R3:W-:Y:S04]  /*12da0*/  STL [R1+0x388], R46 ;  /* 0x0003882e01007387 */ /* 0x0007e80000100800 */
[----:B------:R-:W2:Y:S01]  /*12db0*/  LDL.LU R56, [R1+0x428] ;  /* 0x0004280001387983 */ /* 0x000ea20000300800 */
[----:B-1----:R-:W-:Y:S01]  /*12dc0*/  MOV R2, R47 ;  /* 0x0000002f00027202 */ /* 0x002fe20000000f00 */
[----:B------:R-:W-:-:S05]  /*12dd0*/  IMAD.MOV.U32 R3, RZ, RZ, R48 ;  /* 0x000000ffff037224 */ /* 0x000fca00078e0030 */
[----:B------:R1:W-:Y:S01]  /*12de0*/  LDGSTS.E [R36+0x20c00], [R2.64], P3 ;  /* 0x20c0000002247fae */ /* 0x0003e20009921848 */
[----:B------:R-:W-:Y:S02]  /*12df0*/  IADD3.X R44, R44, UR6, RZ, P1, !PT ;  /* 0x000000062c2c7c10 */ /* 0x000fe40008ffe4ff */
[----:B------:R-:W-:-:S05]  /*12e00*/  IADD3 R38, P0, R38, UR7, RZ ;  /* 0x0000000726267c10 */ /* 0x000fca000ff1e0ff */
[----:B------:R-:W-:Y:S01]  /*12e10*/  STL [R1+0x3cc], R38 ;  /* 0x0003cc2601007387 */ /* 0x000fe20000100800 */
[----:B------:R-:W-:-:S03]  /*12e20*/  IADD3.X R40, R40, UR6, RZ, P0, !PT ;  /* 0x0000000628287c10 */ /* 0x000fc600087fe4ff */
[----:B------:R3:W-:Y:S04]  /*12e30*/  STL [R1+0x3a8], R44 ;  /* 0x0003a82c01007387 */ /* 0x0007e80000100800 */
[----:B----4-:R-:W2:Y:S04]  /*12e40*/  LDL.LU R50, [R1+0x374] ;  /* 0x0003740001327983 */ /* 0x010ea80000300800 */
[----:B------:R-:W2:Y:S01]  /*12e50*/  LDL.LU R53, [R1+0x350] ;  /* 0x0003500001357983 */ /* 0x000ea20000300800 */
[----:B-1----:R-:W-:Y:S02]  /*12e60*/  IMAD.MOV.U32 R2, RZ, RZ, R45 ;  /* 0x000000ffff027224 */ /* 0x002fe400078e002d */
[----:B------:R-:W-:-:S05]  /*12e70*/  IMAD.MOV.U32 R3, RZ, RZ, R46 ;  /* 0x000000ffff037224 */ /* 0x000fca00078e002e */
[----:B------:R1:W-:Y:S02]  /*12e80*/  LDGSTS.E [R36+0x21400], [R2.64], P3 ;  /* 0x2140000002247fae */ /* 0x0003e40009921848 */
[----:B-1----:R-:W-:Y:S02]  /*12e90*/  IMAD.MOV.U32 R2, RZ, RZ, R42 ;  /* 0x000000ffff027224 */ /* 0x002fe400078e002a */
[----:B------:R-:W-:-:S05]  /*12ea0*/  IMAD.MOV.U32 R3, RZ, RZ, R44 ;  /* 0x000000ffff037224 */ /* 0x000fca00078e002c */
[----:B------:R1:W-:Y:S02]  /*12eb0*/  LDGSTS.E [R36+0x21c00], [R2.64], P3 ;  /* 0x21c0000002247fae */ /* 0x0003e40009921848 */
[----:B-1----:R-:W-:Y:S01]  /*12ec0*/  IMAD.MOV.U32 R3, RZ, RZ, R40 ;  /* 0x000000ffff037224 */ /* 0x002fe200078e0028 */
[----:B------:R-:W-:-:S05]  /*12ed0*/  MOV R2, R38 ;  /* 0x0000002600027202 */ /* 0x000fca0000000f00 */
[----:B------:R1:W-:Y:S01]  /*12ee0*/  LDGSTS.E [R36+0x22400], [R2.64], P3 ;  /* 0x2240000002247fae */ /* 0x0003e20009921848 */
[----:B---3--:R-:W-:-:S05]  /*12ef0*/  IADD3 R41, P1, R41, UR7, RZ ;  /* 0x0000000729297c10 */ /* 0x008fca000ff3e0ff */
[----:B------:R-:W-:Y:S04]  /*12f00*/  STL [R1+0x3ec], R41 ;  /* 0x0003ec2901007387 */ /* 0x000fe80000100800 */
[----:B------:R3:W-:Y:S04]  /*12f10*/  STL [R1+0x3c8], R40 ;  /* 0x0003c82801007387 */ /* 0x0007e80000100800 */
[----:B------:R-:W4:Y:S01]  /*12f20*/  LDL.LU R51, [R1+0x370] ;  /* 0x0003700001337983 */ /* 0x000f220000300800 */
[----:B------:R-:W-:-:S03]  /*12f30*/  IADD3 R39, P0, R39, UR7, RZ ;  /* 0x0000000727277c10 */ /* 0x000fc6000ff1e0ff */
[----:B------:R-:W4:Y:S04]  /*12f40*/  LDL.LU R48, [R1+0x394] ;  /* 0x0003940001307983 */ /* 0x000f280000300800 */
[----:B------:R-:W4:Y:S01]  /*12f50*/  LDL.LU R46, [R1+0x3b4] ;  /* 0x0003b400012e7983 */ /* 0x000f220000300800 */
[----:B------:R-:W-:-:S03]  /*12f60*/  IADD3.X R43, R43, UR6, RZ, P1, !PT ;  /* 0x000000062b2b7c10 */ /* 0x000fc60008ffe4ff */
[----:B------:R-:W4:Y:S04]  /*12f70*/  LDL.LU R49, [R1+0x390] ;  /* 0x0003900001317983 */ /* 0x000f280000300800 */
[----:B------:R-:W-:Y:S04]  /*12f80*/  STL [R1+0x40c], R39 ;  /* 0x00040c2701007387 */ /* 0x000fe80000100800 */
[----:B------:R1:W-:Y:S04]  /*12f90*/  STL [R1+0x3e8], R43 ;  /* 0x0003e82b01007387 */ /* 0x0003e80000100800 */
[----:B------:R-:W4:Y:S04]  /*12fa0*/  LDL.LU R47, [R1+0x3b0] ;  /* 0x0003b000012f7983 */ /* 0x000f280000300800 */
[----:B------:R-:W4:Y:S04]  /*12fb0*/  LDL.LU R44, [R1+0x3d4] ;  /* 0x0003d400012c7983 */ /* 0x000f280000300800 */
[----:B------:R-:W4:Y:S01]  /*12fc0*/  LDL.LU R42, [R1+0x3f4] ;  /* 0x0003f400012a7983 */ /* 0x000f220000300800 */
[----:B-----5:R-:W-:-:S03]  /*12fd0*/  IADD3.X R37, R37, UR6, RZ, P0, !PT ;  /* 0x0000000625257c10 */ /* 0x020fc600087fe4ff */
[----:B---3--:R-:W3:Y:S04]  /*12fe0*/  LDL.LU R40, [R1+0x414] ;  /* 0x0004140001287983 */ /* 0x008ee80000300800 */
[----:B------:R-:W5:Y:S04]  /*12ff0*/  LDL.LU R38, [R1+0x434] ;  /* 0x0004340001267983 */ /* 0x000f680000300800 */
[----:B------:R-:W3:Y:S01]  /*13000*/  LDL.LU R45, [R1+0x3d0] ;  /* 0x0003d000012d7983 */ /* 0x000ee20000300800 */
[----:B-1----:R-:W-:Y:S01]  /*13010*/  IMAD.MOV.U32 R3, RZ, RZ, R43 ;  /* 0x000000ffff037224 */ /* 0x002fe200078e002b */
[----:B--2---:R-:W-:-:S05]  /*13020*/  IADD3 R55, P1, R55, UR7, RZ ;  /* 0x0000000737377c10 */ /* 0x004fca000ff3e0ff */
[----:B------:R-:W-:Y:S04]  /*13030*/  STL [R1+0x42c], R55 ;  /* 0x00042c3701007387 */ /* 0x000fe80000100800 */
[----:B------:R1:W-:Y:S04]  /*13040*/  STL [R1+0x408], R37 ;  /* 0x0004082501007387 */ /* 0x0003e80000100800 */
[----:B------:R-:W2:Y:S01]  /*13050*/  LDL.LU R43, [R1+0x3f0] ;  /* 0x0003f000012b7983 */ /* 0x000ea20000300800 */
[----:B------:R-:W-:-:S03]  /*13060*/  IMAD.MOV.U32 R2, RZ, RZ, R41 ;  /* 0x000000ffff027224 */ /* 0x000fc600078e0029 */
[----:B------:R-:W5:Y:S04]  /*13070*/  LDL.LU R41, [R1+0x410] ;  /* 0x0004100001297983 */ /* 0x000f680000300800 */
[----:B------:R1:W-:Y:S02]  /*13080*/  LDGSTS.E [R36+0x22c00], [R2.64], P3 ;  /* 0x22c0000002247fae */ /* 0x0003e40009921848 */
[----:B-1----:R-:W-:Y:S02]  /*13090*/  IMAD.MOV.U32 R2, RZ, RZ, R39 ;  /* 0x000000ffff027224 */ /* 0x002fe400078e0027 */
[----:B------:R-:W5:Y:S01]  /*130a0*/  LDL.LU R39, [R1+0x430] ;  /* 0x0004300001277983 */ /* 0x000f620000300800 */
[----:B------:R-:W-:Y:S01]  /*130b0*/  IMAD.MOV.U32 R3, RZ, RZ, R37 ;  /* 0x000000ffff037224 */ /* 0x000fe200078e0025 */
[----:B------:R-:W-:-:S02]  /*130c0*/  IADD3.X R56, R56, UR6, RZ, P1, !PT ;  /* 0x0000000638387c10 */ /* 0x000fc40008ffe4ff */
[----:B------:R-:W-:Y:S02]  /*130d0*/  IADD3 R52, P0, R52, UR7, RZ ;  /* 0x0000000734347c10 */ /* 0x000fe4000ff1e0ff */
[----:B------:R1:W-:Y:S01]  /*130e0*/  LDGSTS.E [R36+0x23400], [R2.64], P3 ;  /* 0x2340000002247fae */ /* 0x0003e20009921848 */
[----:B------:R-:W-:Y:S02]  /*130f0*/  MOV R37, UR5 ;  /* 0x0000000500257c02 */ /* 0x000fe40008000f00 */
[----:B------:R-:W-:Y:S01]  /*13100*/  LOP3.LUT R54, R207, 0x60, RZ, 0x3c, !PT ;  /* 0x00000060cf367812 */ /* 0x000fe200078e3cff */
[----:B-1----:R-:W-:Y:S02]  /*13110*/  IMAD.MOV.U32 R2, RZ, RZ, R55 ;  /* 0x000000ffff027224 */ /* 0x002fe400078e0037 */
[----:B------:R-:W-:Y:S02]  /*13120*/  IMAD.MOV.U32 R3, RZ, RZ, R56 ;  /* 0x000000ffff037224 */ /* 0x000fe400078e0038 */
[----:B------:R-:W-:-:S03]  /*13130*/  IMAD R37, R37, 0x4000, R54 ;  /* 0x0000400025257824 */ /* 0x000fc600078e0236 */
[----:B------:R1:W-:Y:S01]  /*13140*/  LDGSTS.E [R36+0x23c00], [R2.64], P3 ;  /* 0x23c0000002247fae */ /* 0x0003e20009921848 */
[----:B------:R-:W-:Y:S02]  /*13150*/  IADD3 R50, P1, R50, UR7, RZ ;  /* 0x0000000732327c10 */ /* 0x000fe4000ff3e0ff */
[----:B------:R-:W-:Y:S01]  /*13160*/  IADD3.X R53, R53, UR6, RZ, P0, !PT ;  /* 0x0000000635357c10 */ /* 0x000fe200087fe4ff */
[----:B-1----:R-:W-:-:S04]  /*13170*/  IMAD.MOV.U32 R2, RZ, RZ, R52 ;  /* 0x000000ffff027224 */ /* 0x002fc800078e0034 */
[----:B------:R-:W-:-:S05]  /*13180*/  IMAD.MOV.U32 R3, RZ, RZ, R53 ;  /* 0x000000ffff037224 */ /* 0x000fca00078e0035 */
[----:B------:R1:W-:Y:S02]  /*13190*/  LDGSTS.E [R37+0x20600], [R2.64], P3 ;  /* 0x2060000002257fae */ /* 0x0003e40009921848 */
[----:B-1----:R-:W-:Y:S02]  /*131a0*/  MOV R2, R50 ;  /* 0x0000003200027202 */ /* 0x002fe40000000f00 */
[----:B------:R-:W-:Y:S04]  /*131b0*/  STL [R1+0x354], R52 ;  /* 0x0003543401007387 */ /* 0x000fe80000100800 */
[----:B------:R-:W-:Y:S01]  /*131c0*/  STL [R1+0x428], R56 ;  /* 0x0004283801007387 */ /* 0x000fe20000100800 */
[----:B------:R-:W-:-:S03]  /*131d0*/  IMAD.MOV.U32 R191, RZ, RZ, 0x3f ;  /* 0x0000003fffbf7424 */ /* 0x000fc600078e00ff */
[----:B------:R-:W-:Y:S04]  /*131e0*/  STL [R1+0x374], R50 ;  /* 0x0003743201007387 */ /* 0x000fe80000100800 */
[----:B------:R-:W-:Y:S01]  /*131f0*/  STL [R1+0x350], R53 ;  /* 0x0003503501007387 */ /* 0x000fe20000100800 */
[----:B------:R-:W-:Y:S02]  /*13200*/  IADD3 R191, R191, c[0x0][0x180], RZ ;  /* 0x00006000bfbf7a10 */ /* 0x000fe40007ffe0ff */
[----:B----4-:R-:W-:Y:S02]  /*13210*/  IADD3.X R51, R51, UR6, RZ, P1, !PT ;  /* 0x0000000633337c10 */ /* 0x010fe40008ffe4ff */
[----:B------:R-:W-:-:S03]  /*13220*/  IADD3 R48, P0, R48, UR7, RZ ;  /* 0x0000000730307c10 */ /* 0x000fc6000ff1e0ff */
[----:B------:R-:W-:Y:S01]  /*13230*/  IMAD.MOV.U32 R3, RZ, RZ, R51 ;  /* 0x000000ffff037224 */ /* 0x000fe200078e0033 */
[----:B------:R-:W-:-:S04]  /*13240*/  IADD3 R46, P1, R46, UR7, RZ ;  /* 0x000000072e2e7c10 */ /* 0x000fc8000ff3e0ff */
[----:B------:R1:W-:Y:S01]  /*13250*/  LDGSTS.E [R37+0x20e00], [R2.64], P3 ;  /* 0x20e0000002257fae */ /* 0x0003e20009921848 */
[----:B------:R-:W-:Y:S01]  /*13260*/  IADD3.X R49, R49, UR6, RZ, P0, !PT ;  /* 0x0000000631317c10 */ /* 0x000fe200087fe4ff */
[----:B-1----:R-:W-:-:S04]  /*13270*/  IMAD.MOV.U32 R2, RZ, RZ, R48 ;  /* 0x000000ffff027224 */ /* 0x002fc800078e0030 */
[----:B------:R-:W-:Y:S01]  /*13280*/  IMAD.MOV.U32 R3, RZ, RZ, R49 ;  /* 0x000000ffff037224 */ /* 0x000fe200078e0031 */
[----:B------:R-:W-:Y:S02]  /*13290*/  IADD3.X R47, R47, UR6, RZ, P1, !PT ;  /* 0x000000062f2f7c10 */ /* 0x000fe40008ffe4ff */
[----:B------:R-:W-:Y:S02]  /*132a0*/  IADD3 R44, P0, R44, UR7, RZ ;  /* 0x000000072c2c7c10 */ /* 0x000fe4000ff1e0ff */
[----:B------:R1:W-:Y:S01]  /*132b0*/  LDGSTS.E [R37+0x21600], [R2.64], P3 ;  /* 0x2160000002257fae */ /* 0x0003e20009921848 */
[----:B------:R-:W-:Y:S01]  /*132c0*/  IADD3 R42, P1, R42, UR7, RZ ;  /* 0x000000072a2a7c10 */ /* 0x000fe2000ff3e0ff */
[----:B-1----:R-:W-:Y:S02]  /*132d0*/  IMAD.MOV.U32 R2, RZ, RZ, R46 ;  /* 0x000000ffff027224 */ /* 0x002fe400078e002e */
[----:B------:R-:W-:Y:S01]  /*132e0*/  IMAD.MOV.U32 R3, RZ, RZ, R47 ;  /* 0x000000ffff037224 */ /* 0x000fe200078e002f */
[----:B---3--:R-:W-:-:S04]  /*132f0*/  IADD3.X R45, R45, UR6, RZ, P0, !PT ;  /* 0x000000062d2d7c10 */ /* 0x008fc800087fe4ff */
[----:B------:R1:W-:Y:S01]  /*13300*/  LDGSTS.E [R37+0x21e00], [R2.64], P3 ;  /* 0x21e0000002257fae */ /* 0x0003e20009921848 */
[----:B------:R-:W-:Y:S02]  /*13310*/  IADD3 R40, P2, R40, UR7, RZ ;  /* 0x0000000728287c10 */ /* 0x000fe4000ff5e0ff */
[----:B-1----:R-:W-:Y:S01]  /*13320*/  MOV R2, R44 ;  /* 0x0000002c00027202 */ /* 0x002fe20000000f00 */
[----:B------:R-:W-:Y:S01]  /*13330*/  IMAD.MOV.U32 R3, RZ, RZ, R45 ;  /* 0x000000ffff037224 */ /* 0x000fe200078e002d */
[----:B------:R-:W-:Y:S04]  /*13340*/  STL [R1+0x394], R48 ;  /* 0x0003943001007387 */ /* 0x000fe80000100800 */
[----:B------:R1:W-:Y:S01]  /*13350*/  LDGSTS.E [R37+0x22600], [R2.64], P3 ;  /* 0x2260000002257fae */ /* 0x0003e20009921848 */
[----:B--2---:R-:W-:-:S03]  /*13360*/  IADD3.X R43, R43, UR6, RZ, P1, !PT ;  /* 0x000000062b2b7c10 */ /* 0x004fc60008ffe4ff */
[----:B------:R-:W-:Y:S01]  /*13370*/  STL [R1+0x370], R51 ;  /* 0x0003703301007387 */ /* 0x000fe20000100800 */
[----:B-----5:R-:W-:Y:S01]  /*13380*/  IADD3.X R41, R41, UR6, RZ, P2, !PT ;  /* 0x0000000629297c10 */ /* 0x020fe200097fe4ff */
[----:B-1----:R-:W-:Y:S02]  /*13390*/  IMAD.MOV.U32 R2, RZ, RZ, R42 ;  /* 0x000000ffff027224 */ /* 0x002fe400078e002a */
[----:B------:R-:W-:Y:S01]  /*133a0*/  IMAD.MOV.U32 R3, RZ, RZ, R43 ;  /* 0x000000ffff037224 */ /* 0x000fe200078e002b */
[----:B------:R-:W-:Y:S01]  /*133b0*/  STL [R1+0x3b4], R46 ;  /* 0x0003b42e01007387 */ /* 0x000fe20000100800 */
[----:B------:R-:W-:-:S03]  /*133c0*/  IADD3 R38, P0, R38, UR7, RZ ;  /* 0x0000000726267c10 */ /* 0x000fc6000ff1e0ff */
[----:B------:R1:W-:Y:S04]  /*133d0*/  LDGSTS.E [R37+0x22e00], [R2.64], P3 ;  /* 0x22e0000002257fae */ /* 0x0003e80009921848 */
[----:B------:R-:W-:Y:S04]  /*133e0*/  STL [R1+0x390], R49 ;  /* 0x0003903101007387 */ /* 0x000fe80000100800 */
[----:B------:R-:W-:Y:S01]  /*133f0*/  STL [R1+0x3d4], R44 ;  /* 0x0003d42c01007387 */ /* 0x000fe20000100800 */
[----:B-1----:R-:W-:Y:S01]  /*13400*/  IMAD.MOV.U32 R2, RZ, RZ, R40 ;  /* 0x000000ffff027224 */ /* 0x002fe200078e0028 */
[----:B------:R-:W-:-:S02]  /*13410*/  MOV R3, R41 ;  /* 0x0000002900037202 */ /* 0x000fc40000000f00 */
[----:B------:R-:W-:Y:S04]  /*13420*/  STL [R1+0x3b0], R47 ;  /* 0x0003b02f01007387 */ /* 0x000fe80000100800 */
[----:B------:R-:W-:Y:S04]  /*13430*/  STL [R1+0x3f4], R42 ;  /* 0x0003f42a01007387 */ /* 0x000fe80000100800 */
[----:B------:R-:W-:Y:S04]  /*13440*/  STL [R1+0x3d0], R45 ;  /* 0x0003d02d01007387 */ /* 0x000fe80000100800 */
[----:B------:R-:W-:Y:S04]  /*13450*/  STL [R1+0x414], R40 ;  /* 0x0004142801007387 */ /* 0x000fe80000100800 */
[----:B------:R1:W-:Y:S01]  /*13460*/  LDGSTS.E [R37+0x23600], [R2.64], P3 ;  /* 0x2360000002257fae */ /* 0x0003e20009921848 */
[----:B------:R-:W-:-:S03]  /*13470*/  IADD3.X R39, R39, UR6, RZ, P0, !PT ;  /* 0x0000000627277c10 */ /* 0x000fc600087fe4ff */
[----:B------:R2:W-:Y:S01]  /*13480*/  STL [R1+0x434], R38 ;  /* 0x0004342601007387 */ /* 0x0005e20000100800 */
[----:B-1----:R-:W-:Y:S01]  /*13490*/  IMAD.MOV.U32 R2, RZ, RZ, R38 ;  /* 0x000000ffff027224 */ /* 0x002fe200078e0026 */
[----:B--2---:R-:W-:Y:S02]  /*134a0*/  SHF.R.S32.HI R38, RZ, 0x1f, R191 ;  /* 0x0000001fff267819 */ /* 0x004fe400000114bf */
[----:B------:R1:W-:Y:S02]  /*134b0*/  STL [R1+0x3f0], R43 ;  /* 0x0003f02b01007387 */ /* 0x0003e40000100800 */
[----:B------:R-:W-:Y:S02]  /*134c0*/  LEA.HI R38, R38, R191, RZ, 0x6 ;  /* 0x000000bf26267211 */ /* 0x000fe400078f30ff */
[----:B------:R1:W-:Y:S02]  /*134d0*/  STL [R1+0x410], R41 ;  /* 0x0004102901007387 */ /* 0x0003e40000100800 */
[----:B------:R-:W-:-:S02]  /*134e0*/  SHF.R.S32.HI R38, RZ, 0x6, R38 ;  /* 0x00000006ff267819 */ /* 0x000fc40000011426 */
[----:B------:R1:W-:Y:S02]  /*134f0*/  STL [R1+0x430], R39 ;  /* 0x0004302701007387 */ /* 0x0003e40000100800 */
[----:B------:R-:W-:Y:S01]  /*13500*/  ISETP.NE.U32.AND P0, PT, R199, R38, PT ;  /* 0x00000026c700720c */ /* 0x000fe20003f05070 */
[----:B------:R-:W-:-:S05]  /*13510*/  IMAD.MOV.U32 R3, RZ, RZ, R39 ;  /* 0x000000ffff037224 */ /* 0x000fca00078e0027 */
[----:B------:R1:W-:Y:S04]  /*13520*/  LDGSTS.E [R37+0x23e00], [R2.64], P3 ;  /* 0x23e0000002257fae */ /* 0x0003e80009921848 */
[----:B------:R-:W0:Y:S03]  /*13530*/  LDGDEPBAR ;  /* 0x00000000000079af */ /* 0x000e260000000000 */
[----:B------:R-:W-:Y:S01]  /*13540*/  @!P0 CALL.REL.NOINC `(.L_x_0) ;  /* 0x0000001000008944 */ /* 0x000fe20003c00000 */
[----:B------:R-:W-:Y:S05]  /*13550*/  BRA `(.L_x_1) ;  /* 0xffff7bc000007947 */ /* 0x000fea000383ffff */
.L_x_0:
[----:B-12---:R-:W1:Y:S01]  /*13560*/  S2R R39, SR_TID.X ;  /* 0x0000000000277919 */ /* 0x006e620000002100 */
[----:B------:R-:W-:-:S04]  /*13570*/  DEPBAR.LE SB0, 0x0 ;  /* 0x000080000000791a */ /* 0x000fc80000000000 */
[----:B------:R-:W-:Y:S01]  /*13580*/  IMAD.MOV.U32 R42, RZ, RZ, R80 ;  /* 0x000000ffff2a7224 */ /* 0x000fe200078e0050 */
[----:B------:R-:W-:Y:S01]  /*13590*/  MOV R43, R81 ;  /* 0x00000051002b7202 */ /* 0x000fe20000000f00 */
[----:B-----5:R-:W-:Y:S01]  /*135a0*/  IMAD.MOV.U32 R40, RZ, RZ, R64 ;  /* 0x000000ffff287224 */ /* 0x020fe200078e0040 */
[----:B------:R-:W-:Y:S01]  /*135b0*/  MOV R59, R105 ;  /* 0x00000069003b7202 */ /* 0x000fe20000000f00 */
[----:B------:R-:W-:Y:S01]  /*135c0*/  IMAD.MOV.U32 R41, RZ, RZ, R65 ;  /* 0x000000ffff297224 */ /* 0x000fe200078e0041 */
[----:B------:R-:W-:Y:S01]  /*135d0*/  MOV R91, R133 ;  /* 0x00000085005b7202 */ /* 0x000fe20000000f00 */
[----:B------:R-:W-:Y:S01]  /*135e0*/  IMAD.MOV.U32 R80, RZ, RZ, R66 ;  /* 0x000000ffff507224 */ /* 0x000fe200078e0042 */
[----:B------:R-:W-:Y:S01]  /*135f0*/  ISETP.GE.AND P5, PT, R205, c[0x0][0x178], PT ;  /* 0x00005e00cd007a0c */ /* 0x000fe20003fa6270 */
[----:B------:R-:W-:Y:S01]  /*13600*/  IMAD.MOV.U32 R81, RZ, RZ, R67 ;  /* 0x000000ffff517224 */ /* 0x000fe200078e0043 */
[C---:B------:R-:W-:Y:S01]  /*13610*/  ISETP.GE.AND P6, PT, R204.reuse, c[0x0][0x17c], PT ;  /* 0x00005f00cc007a0c */ /* 0x040fe20003fc6270 */
[----:B------:R-:W-:Y:S01]  /*13620*/  IMAD.MOV.U32 R58, RZ, RZ, R104 ;  /* 0x000000ffff3a7224 */ /* 0x000fe200078e0068 */
[----:B------:R-:W-:Y:S01]  /*13630*/  ISETP.LT.AND P5, PT, R204, c[0x0][0x17c], !P5 ;  /* 0x00005f00cc007a0c */ /* 0x000fe20006fa1270 */
[----:B------:R-:W-:Y:S01]  /*13640*/  IMAD.MOV.U32 R56, RZ, RZ, R68 ;  /* 0x000000ffff387224 */ /* 0x000fe200078e0044 */
[----:B------:R-:W-:Y:S01]  /*13650*/  ISETP.LT.AND P6, PT, R206, c[0x0][0x178], !P6 ;  /* 0x00005e00ce007a0c */ /* 0x000fe200077c1270 */
[----:B------:R-:W-:-:S02]  /*13660*/  IMAD.MOV.U32 R57, RZ, RZ, R69 ;  /* 0x000000ffff397224 */ /* 0x000fc400078e0045 */
[----:B------:R-:W-:Y:S02]  /*13670*/  IMAD.MOV.U32 R104, RZ, RZ, R70 ;  /* 0x000000ffff687224 */ /* 0x000fe400078e0046 */
[----:B------:R-:W-:Y:S01]  /*13680*/  IMAD.MOV.U32 R105, RZ, RZ, R71 ;  /* 0x000000ffff697224 */ /* 0x000fe200078e0047 */
[C---:B-1----:R-:W-:Y:S01]  /*13690*/  SHF.L.U32 R36, R39.reuse, 0x5, RZ ;  /* 0x0000000527247819 */ /* 0x042fe200000006ff */
[C---:B------:R-:W-:Y:S02]  /*136a0*/  IMAD.SHL.U32 R0, R39.reuse, 0x8, RZ ;  /* 0x0000000827007824 */ /* 0x040fe400078e00ff */
[C---:B------:R-:W-:Y:S02]  /*136b0*/  IMAD.SHL.U32 R2, R39.reuse, 0x100, RZ ;  /* 0x0000010027027824 */ /* 0x040fe400078e00ff */
[C---:B------:R-:W-:Y:S01]  /*136c0*/  IMAD.SHL.U32 R3, R39.reuse, 0x4, RZ ;  /* 0x0000000427037824 */ /* 0x040fe200078e00ff */
[----:B------:R-:W-:Y:S01]  /*136d0*/  LOP3.LUT R0, R0, 0x300, RZ, 0xc0, !PT ;  /* 0x0000030000007812 */ /* 0x000fe200078ec0ff */
[----:B------:R-:W-:Y:S01]  /*136e0*/  IMAD.SHL.U32 R38, R39, 0x400, RZ ;  /* 0x0000040027267824 */ /* 0x000fe200078e00ff */
[----:B------:R-:W-:Y:S01]  /*136f0*/  LOP3.LUT R37, R2, 0x1800, RZ, 0xc0, !PT ;  /* 0x0000180002257812 */ /* 0x000fe200078ec0ff */
[----:B------:R-:W-:Y:S01]  /*13700*/  IMAD.MOV.U32 R90, RZ, RZ, R132 ;  /* 0x000000ffff5a7224 */ /* 0x000fe200078e0084 */
[----:B------:R-:W-:Y:S01]  /*13710*/  LOP3.LUT R2, R0, 0x70, R3, 0xf8, !PT ;  /* 0x0000007000027812 */ /* 0x000fe200078ef803 */
[----:B------:R-:W-:Y:S01]  /*13720*/  IMAD.MOV.U32 R88, RZ, RZ, R116 ;  /* 0x000000ffff587224 */ /* 0x000fe200078e0074 */
[----:B------:R-:W-:Y:S01]  /*13730*/  LOP3.LUT R37, R37, 0x60, R36, 0xf8, !PT ;  /* 0x0000006025257812 */ /* 0x000fe200078ef824 */
[----:B------:R-:W-:Y:S01]  /*13740*/  IMAD.MOV.U32 R89, RZ, RZ, R117 ;  /* 0x000000ffff597224 */ /* 0x000fe200078e0075 */
[----:B------:R-:W-:Y:S01]  /*13750*/  LOP3.LUT R39, R39, 0x7f, RZ, 0xc0, !PT ;  /* 0x0000007f27277812 */ /* 0x000fe200078ec0ff */
[----:B------:R-:W-:Y:S01]  /*13760*/  IMAD.MOV.U32 R132, RZ, RZ, R118 ;  /* 0x000000ffff847224 */ /* 0x000fe200078e0076 */
[----:B------:R-:W-:Y:S01]  /*13770*/  LOP3.LUT R0, R38, 0x1800, RZ, 0xc0, !PT ;  /* 0x0000180026007812 */ /* 0x000fe200078ec0ff */
[----:B------:R-:W-:Y:S01]  /*13780*/  IMAD.MOV.U32 R133, RZ, RZ, R119 ;  /* 0x000000ffff857224 */ /* 0x000fe200078e0077 */
[----:B------:R-:W-:Y:S01]  /*13790*/  LOP3.LUT R2, R37, R2, RZ, 0x3c, !PT ;  /* 0x0000000225027212 */ /* 0x000fe200078e3cff */
[----:B------:R-:W-:Y:S01]  /*137a0*/  BAR.SYNC.DEFER_BLOCKING 0x0 ;  /* 0x0000000000007b1d */ /* 0x000fe20000010000 */
[C---:B------:R-:W-:Y:S01]  /*137b0*/  IADD3 R38, R204.reuse, 0x1, RZ ;  /* 0x00000001cc267810 */ /* 0x040fe20007ffe0ff */
[----:B------:R-:W-:Y:S01]  /*137c0*/  IMAD R0, R39, 0x10, R0 ;  /* 0x0000001027007824 */ /* 0x000fe200078e0200 */
[C---:B------:R-:W-:Y:S01]  /*137d0*/  IADD3 R37, R204.reuse, 0x2, RZ ;  /* 0x00000002cc257810 */ /* 0x040fe20007ffe0ff */
[----:B------:R-:W-:Y:S01]  /*137e0*/  IMAD R54, R205, c[0x0][0x194], RZ ;  /* 0x00006500cd367a24 */ /* 0x000fe200078e02ff */
[----:B------:R-:W-:-:S02]  /*137f0*/  IADD3 R36, R204, 0x3, RZ ;  /* 0x00000003cc247810 */ /* 0x000fc40007ffe0ff */
[----:B------:R-:W-:Y:S01]  /*13800*/  ISETP.GE.AND P0, PT, R38, c[0x0][0x17c], PT ;  /* 0x00005f0026007a0c */ /* 0x000fe20003f06270 */
[----:B------:R-:W-:Y:S01]  /*13810*/  IMAD.MOV.U32 R38, RZ, RZ, R76 ;  /* 0x000000ffff267224 */ /* 0x000fe200078e004c */
[----:B------:R-:W-:Y:S01]  /*13820*/  ISETP.GE.AND P3, PT, R37, c[0x0][0x17c], PT ;  /* 0x00005f0025007a0c */ /* 0x000fe20003f66270 */
[----:B------:R-:W-:Y:S01]  /*13830*/  IMAD.MOV.U32 R37, RZ, RZ, R61 ;  /* 0x000000ffff257224 */ /* 0x000fe200078e003d */
[----:B------:R-:W-:Y:S01]  /*13840*/  ISETP.GE.AND P1, PT, R36, c[0x0][0x17c], PT ;  /* 0x00005f0024007a0c */ /* 0x000fe20003f26270 */
[----:B------:R-:W-:Y:S01]  /*13850*/  IMAD.MOV.U32 R36, RZ, RZ, R60 ;  /* 0x000000ffff247224 */ /* 0x000fe200078e003c */
[----:B------:R-:W-:Y:S01]  /*13860*/  MOV R39, R77 ;  /* 0x0000004d00277202 */ /* 0x000fe20000000f00 */
[----:B------:R-:W-:Y:S01]  /*13870*/  IMAD.MOV.U32 R76, RZ, RZ, R62 ;  /* 0x000000ffff4c7224 */ /* 0x000fe200078e003e */
[----:B------:R-:W-:Y:S01]  /*13880*/  IADD3 R3, R204, 0x4, RZ ;  /* 0x00000004cc037810 */ /* 0x000fe20007ffe0ff */
[----:B------:R-:W-:Y:S01]  /*13890*/  IMAD.MOV.U32 R77, RZ, RZ, R63 ;  /* 0x000000ffff4d7224 */ /* 0x000fe200078e003f */
[C---:B------:R-:W-:Y:S01]  /*138a0*/  LOP3.LUT R53, R0.reuse, 0x20, RZ, 0x3c, !PT ;  /* 0x0000002000357812 */ /* 0x040fe200078e3cff */
[----:B------:R-:W-:Y:S01]  /*138b0*/  IMAD.MOV.U32 R62, RZ, RZ, R92 ;  /* 0x000000ffff3e7224 */ /* 0x000fe200078e005c */
[----:B------:R-:W-:Y:S01]  /*138c0*/  ISETP.GE.AND P2, PT, R3, c[0x0][0x17c], PT ;  /* 0x00005f0003007a0c */ /* 0x000fe20003f46270 */
[----:B------:R-:W-:Y:S01]  /*138d0*/  IMAD.MOV.U32 R60, RZ, RZ, R72 ;  /* 0x000000ffff3c7224 */ /* 0x000fe200078e0048 */
[C---:B------:R-:W-:Y:S01]  /*138e0*/  LOP3.LUT R52, R0.reuse, 0x40, RZ, 0x3c, !PT ;  /* 0x0000004000347812 */ /* 0x040fe200078e3cff */
[----:B------:R-:W-:Y:S01]  /*138f0*/  IMAD.MOV.U32 R61, RZ, RZ, R73 ;  /* 0x000000ffff3d7224 */ /* 0x000fe200078e0049 */
[----:B------:R-:W-:Y:S01]  /*13900*/  LOP3.LUT R3, R0, 0x60, RZ, 0x3c, !PT ;  /* 0x0000006000037812 */ /* 0x000fe200078e3cff */
[----:B------:R-:W-:Y:S01]  /*13910*/  STS.128 [R2], R36 ;  /* 0x0000002402007388 */ /* 0x000fe20000000c00 */
[----:B------:R-:W-:Y:S01]  /*13920*/  MOV R63, R93 ;  /* 0x0000005d003f7202 */ /* 0x000fe20000000f00 */
[----:B------:R-:W-:-:S02]  /*13930*/  IMAD.MOV.U32 R92, RZ, RZ, R74 ;  /* 0x000000ffff5c7224 */ /* 0x000fc400078e004a */
[----:B------:R1:W-:Y:S01]  /*13940*/  STS.128 [R2+0x80], R76 ;  /* 0x0000804c02007388 */ /* 0x0003e20000000c00 */
[----:B------:R-:W-:Y:S01]  /*13950*/  IMAD.MOV.U32 R93, RZ, RZ, R75 ;  /* 0x000000ffff5d7224 */ /* 0x000fe200078e004b */
[----:B------:R-:W-:Y:S01]  /*13960*/  MOV R75, R125 ;  /* 0x0000007d004b7202 */ /* 0x000fe20000000f00 */
[----:B------:R-:W-:Y:S01]  /*13970*/  IMAD.MOV.U32 R74, RZ, RZ, R124 ;  /* 0x000000ffff4a7224 */ /* 0x000fe200078e007c */
[----:B------:R-:W-:Y:S01]  /*13980*/  STS.128 [R2+0x400], R40 ;  /* 0x0004002802007388 */ /* 0x000fe20000000c00 */
[----:B------:R-:W-:Y:S02]  /*13990*/  IMAD.MOV.U32 R72, RZ, RZ, R108 ;  /* 0x000000ffff487224 */ /* 0x000fe400078e006c */
[----:B------:R-:W-:Y:S01]  /*139a0*/  IMAD.MOV.U32 R73, RZ, RZ, R109 ;  /* 0x000000ffff497224 */ /* 0x000fe200078e006d */
[----:B------:R-:W-:Y:S01]  /*139b0*/  STS.128 [R2+0x480], R80 ;  /* 0x0004805002007388 */ /* 0x000fe20000000c00 */
[----:B------:R-:W-:Y:S02]  /*139c0*/  IMAD.MOV.U32 R124, RZ, RZ, R110 ;  /* 0x000000ffff7c7224 */ /* 0x000fe400078e006e */
[----:B------:R-:W-:Y:S01]  /*139d0*/  IMAD.MOV.U32 R125, RZ, RZ, R111 ;  /* 0x000000ffff7d7224 */ /* 0x000fe200078e006f */
[----:B------:R-:W-:Y:S01]  /*139e0*/  BAR.SYNC.DEFER_BLOCKING 0x0 ;  /* 0x0000000000007b1d */ /* 0x000fe20000010000 */
[----:B------:R-:W-:Y:S01]  /*139f0*/  IMAD.MOV.U32 R110, RZ, RZ, R160 ;  /* 0x000000ffff6e7224 */ /* 0x000fe200078e00a0 */
[----:B------:R-:W-:Y:S01]  /*13a00*/  MOV R111, R161 ;  /* 0x000000a1006f7202 */ /* 0x000fe20000000f00 */
[----:B------:R-:W-:Y:S01]  /*13a10*/  IMAD.MOV.U32 R108, RZ, RZ, R140 ;  /* 0x000000ffff6c7224 */ /* 0x000fe200078e008c */
[----:B-1----:R-:W-:Y:S01]  /*13a20*/  MOV R79, R129 ;  /* 0x00000081004f7202 */ /* 0x002fe20000000f00 */
[----:B------:R-:W-:-:S02]  /*13a30*/  IMAD.MOV.U32 R78, RZ, RZ, R128 ;  /* 0x000000ffff4e7224 */ /* 0x000fc400078e0080 */
[----:B------:R-:W-:Y:S02]  /*13a40*/  IMAD.MOV.U32 R76, RZ, RZ, R112 ;  /* 0x000000ffff4c7224 */ /* 0x000fe400078e0070 */
[----:B------:R-:W-:Y:S02]  /*13a50*/  IMAD.MOV.U32 R77, RZ, RZ, R113 ;  /* 0x000000ffff4d7224 */ /* 0x000fe400078e0071 */
[----:B------:R-:W-:Y:S02]  /*13a60*/  IMAD.MOV.U32 R128, RZ, RZ, R114 ;  /* 0x000000ffff807224 */ /* 0x000fe400078e0072 */
[----:B------:R-:W-:Y:S02]  /*13a70*/  IMAD.MOV.U32 R129, RZ, RZ, R115 ;  /* 0x000000ffff817224 */ /* 0x000fe400078e0073 */
[----:B------:R-:W-:Y:S02]  /*13a80*/  IMAD.MOV.U32 R109, RZ, RZ, R141 ;  /* 0x000000ffff6d7224 */ /* 0x000fe400078e008d */
[----:B------:R-:W-:-:S02]  /*13a90*/  IMAD.MOV.U32 R160, RZ, RZ, R142 ;  /* 0x000000ffffa07224 */ /* 0x000fc400078e008e */
[----:B------:R-:W-:Y:S01]  /*13aa0*/  IMAD.MOV.U32 R161, RZ, RZ, R143 ;  /* 0x000000ffffa17224 */ /* 0x000fe200078e008f */
[----:B------:R-:W-:Y:S01]  /*13ab0*/  MOV R143, R27 ;  /* 0x0000001b008f7202 */ /* 0x000fe20000000f00 */
[----:B------:R-:W-:Y:S02]  /*13ac0*/  IMAD.MOV.U32 R140, RZ, RZ, R22 ;  /* 0x000000ffff8c7224 */ /* 0x000fe400078e0016 */
[----:B------:R-:W-:Y:S01]  /*13ad0*/  IMAD.MOV.U32 R141, RZ, RZ, R23 ;  /* 0x000000ffff8d7224 */ /* 0x000fe200078e0017 */
[----:B------:R-:W1:Y:S01]  /*13ae0*/  LDS.128 R48, [R0] ;  /* 0x0000000000307984 */ /* 0x000e620000000c00 */
[----:B------:R-:W-:Y:S01]  /*13af0*/  IMAD.MOV.U32 R142, RZ, RZ, R26 ;  /* 0x000000ffff8e7224 */ /* 0x000fe200078e001a */
[C---:B------:R-:W-:Y:S02]  /*13b00*/  LEA R26, P4, R54.reuse, c[0x0][0x170], 0x2 ;  /* 0x00005c00361a7a11 */ /* 0x040fe400078810ff */
[----:B------:R-:W-:Y:S02]  /*13b10*/  LDS.128 R44, [R53] ;  /* 0x00000000352c7984 */ /* 0x000fe40000000c00 */
[----:B------:R-:W-:-:S02]  /*13b20*/  LEA.HI.X.SX32 R27, R54, c[0x0][0x174], 0x2, P4 ;  /* 0x00005d00361b7a11 */ /* 0x000fc400020f16ff */
[----:B------:R-:W-:Y:S04]  /*13b30*/  LDS.128 R40, [R52] ;  /* 0x0000000034287984 */ /* 0x000fe80000000c00 */
[----:B------:R-:W-:Y:S04]  /*13b40*/  LDS.128 R36, [R3] ;  /* 0x0000000003247984 */ /* 0x000fe80000000c00 */
[----:B------:R-:W-:Y:S06]  /*13b50*/  BAR.SYNC.DEFER_BLOCKING 0x0 ;  /* 0x0000000000007b1d */ /* 0x000fec0000010000 */
[----:B------:R-:W-:Y:S04]  /*13b60*/  STS.128 [R2], R56 ;  /* 0x0000003802007388 */ /* 0x000fe80000000c00 */
[----:B------:R2:W-:Y:S04]  /*13b70*/  STS.128 [R2+0x80], R104 ;  /* 0x0000806802007388 */ /* 0x0005e80000000c00 */
[----:B------:R-:W-:Y:S04]  /*13b80*/  STS.128 [R2+0x400], R60 ;  /* 0x0004003c02007388 */ /* 0x000fe80000000c00 */
[----:B------:R3:W-:Y:S04]  /*13b90*/  STS.128 [R2+0x480], R92 ;  /* 0x0004805c02007388 */ /* 0x0007e80000000c00 */
[----:B------:R-:W-:Y:S01]  /*13ba0*/  BAR.SYNC.DEFER_BLOCKING 0x0 ;  /* 0x0000000000007b1d */ /* 0x000fe20000010000 */
[----:B--2---:R-:W-:Y:S01]  /*13bb0*/  IMAD.MOV.U32 R106, RZ, RZ, R152 ;  /* 0x000000ffff6a7224 */ /* 0x004fe200078e0098 */
[----:B------:R-:W-:Y:S01]  /*13bc0*/  MOV R107, R153 ;  /* 0x00000099006b7202 */ /* 0x000fe20000000f00 */
[----:B------:R-:W-:-:S02]  /*13bd0*/  IMAD.MOV.U32 R104, RZ, RZ, R172 ;  /* 0x000000ffff687224 */ /* 0x000fc400078e00ac */
[----:B------:R-:W-:Y:S02]  /*13be0*/  IMAD.MOV.U32 R105, RZ, RZ, R173 ;  /* 0x000000ffff697224 */ /* 0x000fe400078e00ad */
[----:B------:R-:W-:Y:S02]  /*13bf0*/  IMAD.MOV.U32 R152, RZ, RZ, R174 ;  /* 0x000000ffff987224 */ /* 0x000fe400078e00ae */
[----:B---3--:R-:W-:Y:S01]  /*13c00*/  IMAD.MOV.U32 R94, RZ, RZ, R136 ;  /* 0x000000ffff5e7224 */ /* 0x008fe200078e0088 */
[----:B------:R-:W-:Y:S01]  /*13c10*/  MOV R95, R137 ;  /* 0x00000089005f7202 */ /* 0x000fe20000000f00 */
[----:B------:R-:W-:Y:S02]  /*13c20*/  IMAD.MOV.U32 R92, RZ, RZ, R120 ;  /* 0x000000ffff5c7224 */ /* 0x000fe400078e0078 */
[----:B------:R-:W-:Y:S02]  /*13c30*/  IMAD.MOV.U32 R93, RZ, RZ, R121 ;  /* 0x000000ffff5d7224 */ /* 0x000fe400078e0079 */
[----:B------:R-:W-:-:S02]  /*13c40*/  IMAD.MOV.U32 R136, RZ, RZ, R122 ;  /* 0x000000ffff887224 */ /* 0x000fc400078e007a */
[----:B------:R-:W-:Y:S01]  /*13c50*/  IMAD.MOV.U32 R137, RZ, RZ, R123 ;  /* 0x000000ffff897224 */ /* 0x000fe200078e007b */
[----:B------:R-:W-:Y:S01]  /*13c60*/  MOV R123, R157 ;  /* 0x0000009d007b7202 */ /* 0x000fe20000000f00 */
[----:B------:R-:W-:Y:S01]  /*13c70*/  IMAD.MOV.U32 R153, RZ, RZ, R175 ;  /* 0x000000ffff997224 */ /* 0x000fe200078e00af */
[----:B------:R-:W2:Y:S01]  /*13c80*/  LDS.128 R68, [R0] ;  /* 0x0000000000447984 */ /* 0x000ea20000000c00 */
[----:B------:R-:W-:Y:S02]  /*13c90*/  IMAD.MOV.U32 R122, RZ, RZ, R156 ;  /* 0x000000ffff7a7224 */ /* 0x000fe400078e009c */
[----:B------:R-:W-:Y:S01]  /*13ca0*/  IMAD.MOV.U32 R120, RZ, RZ, R144 ;  /* 0x000000ffff787224 */ /* 0x000fe200078e0090 */
[----:B------:R-:W3:Y:S01]  /*13cb0*/  LDS.128 R64, [R53] ;  /* 0x0000000035407984 */ /* 0x000ee20000000c00 */
[----:B------:R-:W-:Y:S02]  /*13cc0*/  IMAD.MOV.U32 R121, RZ, RZ, R145 ;  /* 0x000000ffff797224 */ /* 0x000fe400078e0091 */
[----:B------:R-:W-:Y:S01]  /*13cd0*/  IMAD.MOV.U32 R156, RZ, RZ, R146 ;  /* 0x000000ffff9c7224 */ /* 0x000fe200078e0092 */
[----:B------:R-:W4:Y:S01]  /*13ce0*/  LDS.128 R60, [R52] ;  /* 0x00000000343c7984 */ /* 0x000f220000000c00 */
[----:B------:R-:W-:-:S03]  /*13cf0*/  IMAD.MOV.U32 R157, RZ, RZ, R147 ;  /* 0x000000ffff9d7224 */ /* 0x000fc600078e0093 */
[----:B------:R-:W1:Y:S04]  /*13d00*/  LDS.128 R56, [R3] ;  /* 0x0000000003387984 */ /* 0x000e680000000c00 */
[----:B------:R-:W-:Y:S06]  /*13d10*/  BAR.SYNC.DEFER_BLOCKING 0x0 ;  /* 0x0000000000007b1d */ /* 0x000fec0000010000 */
[----:B------:R-:W-:Y:S04]  /*13d20*/  STS.128 [R2], R72 ;  /* 0x0000004802007388 */ /* 0x000fe80000000c00 */
[----:B------:R1:W-:Y:S04]  /*13d30*/  STS.128 [R2+0x80], R124 ;  /* 0x0000807c02007388 */ /* 0x0003e80000000c00 */
[----:B------:R-:W-:Y:S04]  /*13d40*/  STS.128 [R2+0x400], R76 ;  /* 0x0004004c02007388 */ /* 0x000fe80000000c00 */
[----:B------:R-:W-:Y:S04]  /*13d50*/  STS.128 [R2+0x480], R128 ;  /* 0x0004808002007388 */ /* 0x000fe80000000c00 */
[----:B------:R-:W-:Y:S01]  /*13d60*/  BAR.SYNC.DEFER_BLOCKING 0x0 ;  /* 0x0000000000007b1d */ /* 0x000fe20000010000 */
[----:B-1----:R-:W-:Y:S01]  /*13d70*/  IMAD.MOV.U32 R126, RZ, RZ, R168 ;  /* 0x000000ffff7e7224 */ /* 0x002fe200078e00a8 */
[----:B------:R-:W-:Y:S01]  /*13d80*/  MOV R127, R169 ;  /* 0x000000a9007f7202 */ /* 0x000fe20000000f00 */
[----:B------:R-:W-:-:S02]  /*13d90*/  IMAD.MOV.U32 R124, RZ, RZ, R148 ;  /* 0x000000ffff7c7224 */ /* 0x000fc400078e0094 */
[----:B------:R-:W-:Y:S02]  /*13da0*/  IMAD.MOV.U32 R125, RZ, RZ, R149 ;  /* 0x000000ffff7d7224 */ /* 0x000fe400078e0095 */
[----:B------:R-:W-:Y:S02]  /*13db0*/  IMAD.MOV.U32 R168, RZ, RZ, R150 ;  /* 0x000000ffffa87224 */ /* 0x000fe400078e0096 */
[----:B------:R-:W-:Y:S01]  /*13dc0*/  IMAD.MOV.U32 R169, RZ, RZ, R151 ;  /* 0x000000ffffa97224 */ /* 0x000fe200078e0097 */
[----:B------:R-:W1:Y:S04]  /*13dd0*/  LDS.128 R84, [R0] ;  /* 0x0000000000547984 */ /* 0x000e680000000c00 */
[----:B------:R-:W-:Y:S04]  /*13de0*/  LDS.128 R80, [R53] ;  /* 0x0000000035507984 */ /* 0x000fe80000000c00 */
        /* <DEDUP_REMOVED lines=8> */
[----:B-1----:R-:W-:Y:S01]  /*13e70*/  IMAD.MOV.U32 R132, RZ, RZ, R16 ;  /* 0x000000ffff847224 */ /* 0x002fe200078e0010 */
[----:B------:R-:W-:Y:S01]  /*13e80*/  MOV R135, R13 ;  /* 0x0000000d00877202 */ /* 0x000fe20000000f00 */
[----:B------:R-:W-:-:S02]  /*13e90*/  IMAD.MOV.U32 R133, RZ, RZ, R17 ;  /* 0x000000ffff857224 */ /* 0x000fc400078e0011 */
[----:B------:R-:W-:Y:S02]  /*13ea0*/  IMAD.MOV.U32 R134, RZ, RZ, R12 ;  /* 0x000000ffff867224 */ /* 0x000fe400078e000c */
[----:B------:R-:W-:Y:S02]  /*13eb0*/  IMAD.MOV.U32 R16, RZ, RZ, R8 ;  /* 0x000000ffff107224 */ /* 0x000fe400078e0008 */
[----:B------:R-:W-:Y:S01]  /*13ec0*/  IMAD.MOV.U32 R17, RZ, RZ, R9 ;  /* 0x000000ffff117224 */ /* 0x000fe200078e0009 */
[----:B--2---:R-:W-:Y:S01]  /*13ed0*/  MOV R137, R21 ;  /* 0x0000001500897202 */ /* 0x004fe20000000f00 */
[----:B------:R-:W-:Y:S02]  /*13ee0*/  IMAD.MOV.U32 R12, RZ, RZ, R18 ;  /* 0x000000ffff0c7224 */ /* 0x000fe400078e0012 */
[----:B------:R-:W-:Y:S01]  /*13ef0*/  IMAD.MOV.U32 R13, RZ, RZ, R19 ;  /* 0x000000ffff0d7224 */ /* 0x000fe200078e0013 */
[----:B------:R-:W-:Y:S01]  /*13f00*/  MOV R19, R5 ;  /* 0x0000000500137202 */ /* 0x000fe20000000f00 */
[----:B------:R-:W-:-:S02]  /*13f10*/  IMAD.MOV.U32 R8, RZ, RZ, R10 ;  /* 0x000000ffff087224 */ /* 0x000fc400078e000a */
[----:B------:R-:W-:Y:S02]  /*13f20*/  IMAD.MOV.U32 R9, RZ, RZ, R11 ;  /* 0x000000ffff097224 */ /* 0x000fe400078e000b */
[----:B------:R-:W-:Y:S01]  /*13f30*/  IMAD.MOV.U32 R18, RZ, RZ, R4 ;  /* 0x000000ffff127224 */ /* 0x000fe200078e0004 */
[----:B------:R-:W1:Y:S01]  /*13f40*/  LDS.128 R100, [R0] ;  /* 0x0000000000647984 */ /* 0x000e620000000c00 */
[----:B------:R-:W-:Y:S02]  /*13f50*/  IMAD.MOV.U32 R10, RZ, RZ, R6 ;  /* 0x000000ffff0a7224 */ /* 0x000fe400078e0006 */
[----:B------:R-:W-:Y:S01]  /*13f60*/  IMAD.MOV.U32 R11, RZ, RZ, R7 ;  /* 0x000000ffff0b7224 */ /* 0x000fe200078e0007 */
[----:B------:R-:W2:Y:S01]  /*13f70*/  LDS.128 R96, [R53] ;  /* 0x0000000035607984 */ /* 0x000ea20000000c00 */
[----:B------:R-:W-:Y:S02]  /*13f80*/  IMAD.MOV.U32 R136, RZ, RZ, R20 ;  /* 0x000000ffff887224 */ /* 0x000fe400078e0014 */
[----:B------:R-:W-:Y:S01]  /*13f90*/  IMAD.MOV.U32 R138, RZ, RZ, R24 ;  /* 0x000000ffff8a7224 */ /* 0x000fe200078e0018 */
[----:B------:R-:W1:Y:S01]  /*13fa0*/  LDS.128 R92, [R52] ;  /* 0x00000000345c7984 */ /* 0x000e620000000c00 */
[----:B------:R-:W-:-:S02]  /*13fb0*/  IMAD.MOV.U32 R139, RZ, RZ, R25 ;  /* 0x000000ffff8b7224 */ /* 0x000fc400078e0019 */
[----:B------:R-:W-:Y:S01]  /*13fc0*/  IMAD.MOV.U32 R25, RZ, RZ, c[0x0][0x194] ;  /* 0x00006500ff197624 */ /* 0x000fe200078e00ff */
[----:B------:R-:W1:Y:S04]  /*13fd0*/  LDS.128 R88, [R3] ;  /* 0x0000000003587984 */ /* 0x000e680000000c00 */
[----:B------:R-:W-:Y:S01]  /*13fe0*/  BAR.SYNC.DEFER_BLOCKING 0x0 ;  /* 0x0000000000007b1d */ /* 0x000fe20000010000 */
[----:B------:R-:W-:-:S04]  /*13ff0*/  LEA R25, R25, R54, 0x7 ;  /* 0x0000003619197211 */ /* 0x000fc800078e38ff */
[----:B------:R-:W-:-:S04]  /*14000*/  LEA R24, P4, R25, c[0x0][0x170], 0x2 ;  /* 0x00005c0019187a11 */ /* 0x000fc800078810ff */
[----:B------:R-:W-:Y:S02]  /*14010*/  LEA.HI.X.SX32 R25, R25, c[0x0][0x174], 0x2, P4 ;  /* 0x00005d0019197a11 */ /* 0x000fe400020f16ff */
[----:B------:R-:W-:Y:S02]  /*14020*/  ISETP.LT.AND P4, PT, R205, c[0x0][0x178], !P0 ;  /* 0x00005e00cd007a0c */ /* 0x000fe40004781270 */
[----:B------:R-:W-:Y:S01]  /*14030*/  ISETP.LT.AND P0, PT, R206, c[0x0][0x178], !P0 ;  /* 0x00005e00ce007a0c */ /* 0x000fe20004701270 */
[----:B------:R-:W-:Y:S04]  /*14040*/  STS.128 [R2], R104 ;  /* 0x0000006802007388 */ /* 0x000fe80000000c00 */
[----:B------:R-:W-:Y:S04]  /*14050*/  STS.128 [R2+0x80], R152 ;  /* 0x0000809802007388 */ /* 0x000fe80000000c00 */
[----:B------:R-:W-:Y:S04]  /*14060*/  STS.128 [R2+0x400], R108 ;  /* 0x0004006c02007388 */ /* 0x000fe80000000c00 */
[----:B------:R-:W-:Y:S04]  /*14070*/  STS.128 [R2+0x480], R160 ;  /* 0x000480a002007388 */ /* 0x000fe80000000c00 */
[----:B------:R-:W-:Y:S06]  /*14080*/  BAR.SYNC.DEFER_BLOCKING 0x0 ;  /* 0x0000000000007b1d */ /* 0x000fec0000010000 */
[----:B------:R-:W1:Y:S04]  /*14090*/  LDS.128 R116, [R0] ;  /* 0x0000000000747984 */ /* 0x000e680000000c00 */
[----:B------:R-:W-:Y:S04]  /*140a0*/  LDS.128 R112, [R53] ;  /* 0x0000000035707984 */ /* 0x000fe80000000c00 */
[----:B------:R-:W-:Y:S04]  /*140b0*/  LDS.128 R108, [R52] ;  /* 0x00000000346c7984 */ /* 0x000fe80000000c00 */
[----:B------:R-:W-:Y:S04]  /*140c0*/  LDS.128 R104, [R3] ;  /* 0x0000000003687984 */ /* 0x000fe80000000c00 */
[----:B------:R-:W-:Y:S06]  /*140d0*/  BAR.SYNC.DEFER_BLOCKING 0x0 ;  /* 0x0000000000007b1d */ /* 0x000fec0000010000 */
[----:B------:R-:W-:Y:S04]  /*140e0*/  STS.128 [R2], R120 ;  /* 0x0000007802007388 */ /* 0x000fe80000000c00 */
[----:B------:R-:W-:Y:S04]  /*140f0*/  STS.128 [R2+0x80], R156 ;  /* 0x0000809c02007388 */ /* 0x000fe80000000c00 */
[----:B------:R-:W-:Y:S04]  /*14100*/  STS.128 [R2+0x400], R124 ;  /* 0x0004007c02007388 */ /* 0x000fe80000000c00 */
[----:B------:R-:W-:Y:S04]  /*14110*/  STS.128 [R2+0x480], R168 ;  /* 0x000480a802007388 */ /* 0x000fe80000000c00 */
[----:B------:R-:W-:Y:S06]  /*14120*/  BAR.SYNC.DEFER_BLOCKING 0x0 ;  /* 0x0000000000007b1d */ /* 0x000fec0000010000 */
[----:B------:R-:W1:Y:S04]  /*14130*/  LDS.128 R128, [R0] ;  /* 0x0000000000807984 */ /* 0x000e680000000c00 */
[----:B------:R-:W1:Y:S04]  /*14140*/  LDS.128 R124, [R53] ;  /* 0x00000000357c7984 */ /* 0x000e680000000c00 */
[----:B------:R-:W1:Y:S04]  /*14150*/  LDS.128 R120, [R52] ;  /* 0x0000000034787984 */ /* 0x000e680000000c00 */
[----:B------:R-:W1:Y:S04]  /*14160*/  LDS.128 R4, [R3] ;  /* 0x0000000003047984 */ /* 0x000e680000000c00 */
[----:B------:R-:W-:Y:S06]  /*14170*/  BAR.SYNC.DEFER_BLOCKING 0x0 ;  /* 0x0000000000007b1d */ /* 0x000fec0000010000 */
[----:B------:R1:W-:Y:S04]  /*14180*/  STS.128 [R2], R132 ;  /* 0x0000008402007388 */ /* 0x0003e80000000c00 */
[----:B------:R-:W-:Y:S04]  /*14190*/  STS.128 [R2+0x80], R12 ;  /* 0x0000800c02007388 */ /* 0x000fe80000000c00 */
[----:B------:R-:W-:Y:S04]  /*141a0*/  STS.128 [R2+0x400], R16 ;  /* 0x0004001002007388 */ /* 0x000fe80000000c00 */
[----:B------:R-:W-:Y:S04]  /*141b0*/  STS.128 [R2+0x480], R8 ;  /* 0x0004800802007388 */ /* 0x000fe80000000c00 */
[----:B------:R-:W-:Y:S01]  /*141c0*/  BAR.SYNC.DEFER_BLOCKING 0x0 ;  /* 0x0000000000007b1d */ /* 0x000fe20000010000 */
[----:B-1----:R-:W-:-:S02]  /*141d0*/  IMAD.MOV.U32 R132, RZ, RZ, R28 ;  /* 0x000000ffff847224 */ /* 0x002fc400078e001c */
[----:B------:R-:W-:Y:S02]  /*141e0*/  IMAD.MOV.U32 R133, RZ, RZ, R29 ;  /* 0x000000ffff857224 */ /* 0x000fe400078e001d */
[----:B------:R-:W-:Y:S02]  /*141f0*/  IMAD.MOV.U32 R134, RZ, RZ, R32 ;  /* 0x000000ffff867224 */ /* 0x000fe400078e0020 */
[----:B------:R-:W-:Y:S02]  /*14200*/  IMAD.MOV.U32 R135, RZ, RZ, R33 ;  /* 0x000000ffff877224 */ /* 0x000fe400078e0021 */
[----:B------:R-:W-:-:S04]  /*14210*/  IMAD R33, R204, c[0x0][0x198], RZ ;  /* 0x00006600cc217a24 */ /* 0x000fc800078e02ff */
[----:B------:R-:W-:Y:S01]  /*14220*/  IMAD.WIDE R28, R33, 0x4, R26 ;  /* 0x00000004211c7825 */ /* 0x000fe200078e021a */
[----:B------:R-:W1:Y:S04]  /*14230*/  LDS.128 R12, [R0] ;  /* 0x00000000000c7984 */ /* 0x000e680000000c00 */
[----:B------:R-:W-:Y:S04]  /*14240*/  LDS.128 R8, [R53] ;  /* 0x0000000035087984 */ /* 0x000fe80000000c00 */
[----:B------:R-:W-:Y:S04]  /*14250*/  LDS.128 R20, [R52] ;  /* 0x0000000034147984 */ /* 0x000fe80000000c00 */
[----:B------:R-:W-:Y:S04]  /*14260*/  LDS.128 R16, [R3] ;  /* 0x0000000003107984 */ /* 0x000fe80000000c00 */
[----:B------:R-:W-:Y:S06]  /*14270*/  BAR.SYNC.DEFER_BLOCKING 0x0 ;  /* 0x0000000000007b1d */ /* 0x000fec0000010000 */
[----:B------:R1:W-:Y:S04]  /*14280*/  STS.128 [R2+0x400], R132 ;  /* 0x0004008402007388 */ /* 0x0003e80000000c00 */
[----:B------:R-:W-:Y:S04]  /*14290*/  STS.128 [R2], R136 ;  /* 0x0000008802007388 */ /* 0x000fe80000000c00 */
[----:B------:R-:W-:Y:S01]  /*142a0*/  STS.128 [R2+0x80], R140 ;  /* 0x0000808c02007388 */ /* 0x000fe20000000c00 */
[----:B-1----:R-:W-:-:S02]  /*142b0*/  IMAD.MOV.U32 R132, RZ, RZ, R30 ;  /* 0x000000ffff847224 */ /* 0x002fc400078e001e */
[----:B------:R-:W-:Y:S02]  /*142c0*/  IMAD.MOV.U32 R133, RZ, RZ, R31 ;  /* 0x000000ffff857224 */ /* 0x000fe400078e001f */
[----:B------:R-:W-:Y:S01]  /*142d0*/  IMAD.MOV.U32 R134, RZ, RZ, R34 ;  /* 0x000000ffff867224 */ /* 0x000fe200078e0022 */
[----:B------:R-:W-:Y:S01]  /*142e0*/  IADD3 R34, R204, 0x5, RZ ;  /* 0x00000005cc227810 */ /* 0x000fe20007ffe0ff */
[----:B------:R-:W-:Y:S01]  /*142f0*/  IMAD.MOV.U32 R135, RZ, RZ, R35 ;  /* 0x000000ffff877224 */ /* 0x000fe200078e0023 */
[C---:B------:R-:W-:Y:S01]  /*14300*/  IADD3 R35, R33.reuse, c[0x0][0x198], RZ ;  /* 0x0000660021237a10 */ /* 0x040fe20007ffe0ff */
[----:B------:R-:W-:-:S03]  /*14310*/  IMAD.WIDE R30, R33, 0x4, R24 ;  /* 0x00000004211e7825 */ /* 0x000fc600078e0218 */
[----:B------:R1:W-:Y:S01]  /*14320*/  STS.128 [R2+0x480], R132 ;  /* 0x0004808402007388 */ /* 0x0003e20000000c00 */
[C---:B------:R-:W-:Y:S01]  /*14330*/  IMAD.WIDE R32, R35.reuse, 0x4, R26 ;  /* 0x0000000423207825 */ /* 0x040fe200078e021a */
[----:B------:R-:W-:Y:S02]  /*14340*/  IADD3 R55, R35, c[0x0][0x198], RZ ;  /* 0x0000660023377a10 */ /* 0x000fe40007ffe0ff */
[----:B------:R-:W-:Y:S01]  /*14350*/  BAR.SYNC.DEFER_BLOCKING 0x0 ;  /* 0x0000000000007b1d */ /* 0x000fe20000010000 */
[----:B-1----:R-:W-:-:S05]  /*14360*/  IADD3 R2, R204, 0x6, RZ ;  /* 0x00000006cc027810 */ /* 0x002fca0007ffe0ff */
[----:B------:R1:W-:Y:S01]  /*14370*/  @P5 STG.E [R28.64], R48 ;  /* 0x000000301c005986 */ /* 0x0003e2000c101908 */
[----:B------:R-:W-:-:S03]  /*14380*/  ISETP.GE.AND P5, PT, R34, c[0x0][0x17c], PT ;  /* 0x00005f0022007a0c */ /* 0x000fc60003fa6270 */
[----:B------:R2:W-:Y:S01]  /*14390*/  @P6 STG.E [R30.64], R68 ;  /* 0x000000441e006986 */ /* 0x0005e2000c101908 */
[----:B------:R-:W-:Y:S02]  /*143a0*/  ISETP.LT.AND P6, PT, R205, c[0x0][0x178], !P3 ;  /* 0x00005e00cd007a0c */ /* 0x000fe40005fc1270 */
[----:B------:R-:W-:Y:S01]  /*143b0*/  ISETP.LT.AND P3, PT, R206, c[0x0][0x178], !P3 ;  /* 0x00005e00ce007a0c */ /* 0x000fe20005f61270 */
[----:B------:R3:W-:Y:S01]  /*143c0*/  @P4 STG.E [R32.64], R49 ;  /* 0x0000003120004986 */ /* 0x0007e2000c101908 */
[----:B------:R-:W-:Y:S02]  /*143d0*/  ISETP.GE.AND P4, PT, R2, c[0x0][0x17c], PT ;  /* 0x00005f0002007a0c */ /* 0x000fe40003f86270 */
[----:B------:R-:W-:Y:S01]  /*143e0*/  IADD3 R2, R204, 0x7, RZ ;  /* 0x00000007cc027810 */ /* 0x000fe20007ffe0ff */
[----:B-1----:R-:W-:-:S04]  /*143f0*/  IMAD.WIDE R28, R35, 0x4, R24 ;  /* 0x00000004231c7825 */ /* 0x002fc800078e0218 */
[----:B--2---:R-:W-:Y:S01]  /*14400*/  IMAD.WIDE R30, R55, 0x4, R26 ;  /* 0x00000004371e7825 */ /* 0x004fe200078e021a */
[----:B------:R1:W-:Y:S01]  /*14410*/  @P0 STG.E [R28.64], R69 ;  /* 0x000000451c000986 */ /* 0x0003e2000c101908 */
[----:B------:R-:W-:Y:S02]  /*14420*/  ISETP.LT.AND P0, PT, R205, c[0x0][0x178], !P1 ;  /* 0x00005e00cd007a0c */ /* 0x000fe40004f01270 */
[C---:B------:R-:W-:Y:S01]  /*14430*/  ISETP.LT.AND P1, PT, R206.reuse, c[0x0][0x178], !P1 ;  /* 0x00005e00ce007a0c */ /* 0x040fe20004f21270 */
[C---:B------:R-:W-:Y:S01]  /*14440*/  IMAD.WIDE R34, R55.reuse, 0x4, R24 ;  /* 0x0000000437227825 */ /* 0x040fe200078e0218 */
[----:B------:R-:W-:Y:S01]  /*14450*/  IADD3 R55, R55, c[0x0][0x198], RZ ;  /* 0x0000660037377a10 */ /* 0x000fe20007ffe0ff */
[----:B------:R2:W-:Y:S01]  /*14460*/  @P6 STG.E [R30.64], R44 ;  /* 0x0000002c1e006986 */ /* 0x0005e2000c101908 */
[----:B------:R-:W-:Y:S02]  /*14470*/  ISETP.LT.AND P6, PT, R205, c[0x0][0x178], !P2 ;  /* 0x00005e00cd007a0c */ /* 0x000fe400057c1270 */
[C---:B---3--:R-:W-:Y:S01]  /*14480*/  IADD3 R49, R55.reuse, c[0x0][0x198], RZ ;  /* 0x0000660037317a10 */ /* 0x048fe20007ffe0ff */
[----:B------:R-:W-:Y:S01]  /*14490*/  IMAD.WIDE R32, R55, 0x4, R26 ;  /* 0x0000000437207825 */ /* 0x000fe200078e021a */
[----:B------:R3:W-:Y:S01]  /*144a0*/  @P3 STG.E [R34.64], R64 ;  /* 0x0000004022003986 */ /* 0x0007e2000c101908 */
[----:B------:R-:W-:-:S02]  /*144b0*/  ISETP.LT.AND P2, PT, R206, c[0x0][0x178], !P2 ;  /* 0x00005e00ce007a0c */ /* 0x000fc40005741270 */
[----:B-1----:R-:W-:Y:S01]  /*144c0*/  IMAD.WIDE R28, R55, 0x4, R24 ;  /* 0x00000004371c7825 */ /* 0x002fe200078e0218 */
[----:B------:R1:W-:Y:S01]  /*144d0*/  @P0 STG.E [R32.64], R45 ;  /* 0x0000002d20000986 */ /* 0x0003e2000c101908 */
[----:B------:R-:W-:Y:S02]  /*144e0*/  ISETP.GE.AND P3, PT, R2, c[0x0][0x17c], PT ;  /* 0x00005f0002007a0c */ /* 0x000fe40003f66270 */
[----:B--2---:R-:W-:Y:S01]  /*144f0*/  IMAD.WIDE R30, R49, 0x4, R26 ;  /* 0x00000004311e7825 */ /* 0x004fe200078e021a */
[----:B------:R2:W-:Y:S01]  /*14500*/  @P1 STG.E [R28.64], R65 ;  /* 0x000000411c001986 */ /* 0x0005e2000c101908 */
[----:B------:R-:W-:Y:S02]  /*14510*/  ISETP.LT.AND P1, PT, R205, c[0x0][0x178], !P5 ;  /* 0x00005e00cd007a0c */ /* 0x000fe40006f21270 */
[----:B------:R-:W-:Y:S01]  /*14520*/  ISETP.LT.AND P5, PT, R206, c[0x0][0x178], !P5 ;  /* 0x00005e00ce007a0c */ /* 0x000fe20006fa1270 */
[C---:B---3--:R-:W-:Y:S01]  /*14530*/  IMAD.WIDE R34, R49.reuse, 0x4, R24 ;  /* 0x0000000431227825 */ /* 0x048fe200078e0218 */
[----:B------:R-:W-:Y:S01]  /*14540*/  IADD3 R49, R49, c[0x0][0x198], RZ ;  /* 0x0000660031317a10 */ /* 0x000fe20007ffe0ff */
[----:B------:R3:W-:Y:S01]  /*14550*/  @P6 STG.E [R30.64], R40 ;  /* 0x000000281e006986 */ /* 0x0007e2000c101908 */
[----:B------:R-:W-:-:S02]  /*14560*/  ISETP.LT.AND P6, PT, R205, c[0x0][0x178], !P4 ;  /* 0x00005e00cd007a0c */ /* 0x000fc400067c1270 */
[C---:B-1----:R-:W-:Y:S01]  /*14570*/  IADD3 R45, R49.reuse, c[0x0][0x198], RZ ;  /* 0x00006600312d7a10 */ /* 0x042fe20007ffe0ff */
[C---:B------:R-:W-:Y:S01]  /*14580*/  IMAD.WIDE R32, R49.reuse, 0x4, R26 ;  /* 0x0000000431207825 */ /* 0x040fe200078e021a */
[----:B----4-:R1:W-:Y:S01]  /*14590*/  @P2 STG.E [R34.64], R60 ;  /* 0x0000003c22002986 */ /* 0x0103e2000c101908 */
[----:B------:R-:W-:Y:S02]  /*145a0*/  ISETP.LT.AND P4, PT, R206, c[0x0][0x178], !P4 ;  /* 0x00005e00ce007a0c */ /* 0x000fe40006781270 */
[----:B--2---:R-:W-:Y:S01]  /*145b0*/  IMAD.WIDE R28, R49, 0x4, R24 ;  /* 0x00000004311c7825 */ /* 0x004fe200078e0218 */
[----:B------:R2:W-:Y:S01]  /*145c0*/  @P1 STG.E [R32.64], R41 ;  /* 0x0000002920001986 */ /* 0x0005e2000c101908 */
[----:B------:R-:W-:Y:S02]  /*145d0*/  IADD3 R2, R204, 0x8, RZ ;  /* 0x00000008cc027810 */ /* 0x000fe40007ffe0ff */
[----:B---3--:R-:W-:Y:S01]  /*145e0*/  IMAD.WIDE R30, R45, 0x4, R26 ;  /* 0x000000042d1e7825 */ /* 0x008fe200078e021a */
[----:B------:R3:W-:Y:S01]  /*145f0*/  @P5 STG.E [R28.64], R61 ;  /* 0x0000003d1c005986 */ /* 0x0007e2000c101908 */
[----:B------:R-:W-:-:S02]  /*14600*/  ISETP.LT.AND P5, PT, R205, c[0x0][0x178], !P3 ;  /* 0x00005e00cd007a0c */ /* 0x000fc40005fa1270 */
[----:B------:R-:W-:Y:S01]  /*14610*/  ISETP.LT.AND P3, PT, R206, c[0x0][0x178], !P3 ;  /* 0x00005e00ce007a0c */ /* 0x000fe20005f61270 */
[C---:B-1----:R-:W-:Y:S01]  /*14620*/  IMAD.WIDE R34, R45.reuse, 0x4, R24 ;  /* 0x000000042d227825 */ /* 0x042fe200078e0218 */
[----:B------:R-:W-:Y:S01]  /*14630*/  IADD3 R45, R45, c[0x0][0x198], RZ ;  /* 0x000066002d2d7a10 */ /* 0x000fe20007ffe0ff */
[----:B------:R1:W-:Y:S01]  /*14640*/  @P6 STG.E [R30.64], R36 ;  /* 0x000000241e006986 */ /* 0x0003e2000c101908 */
[----:B------:R-:W-:Y:S02]  /*14650*/  ISETP.GE.AND P0, PT, R2, c[0x0][0x17c], PT ;  /* 0x00005f0002007a0c */ /* 0x000fe40003f06270 */
[----:B------:R-:W-:Y:S01]  /*14660*/  IADD3 R2, R204, 0x9, RZ ;  /* 0x00000009cc027810 */ /* 0x000fe20007ffe0ff */
[C---:B--2---:R-:W-:Y:S01]  /*14670*/  IMAD.WIDE R32, R45.reuse, 0x4, R26 ;  /* 0x000000042d207825 */ /* 0x044fe200078e021a */
[----:B------:R2:W-:Y:S01]  /*14680*/  @P4 STG.E [R34.64], R56 ;  /* 0x0000003822004986 */ /* 0x0005e2000c101908 */
[C---:B------:R-:W-:Y:S02]  /*14690*/  IADD3 R41, R45.reuse, c[0x0][0x198], RZ ;  /* 0x000066002d297a10 */ /* 0x040fe40007ffe0ff */
[----:B---3--:R-:W-:Y:S01]  /*146a0*/  IMAD.WIDE R28, R45, 0x4, R24 ;  /* 0x000000042d1c7825 */ /* 0x008fe200078e0218 */
[----:B------:R-:W-:Y:S01]  /*146b0*/  ISETP.GE.AND P2, PT, R2, c[0x0][0x17c], PT ;  /* 0x00005f0002007a0c */ /* 0x000fe20003f46270 */
[----:B------:R3:W-:Y:S01]  /*146c0*/  @P5 STG.E [R32.64], R37 ;  /* 0x0000002520005986 */ /* 0x0007e2000c101908 */
[----:B------:R-:W-:Y:S01]  /*146d0*/  ISETP.LT.AND P6, PT, R205, c[0x0][0x178], !P0 ;  /* 0x00005e00cd007a0c */ /* 0x000fe200047c1270 */
[----:B-1----:R-:W-:Y:S01]  /*146e0*/  IMAD.WIDE R30, R41, 0x4, R26 ;  /* 0x00000004291e7825 */ /* 0x002fe200078e021a */
[----:B------:R-:W-:Y:S01]  /*146f0*/  ISETP.LT.AND P0, PT, R206, c[0x0][0x178], !P0 ;  /* 0x00005e00ce007a0c */ /* 0x000fe20004701270 */
[----:B------:R1:W-:Y:S01]  /*14700*/  @P3 STG.E [R28.64], R57 ;  /* 0x000000391c003986 */ /* 0x0003e2000c101908 */
[----:B------:R-:W-:-:S02]  /*14710*/  ISETP.LT.AND P3, PT, R205, c[0x0][0x178], !P2 ;  /* 0x00005e00cd007a0c */ /* 0x000fc40005761270 */
[----:B------:R-:W-:Y:S01]  /*14720*/  ISETP.LT.AND P2, PT, R206, c[0x0][0x178], !P2 ;  /* 0x00005e00ce007a0c */ /* 0x000fe20005741270 */
[C---:B--2---:R-:W-:Y:S01]  /*14730*/  IMAD.WIDE R34, R41.reuse, 0x4, R24 ;  /* 0x0000000429227825 */ /* 0x044fe200078e0218 */
[----:B------:R-:W-:Y:S02]  /*14740*/  IADD3 R2, R204, 0xa, RZ ;  /* 0x0000000acc027810 */ /* 0x000fe40007ffe0ff */
[----:B------:R-:W-:Y:S02]  /*14750*/  IADD3 R41, R41, c[0x0][0x198], RZ ;  /* 0x0000660029297a10 */ /* 0x000fe40007ffe0ff */
[----:B------:R-:W-:Y:S01]  /*14760*/  ISETP.GE.AND P1, PT, R2, c[0x0][0x17c], PT ;  /* 0x00005f0002007a0c */ /* 0x000fe20003f26270 */
[----:B------:R2:W-:Y:S01]  /*14770*/  @P6 STG.E [R30.64], R50 ;  /* 0x000000321e006986 */ /* 0x0005e2000c101908 */
[----:B------:R-:W-:Y:S01]  /*14780*/  IADD3 R2, R204, 0xb, RZ ;  /* 0x0000000bcc027810 */ /* 0x000fe20007ffe0ff */
[C---:B---3--:R-:W-:Y:S01]  /*14790*/  IMAD.WIDE R32, R41.reuse, 0x4, R26 ;  /* 0x0000000429207825 */ /* 0x048fe200078e021a */
[C---:B------:R-:W-:Y:S01]  /*147a0*/  IADD3 R37, R41.reuse, c[0x0][0x198], RZ ;  /* 0x0000660029257a10 */ /* 0x040fe20007ffe0ff */
[----:B------:R3:W-:Y:S01]  /*147b0*/  @P0 STG.E [R34.64], R70 ;  /* 0x0000004622000986 */ /* 0x0007e2000c101908 */
[----:B------:R-:W-:Y:S01]  /*147c0*/  ISETP.GE.AND P4, PT, R2, c[0x0][0x17c], PT ;  /* 0x00005f0002007a0c */ /* 0x000fe20003f86270 */
[----:B-1----:R-:W-:Y:S01]  /*147d0*/  IMAD.WIDE R28, R41, 0x4, R24 ;  /* 0x00000004291c7825 */ /* 0x002fe200078e0218 */
[----:B------:R-:W-:Y:S01]  /*147e0*/  ISETP.LT.AND P6, PT, R205, c[0x0][0x178], !P1 ;  /* 0x00005e00cd007a0c */ /* 0x000fe20004fc1270 */
[----:B------:R1:W-:Y:S01]  /*147f0*/  @P3 STG.E [R32.64], R51 ;  /* 0x0000003320003986 */ /* 0x0003e2000c101908 */
[----:B------:R-:W-:-:S02]  /*14800*/  ISETP.LT.AND P1, PT, R206, c[0x0][0x178], !P1 ;  /* 0x00005e00ce007a0c */ /* 0x000fc40004f21270 */
[----:B------:R-:W-:Y:S01]  /*14810*/  IADD3 R2, R204, 0xc, RZ ;  /* 0x0000000ccc027810 */ /* 0x000fe20007ffe0ff */
[----:B------:R4:W-:Y:S01]  /*14820*/  @P2 STG.E [R28.64], R71 ;  /* 0x000000471c002986 */ /* 0x0009e2000c101908 */
[----:B------:R-:W-:Y:S01]  /*14830*/  ISETP.LT.AND P2, PT, R205, c[0x0][0x178], !P4 ;  /* 0x00005e00cd007a0c */ /* 0x000fe20006741270 */
[C---:B--2---:R-:W-:Y:S01]  /*14840*/  IMAD.WIDE R30, R37.reuse, 0x4, R26 ;  /* 0x00000004251e7825 */ /* 0x044fe200078e021a */
[----:B------:R-:W-:Y:S02]  /*14850*/  ISETP.LT.AND P4, PT, R206, c[0x0][0x178], !P4 ;  /* 0x00005e00ce007a0c */ /* 0x000fe40006781270 */
[----:B------:R-:W-:Y:S01]  /*14860*/  ISETP.GE.AND P5, PT, R2, c[0x0][0x17c], PT ;  /* 0x00005f0002007a0c */ /* 0x000fe20003fa6270 */
[C---:B---3--:R-:W-:Y:S01]  /*14870*/  IMAD.WIDE R34, R37.reuse, 0x4, R24 ;  /* 0x0000000425227825 */ /* 0x048fe200078e0218 */
[----:B------:R-:W-:Y:S01]  /*14880*/  IADD3 R37, R37, c[0x0][0x198], RZ ;  /* 0x0000660025257a10 */ /* 0x000fe20007ffe0ff */
[----:B------:R2:W-:Y:S01]  /*14890*/  @P6 STG.E [R30.64], R46 ;  /* 0x0000002e1e006986 */ /* 0x0005e2000c101908 */
[----:B------:R-:W-:-:S02]  /*148a0*/  IADD3 R2, R204, 0xd, RZ ;  /* 0x0000000dcc027810 */ /* 0x000fc40007ffe0ff */
[C---:B------:R-:W-:Y:S01]  /*148b0*/  IADD3 R41, R37.reuse, c[0x0][0x198], RZ ;  /* 0x0000660025297a10 */ /* 0x040fe20007ffe0ff */
[----:B-1----:R-:W-:Y:S01]  /*148c0*/  IMAD.WIDE R32, R37, 0x4, R26 ;  /* 0x0000000425207825 */ /* 0x002fe200078e021a */
[----:B------:R-:W-:Y:S01]  /*148d0*/  ISETP.GE.AND P0, PT, R2, c[0x0][0x17c], PT ;  /* 0x00005f0002007a0c */ /* 0x000fe20003f06270 */
[----:B------:R1:W-:Y:S01]  /*148e0*/  @P1 STG.E [R34.64], R66 ;  /* 0x0000004222001986 */ /* 0x0003e2000c101908 */
[----:B------:R-:W-:Y:S01]  /*148f0*/  ISETP.LT.AND P6, PT, R205, c[0x0][0x178], !P5 ;  /* 0x00005e00cd007a0c */ /* 0x000fe20006fc1270 */
[----:B----4-:R-:W-:Y:S01]  /*14900*/  IMAD.WIDE R28, R37, 0x4, R24 ;  /* 0x00000004251c7825 */ /* 0x010fe200078e0218 */
[----:B------:R-:W-:Y:S01]  /*14910*/  ISETP.LT.AND P5, PT, R206, c[0x0][0x178], !P5 ;  /* 0x00005e00ce007a0c */ /* 0x000fe20006fa1270 */
[----:B------:R3:W-:Y:S01]  /*14920*/  @P2 STG.E [R32.64], R47 ;  /* 0x0000002f20002986 */ /* 0x0007e2000c101908 */
[----:B------:R-:W-:Y:S01]  /*14930*/  IADD3 R2, R204, 0xe, RZ ;  /* 0x0000000ecc027810 */ /* 0x000fe20007ffe0ff */
[----:B--2---:R-:W-:Y:S02]  /*14940*/  IMAD.WIDE R30, R41, 0x4, R26 ;  /* 0x00000004291e7825 */ /* 0x004fe400078e021a */
        /* <DEDUP_REMOVED lines=8> */
[C---:B---3--:R-:W-:Y:S01]  /*149d0*/  IMAD.WIDE R32, R41.reuse, 0x4, R26 ;  /* 0x0000000429207825 */ /* 0x048fe200078e021a */
[----:B------:R3:W-:Y:S01]  /*149e0*/  @P5 STG.E [R34.64], R62 ;  /* 0x0000003e22005986 */ /* 0x0007e2000c101908 */
[C---:B------:R-:W-:Y:S02]  /*149f0*/  IADD3 R37, R41.reuse, c[0x0][0x198], RZ ;  /* 0x0000660029257a10 */ /* 0x040fe40007ffe0ff */
[----:B--2---:R-:W-:Y:S01]  /*14a00*/  IMAD.WIDE R28, R41, 0x4, R24 ;  /* 0x00000004291c7825 */ /* 0x004fe200078e0218 */
        /* <DEDUP_REMOVED lines=8> */
[C---:B---3--:R-:W-:Y:S01]  /*14a90*/  IMAD.WIDE R34, R37.reuse, 0x4, R24 ;  /* 0x0000000425227825 */ /* 0x048fe200078e0218 */
[----:B------:R-:W-:Y:S02]  /*14aa0*/  IADD3 R2, R204, 0x10, RZ ;  /* 0x00000010cc027810 */ /* 0x000fe40007ffe0ff */
[----:B------:R-:W-:Y:S02]  /*14ab0*/  IADD3 R37, R37, c[0x0][0x198], RZ ;  /* 0x0000660025257a10 */ /* 0x000fe40007ffe0ff */
[----:B------:R-:W-:Y:S01]  /*14ac0*/  ISETP.GE.AND P2, PT, R2, c[0x0][0x17c], PT ;  /* 0x00005f0002007a0c */ /* 0x000fe20003f46270 */
[----:B------:R3:W-:Y:S01]  /*14ad0*/  @P6 STG.E [R30.64], R38 ;  /* 0x000000261e006986 */ /* 0x0007e2000c101908 */
[----:B------:R-:W-:Y:S01]  /*14ae0*/  IADD3 R2, R204, 0x11, RZ ;  /* 0x00000011cc027810 */ /* 0x000fe20007ffe0ff */
[C---:B--2---:R-:W-:Y:S01]  /*14af0*/  IMAD.WIDE R32, R37.reuse, 0x4, R26 ;  /* 0x0000000425207825 */ /* 0x044fe200078e021a */
        /* <DEDUP_REMOVED lines=10> */
[C---:B---3--:R-:W-:Y:S01]  /*14ba0*/  IMAD.WIDE R30, R41.reuse, 0x4, R26 ;  /* 0x00000004291e7825 */ /* 0x048fe200078e021a */
[----:B------:R-:W-:Y:S02]  /*14bb0*/  ISETP.LT.AND P5, PT, R206, c[0x0][0x178], !P5 ;  /* 0x00005e00ce007a0c */ /* 0x000fe40006fa1270 */
[----:B------:R-:W-:Y:S01]  /*14bc0*/  ISETP.GE.AND P4, PT, R2, c[0x0][0x17c], PT ;  /* 0x00005f0002007a0c */ /* 0x000fe20003f86270 */
[C---:B--2---:R-:W-:Y:S01]  /*14bd0*/  IMAD.WIDE R34, R41.reuse, 0x4, R24 ;  /* 0x0000000429227825 */ /* 0x044fe200078e0218 */
        /* <DEDUP_REMOVED lines=219> */
[----:B------:R-:W-:Y:S01]  /*15990*/  ISETP.LT.AND P5, PT, R205, c[0x0][0x178], !P0 ;  /* 0x00005e00cd007a0c */ /* 0x000fe200047a1270 */
[C---:B-1----:R-:W-:Y:S01]  /*159a0*/  IMAD.WIDE R32, R39.reuse, 0x4, R26 ;  /* 0x0000000427207825 */ /* 0x042fe200078e021a */
[----:B------:R-:W-:Y:S01]  /*159b0*/  ISETP.GE.AND P2, PT, R2, c[0x0][0x17c], PT ;  /* 0x00005f0002007a0c */ /* 0x000fe20003f46270 */
[----:B------:R-:W-:Y:S01]  /*159c0*/  @P6 STG.E [R34.64], R130 ;  /* 0x0000008222006986 */ /* 0x000fe2000c101908 */
[C---:B------:R-:W-:Y:S01]  /*159d0*/  IADD3 R37, R39.reuse, c[0x0][0x198], RZ ;  /* 0x0000660027257a10 */ /* 0x040fe20007ffe0ff */
[----:B----4-:R-:W-:Y:S01]  /*159e0*/  IMAD.WIDE R4, R39, 0x4, R24 ;  /* 0x0000000427047825 */ /* 0x010fe200078e0218 */
[----:B------:R-:W-:Y:S01]  /*159f0*/  ISETP.LT.AND P6, PT, R206, c[0x0][0x178], !P0 ;  /* 0x00005e00ce007a0c */ /* 0x000fe200047c1270 */
[----:B------:R1:W-:Y:S01]  /*15a00*/  @P4 STG.E [R32.64], R119 ;  /* 0x0000007720004986 */ /* 0x0003e2000c101908 */
[----:B------:R-:W-:Y:S01]  /*15a10*/  IADD3 R2, R204, 0x2c, RZ ;  /* 0x0000002ccc027810 */ /* 0x000fe20007ffe0ff */
[----:B------:R-:W-:Y:S02]  /*15a20*/  IMAD.WIDE R28, R37, 0x4, R26 ;  /* 0x00000004251c7825 */ /* 0x000fe400078e021a */
[----:B------:R3:W-:Y:S01]  /*15a30*/  @P3 STG.E [R4.64], R131 ;  /* 0x0000008304003986 */ /* 0x0007e2000c101908 */
[----:B------:R-:W-:Y:S01]  /*15a40*/  ISETP.LT.AND P3, PT, R205, c[0x0][0x178], !P2 ;  /* 0x00005e00cd007a0c */ /* 0x000fe20005761270 */
[C---:B--2---:R-:W-:Y:S01]  /*15a50*/  IMAD.WIDE R30, R37.reuse, 0x4, R24 ;  /* 0x00000004251e7825 */ /* 0x044fe200078e0218 */
[----:B------:R-:W-:Y:S01]  /*15a60*/  ISETP.LT.AND P2, PT, R206, c[0x0][0x178], !P2 ;  /* 0x00005e00ce007a0c */ /* 0x000fe20005741270 */
[----:B------:R-:W-:Y:S01]  /*15a70*/  @P5 STG.E [R28.64], R114 ;  /* 0x000000721c005986 */ /* 0x000fe2000c101908 */
[----:B------:R-:W-:-:S02]  /*15a80*/  IADD3 R37, R37, c[0x0][0x198], RZ ;  /* 0x0000660025257a10 */ /* 0x000fc40007ffe0ff */
[----:B------:R-:W-:Y:S01]  /*15a90*/  ISETP.GE.AND P1, PT, R2, c[0x0][0x17c], PT ;  /* 0x00005f0002007a0c */ /* 0x000fe20003f26270 */
[----:B------:R-:W-:Y:S01]  /*15aa0*/  @P6 STG.E [R30.64], R126 ;  /* 0x0000007e1e006986 */ /* 0x000fe2000c101908 */
[----:B------:R-:W-:Y:S01]  /*15ab0*/  IADD3 R2, R204, 0x2d, RZ ;  /* 0x0000002dcc027810 */ /* 0x000fe20007ffe0ff */
[----:B-1----:R-:W-:Y:S01]  /*15ac0*/  IMAD.WIDE R32, R37, 0x4, R26 ;  /* 0x0000000425207825 */ /* 0x002fe200078e021a */
[----:B------:R-:W-:Y:S01]  /*15ad0*/  ISETP.LT.AND P5, PT, R205, c[0x0][0x178], !P1 ;  /* 0x00005e00cd007a0c */ /* 0x000fe20004fa1270 */
[----:B------:R-:W1:Y:S01]  /*15ae0*/  LDS.128 R28, [R0] ;  /* 0x00000000001c7984 */ /* 0x000e620000000c00 */
[----:B------:R-:W-:Y:S01]  /*15af0*/  ISETP.GE.AND P0, PT, R2, c[0x0][0x17c], PT ;  /* 0x00005f0002007a0c */ /* 0x000fe20003f06270 */
[C---:B---3--:R-:W-:Y:S01]  /*15b00*/  IMAD.WIDE R4, R37.reuse, 0x4, R24 ;  /* 0x0000000425047825 */ /* 0x048fe200078e0218 */
[----:B------:R-:W-:Y:S01]  /*15b10*/  IADD3 R39, R37, c[0x0][0x198], RZ ;  /* 0x0000660025277a10 */ /* 0x000fe20007ffe0ff */
[----:B------:R2:W-:Y:S01]  /*15b20*/  @P3 STG.E [R32.64], R115 ;  /* 0x0000007320003986 */ /* 0x0005e2000c101908 */
[----:B------:R-:W-:-:S02]  /*15b30*/  ISETP.LT.AND P6, PT, R206, c[0x0][0x178], !P1 ;  /* 0x00005e00ce007a0c */ /* 0x000fc40004fc1270 */
[----:B------:R-:W-:Y:S01]  /*15b40*/  IADD3 R2, R204, 0x2e, RZ ;  /* 0x0000002ecc027810 */ /* 0x000fe20007ffe0ff */
[----:B------:R3:W-:Y:S01]  /*15b50*/  @P2 STG.E [R4.64], R127 ;  /* 0x0000007f04002986 */ /* 0x0007e2000c101908 */
[----:B------:R-:W-:Y:S01]  /*15b60*/  ISETP.LT.AND P2, PT, R205, c[0x0][0x178], !P0 ;  /* 0x00005e00cd007a0c */ /* 0x000fe20004741270 */
[C---:B------:R-:W-:Y:S01]  /*15b70*/  IMAD.WIDE R34, R39.reuse, 0x4, R26 ;  /* 0x0000000427227825 */ /* 0x040fe200078e021a */
[----:B------:R-:W-:Y:S02]  /*15b80*/  ISETP.LT.AND P0, PT, R206, c[0x0][0x178], !P0 ;  /* 0x00005e00ce007a0c */ /* 0x000fe40004701270 */
[----:B------:R-:W-:Y:S01]  /*15b90*/  ISETP.GE.AND P4, PT, R2, c[0x0][0x17c], PT ;  /* 0x00005f0002007a0c */ /* 0x000fe20003f86270 */
[C---:B------:R-:W-:Y:S01]  /*15ba0*/  IMAD.WIDE R36, R39.reuse, 0x4, R24 ;  /* 0x0000000427247825 */ /* 0x040fe200078e0218 */
[----:B------:R-:W-:Y:S01]  /*15bb0*/  IADD3 R39, R39, c[0x0][0x198], RZ ;  /* 0x0000660027277a10 */ /* 0x000fe20007ffe0ff */
[----:B------:R-:W-:Y:S01]  /*15bc0*/  @P5 STG.E [R34.64], R110 ;  /* 0x0000006e22005986 */ /* 0x000fe2000c101908 */
[----:B------:R-:W-:-:S02]  /*15bd0*/  IADD3 R2, R204, 0x2f, RZ ;  /* 0x0000002fcc027810 */ /* 0x000fc40007ffe0ff */
[C---:B--2---:R-:W-:Y:S01]  /*15be0*/  IADD3 R33, R39.reuse, c[0x0][0x198], RZ ;  /* 0x0000660027217a10 */ /* 0x044fe20007ffe0ff */
[----:B---3--:R-:W-:Y:S01]  /*15bf0*/  IMAD.WIDE R4, R39, 0x4, R26 ;  /* 0x0000000427047825 */ /* 0x008fe200078e021a */
[----:B------:R-:W-:Y:S01]  /*15c00*/  ISETP.LT.AND P5, PT, R205, c[0x0][0x178], !P4 ;  /* 0x00005e00cd007a0c */ /* 0x000fe200067a1270 */
[----:B------:R2:W-:Y:S01]  /*15c10*/  @P6 STG.E [R36.64], R122 ;  /* 0x0000007a24006986 */ /* 0x0005e2000c101908 */
[----:B------:R-:W-:Y:S01]  /*15c20*/  ISETP.GE.AND P1, PT, R2, c[0x0][0x17c], PT ;  /* 0x00005f0002007a0c */ /* 0x000fe20003f26270 */
[--C-:B------:R-:W-:Y:S01]  /*15c30*/  IMAD.WIDE R38, R39, 0x4, R24.reuse ;  /* 0x0000000427267825 */ /* 0x100fe200078e0218 */
[----:B------:R-:W-:Y:S01]  /*15c40*/  ISETP.LT.AND P4, PT, R206, c[0x0][0x178], !P4 ;  /* 0x00005e00ce007a0c */ /* 0x000fe20006781270 */
[----:B------:R3:W-:Y:S01]  /*15c50*/  @P2 STG.E [R4.64], R111 ;  /* 0x0000006f04002986 */ /* 0x0007e2000c101908 */
[C---:B------:R-:W-:Y:S01]  /*15c60*/  IADD3 R43, R33.reuse, c[0x0][0x198], RZ ;  /* 0x00006600212b7a10 */ /* 0x040fe20007ffe0ff */
[----:B------:R-:W-:Y:S01]  /*15c70*/  IMAD.WIDE R40, R33, 0x4, R24 ;  /* 0x0000000421287825 */ /* 0x000fe200078e0218 */
[----:B------:R-:W-:Y:S01]  /*15c80*/  IADD3 R2, R204, 0x30, RZ ;  /* 0x00000030cc027810 */ /* 0x000fe20007ffe0ff */
[----:B------:R4:W-:Y:S01]  /*15c90*/  @P0 STG.E [R38.64], R123 ;  /* 0x0000007b26000986 */ /* 0x0009e2000c101908 */
[----:B------:R-:W-:-:S02]  /*15ca0*/  ISETP.LT.AND P0, PT, R205, c[0x0][0x178], !P1 ;  /* 0x00005e00cd007a0c */ /* 0x000fc40004f01270 */
[----:B------:R-:W-:Y:S01]  /*15cb0*/  ISETP.LT.AND P1, PT, R206, c[0x0][0x178], !P1 ;  /* 0x00005e00ce007a0c */ /* 0x000fe20004f21270 */
[--C-:B--2---:R-:W-:Y:S01]  /*15cc0*/  IMAD.WIDE R36, R33, 0x4, R26.reuse ;  /* 0x0000000421247825 */ /* 0x104fe200078e021a */
[----:B------:R-:W-:Y:S01]  /*15cd0*/  ISETP.GE.AND P3, PT, R2, c[0x0][0x17c], PT ;  /* 0x00005f0002007a0c */ /* 0x000fe20003f66270 */
[----:B------:R-:W2:Y:S01]  /*15ce0*/  LDS.128 R32, [R53] ;  /* 0x0000000035207984 */ /* 0x000ea20000000c00 */
[----:B------:R-:W-:Y:S01]  /*15cf0*/  IADD3 R2, R204, 0x31, RZ ;  /* 0x00000031cc027810 */ /* 0x000fe20007ffe0ff */
[C-C-:B---3--:R-:W-:Y:S01]  /*15d00*/  IMAD.WIDE R4, R43.reuse, 0x4, R26.reuse ;  /* 0x000000042b047825 */ /* 0x148fe200078e021a */
[----:B------:R-:W-:Y:S01]  /*15d10*/  IADD3 R45, R43, c[0x0][0x198], RZ ;  /* 0x000066002b2d7a10 */ /* 0x000fe20007ffe0ff */
[----:B------:R3:W-:Y:S01]  /*15d20*/  @P5 STG.E [R36.64], R106 ;  /* 0x0000006a24005986 */ /* 0x0007e2000c101908 */
[----:B------:R-:W-:Y:S02]  /*15d30*/  ISETP.GE.AND P6, PT, R2, c[0x0][0x17c], PT ;  /* 0x00005f0002007a0c */ /* 0x000fe40003fc6270 */
[----:B------:R-:W-:Y:S01]  /*15d40*/  ISETP.LT.AND P5, PT, R206, c[0x0][0x178], !P3 ;  /* 0x00005e00ce007a0c */ /* 0x000fe20005fa1270 */
[----:B------:R1:W-:Y:S01]  /*15d50*/  @P4 STG.E [R40.64], R6 ;  /* 0x0000000628004986 */ /* 0x0003e2000c101908 */
[----:B------:R-:W-:Y:S01]  /*15d60*/  ISETP.LT.AND P4, PT, R205, c[0x0][0x178], !P3 ;  /* 0x00005e00cd007a0c */ /* 0x000fe20005f81270 */
[----:B----4-:R-:W-:Y:S01]  /*15d70*/  IMAD.WIDE R38, R45, 0x4, R26 ;  /* 0x000000042d267825 */ /* 0x010fe200078e021a */
[----:B------:R-:W-:Y:S01]  /*15d80*/  IADD3 R0, R204, 0x32, RZ ;  /* 0x00000032cc007810 */ /* 0x000fe20007ffe0ff */
[----:B------:R4:W-:Y:S03]  /*15d90*/  @P0 STG.E [R4.64], R107 ;  /* 0x0000006b04000986 */ /* 0x0009e6000c101908 */
[----:B------:R-:W-:Y:S01]  /*15da0*/  ISETP.GE.AND P2, PT, R0, c[0x0][0x17c], PT ;  /* 0x00005f0000007a0c */ /* 0x000fe20003f46270 */
[----:B---3--:R-:W-:Y:S01]  /*15db0*/  IMAD.WIDE R36, R43, 0x4, R24 ;  /* 0x000000042b247825 */ /* 0x008fe200078e0218 */
[----:B------:R-:W3:Y:S01]  /*15dc0*/  LDS.128 R52, [R52] ;  /* 0x0000000034347984 */ /* 0x000ee20000000c00 */
[----:B------:R-:W-:-:S02]  /*15dd0*/  IADD3 R0, R204, 0x33, RZ ;  /* 0x00000033cc007810 */ /* 0x000fc40007ffe0ff */
[----:B-1----:R-:W-:Y:S01]  /*15de0*/  IMAD.WIDE R40, R45, 0x4, R24 ;  /* 0x000000042d287825 */ /* 0x002fe200078e0218 */
[----:B------:R1:W-:Y:S01]  /*15df0*/  @P1 STG.E [R36.64], R7 ;  /* 0x0000000724001986 */ /* 0x0003e2000c101908 */
[----:B------:R-:W-:Y:S02]  /*15e00*/  ISETP.LT.AND P1, PT, R205, c[0x0][0x178], !P6 ;  /* 0x00005e00cd007a0c */ /* 0x000fe40007721270 */
[----:B------:R-:W-:Y:S01]  /*15e10*/  ISETP.LT.AND P6, PT, R206, c[0x0][0x178], !P6 ;  /* 0x00005e00ce007a0c */ /* 0x000fe200077c1270 */
[----:B------:R-:W-:Y:S01]  /*15e20*/  @P4 STG.E [R38.64], R12 ;  /* 0x0000000c26004986 */ /* 0x000fe2000c101908 */
[----:B------:R-:W-:Y:S02]  /*15e30*/  IADD3 R45, R45, c[0x0][0x198], RZ ;  /* 0x000066002d2d7a10 */ /* 0x000fe40007ffe0ff */
[----:B------:R-:W-:Y:S01]  /*15e40*/  ISETP.GE.AND P3, PT, R0, c[0x0][0x17c], PT ;  /* 0x00005f0000007a0c */ /* 0x000fe20003f66270 */
[----:B------:R2:W-:Y:S01]  /*15e50*/  @P5 STG.E [R40.64], R28 ;  /* 0x0000001c28005986 */ /* 0x0005e2000c101908 */
[----:B------:R-:W-:Y:S01]  /*15e60*/  ISETP.LT.AND P5, PT, R205, c[0x0][0x178], !P2 ;  /* 0x00005e00cd007a0c */ /* 0x000fe200057a1270 */
[C---:B----4-:R-:W-:Y:S01]  /*15e70*/  IMAD.WIDE R4, R45.reuse, 0x4, R26 ;  /* 0x000000042d047825 */ /* 0x050fe200078e021a */
[----:B------:R-:W-:-:S02]  /*15e80*/  IADD3 R43, R45, c[0x0][0x198], RZ ;  /* 0x000066002d2b7a10 */ /* 0x000fc40007ffe0ff */
[----:B------:R-:W-:Y:S01]  /*15e90*/  ISETP.LT.AND P2, PT, R206, c[0x0][0x178], !P2 ;  /* 0x00005e00ce007a0c */ /* 0x000fe20005741270 */
[----:B-1----:R-:W-:Y:S01]  /*15ea0*/  IMAD.WIDE R6, R45, 0x4, R24 ;  /* 0x000000042d067825 */ /* 0x002fe200078e0218 */
[----:B------:R1:W-:Y:S01]  /*15eb0*/  @P1 STG.E [R4.64], R13 ;  /* 0x0000000d04001986 */ /* 0x0003e2000c101908 */
[----:B------:R-:W-:Y:S02]  /*15ec0*/  IADD3 R0, R204, 0x34, RZ ;  /* 0x00000034cc007810 */ /* 0x000fe40007ffe0ff */
[----:B------:R-:W-:Y:S01]  /*15ed0*/  IMAD.WIDE R36, R43, 0x4, R26 ;  /* 0x000000042b247825 */ /* 0x000fe200078e021a */
[----:B------:R4:W-:Y:S01]  /*15ee0*/  @P6 STG.E [R6.64], R29 ;  /* 0x0000001d06006986 */ /* 0x0009e2000c101908 */
[----:B------:R-:W-:Y:S02]  /*15ef0*/  ISETP.LT.AND P6, PT, R205, c[0x0][0x178], !P3 ;  /* 0x00005e00cd007a0c */ /* 0x000fe40005fc1270 */
[C---:B--2---:R-:W-:Y:S01]  /*15f00*/  IADD3 R41, R43.reuse, c[0x0][0x198], RZ ;  /* 0x000066002b297a10 */ /* 0x044fe20007ffe0ff */
[----:B------:R2:W3:Y:S01]  /*15f10*/  LDS.128 R44, [R3] ;  /* 0x00000000032c7984 */ /* 0x0004e20000000c00 */
[----:B------:R-:W-:Y:S01]  /*15f20*/  ISETP.GE.AND P0, PT, R0, c[0x0][0x17c], PT ;  /* 0x00005f0000007a0c */ /* 0x000fe20003f06270 */
[----:B------:R-:W-:Y:S01]  /*15f30*/  IMAD.WIDE R38, R43, 0x4, R24 ;  /* 0x000000042b267825 */ /* 0x000fe200078e0218 */
[----:B------:R-:W-:Y:S01]  /*15f40*/  IADD3 R0, R204, 0x35, RZ ;  /* 0x00000035cc007810 */ /* 0x000fe20007ffe0ff */
[----:B------:R-:W-:Y:S01]  /*15f50*/  @P5 STG.E [R36.64], R8 ;  /* 0x0000000824005986 */ /* 0x000fe2000c101908 */
[----:B------:R-:W-:Y:S01]  /*15f60*/  ISETP.LT.AND P3, PT, R206, c[0x0][0x178], !P3 ;  /* 0x00005e00ce007a0c */ /* 0x000fe20005f61270 */
[----:B-1----:R-:W-:Y:S01]  /*15f70*/  IMAD.WIDE R4, R41, 0x4, R26 ;  /* 0x0000000429047825 */ /* 0x002fe200078e021a */
[----:B------:R-:W-:Y:S01]  /*15f80*/  ISETP.GE.AND P4, PT, R0, c[0x0][0x17c], PT ;  /* 0x00005f0000007a0c */ /* 0x000fe20003f86270 */
[----:B------:R-:W-:Y:S01]  /*15f90*/  @P2 STG.E [R38.64], R32 ;  /* 0x0000002026002986 */ /* 0x000fe2000c101908 */
[----:B------:R-:W-:Y:S01]  /*15fa0*/  ISETP.LT.AND P5, PT, R205, c[0x0][0x178], !P0 ;  /* 0x00005e00cd007a0c */ /* 0x000fe200047a1270 */
[C---:B------:R-:W-:Y:S01]  /*15fb0*/  IMAD.WIDE R12, R41.reuse, 0x4, R24 ;  /* 0x00000004290c7825 */ /* 0x040fe200078e0218 */
[----:B----4-:R-:W-:Y:S01]  /*15fc0*/  IADD3 R7, R41, c[0x0][0x198], RZ ;  /* 0x0000660029077a10 */ /* 0x010fe20007ffe0ff */
[----:B------:R1:W-:Y:S01]  /*15fd0*/  @P6 STG.E [R4.64], R9 ;  /* 0x0000000904006986 */ /* 0x0003e2000c101908 */
[----:B------:R-:W-:-:S02]  /*15fe0*/  ISETP.LT.AND P0, PT, R206, c[0x0][0x178], !P0 ;  /* 0x00005e00ce007a0c */ /* 0x000fc40004701270 */
[----:B------:R-:W-:Y:S01]  /*15ff0*/  ISETP.LT.AND P6, PT, R205, c[0x0][0x178], !P4 ;  /* 0x00005e00cd007a0c */ /* 0x000fe200067c1270 */
[C---:B--2---:R-:W-:Y:S01]  /*16000*/  IMAD.WIDE R2, R7.reuse, 0x4, R26 ;  /* 0x0000000407027825 */ /* 0x044fe200078e021a */
[----:B------:R-:W-:Y:S01]  /*16010*/  ISETP.LT.AND P4, PT, R206, c[0x0][0x178], !P4 ;  /* 0x00005e00ce007a0c */ /* 0x000fe20006781270 */
[----:B------:R-:W-:Y:S01]  /*16020*/  @P3 STG.E [R12.64], R33 ;  /* 0x000000210c003986 */ /* 0x000fe2000c101908 */
[----:B------:R-:W-:Y:S02]  /*16030*/  IADD3 R0, R204, 0x36, RZ ;  /* 0x00000036cc007810 */ /* 0x000fe40007ffe0ff */
[C---:B------:R-:W-:Y:S01]  /*16040*/  IADD3 R29, R7.reuse, c[0x0][0x198], RZ ;  /* 0x00006600071d7a10 */ /* 0x040fe20007ffe0ff */
[----:B------:R-:W-:Y:S01]  /*16050*/  IMAD.WIDE R6, R7, 0x4, R24 ;  /* 0x0000000407067825 */ /* 0x000fe200078e0218 */
[----:B------:R-:W-:Y:S01]  /*16060*/  ISETP.GE.AND P1, PT, R0, c[0x0][0x17c], PT ;  /* 0x00005f0000007a0c */ /* 0x000fe20003f26270 */
[----:B------:R2:W-:Y:S01]  /*16070*/  @P5 STG.E [R2.64], R20 ;  /* 0x0000001402005986 */ /* 0x0005e2000c101908 */
[----:B------:R-:W-:Y:S01]  /*16080*/  IADD3 R0, R204, 0x37, RZ ;  /* 0x00000037cc007810 */ /* 0x000fe20007ffe0ff */
[----:B-1----:R-:W-:Y:S01]  /*16090*/  IMAD.WIDE R4, R29, 0x4, R26 ;  /* 0x000000041d047825 */ /* 0x002fe200078e021a */
[----:B------:R-:W-:Y:S01]  /*160a0*/  ISETP.LT.AND P5, PT, R205, c[0x0][0x178], !P1 ;  /* 0x00005e00cd007a0c */ /* 0x000fe20004fa1270 */
[----:B---3--:R1:W-:Y:S01]  /*160b0*/  @P0 STG.E [R6.64], R52 ;  /* 0x0000003406000986 */ /* 0x0083e2000c101908 */
[----:B------:R-:W-:Y:S01]  /*160c0*/  ISETP.GE.AND P2, PT, R0, c[0x0][0x17c], PT ;  /* 0x00005f0000007a0c */ /* 0x000fe20003f46270 */
[C---:B------:R-:W-:Y:S01]  /*160d0*/  IMAD.WIDE R8, R29.reuse, 0x4, R24 ;  /* 0x000000041d087825 */ /* 0x040fe200078e0218 */
[----:B------:R-:W-:Y:S01]  /*160e0*/  IADD3 R29, R29, c[0x0][0x198], RZ ;  /* 0x000066001d1d7a10 */ /* 0x000fe20007ffe0ff */
[----:B------:R3:W-:Y:S01]  /*160f0*/  @P6 STG.E [R4.64], R21 ;  /* 0x0000001504006986 */ /* 0x0007e2000c101908 */
[----:B------:R-:W-:-:S02]  /*16100*/  ISETP.LT.AND P1, PT, R206, c[0x0][0x178], !P1 ;  /* 0x00005e00ce007a0c */ /* 0x000fc40004f21270 */
[----:B------:R-:W-:Y:S01]  /*16110*/  IADD3 R0, R204, 0x38, RZ ;  /* 0x00000038cc007810 */ /* 0x000fe20007ffe0ff */
[----:B------:R4:W-:Y:S01]  /*16120*/  @P4 STG.E [R8.64], R53 ;  /* 0x0000003508004986 */ /* 0x0009e2000c101908 */
[----:B------:R-:W-:Y:S01]  /*16130*/  ISETP.LT.AND P4, PT, R205, c[0x0][0x178], !P2 ;  /* 0x00005e00cd007a0c */ /* 0x000fe20005781270 */
[C---:B--2---:R-:W-:Y:S01]  /*16140*/  IMAD.WIDE R2, R29.reuse, 0x4, R26 ;  /* 0x000000041d027825 */ /* 0x044fe200078e021a */
[----:B------:R-:W-:Y:S02]  /*16150*/  ISETP.LT.AND P6, PT, R206, c[0x0][0x178], !P2 ;  /* 0x00005e00ce007a0c */ /* 0x000fe400057c1270 */
[C---:B------:R-:W-:Y:S01]  /*16160*/  IADD3 R13, R29.reuse, c[0x0][0x198], RZ ;  /* 0x000066001d0d7a10 */ /* 0x040fe20007ffe0ff */
[----:B-1----:R-:W-:Y:S01]  /*16170*/  IMAD.WIDE R6, R29, 0x4, R24 ;  /* 0x000000041d067825 */ /* 0x002fe200078e0218 */
[----:B------:R-:W-:Y:S01]  /*16180*/  ISETP.GE.AND P3, PT, R0, c[0x0][0x17c], PT ;  /* 0x00005f0000007a0c */ /* 0x000fe20003f66270 */
[----:B------:R1:W-:Y:S01]  /*16190*/  @P5 STG.E [R2.64], R16 ;  /* 0x0000001002005986 */ /* 0x0003e2000c101908 */
[----:B------:R-:W-:Y:S01]  /*161a0*/  IADD3 R0, R204, 0x39, RZ ;  /* 0x00000039cc007810 */ /* 0x000fe20007ffe0ff */
[----:B---3--:R-:W-:Y:S01]  /*161b0*/  IMAD.WIDE R4, R13, 0x4, R26 ;  /* 0x000000040d047825 */ /* 0x008fe200078e021a */
[----:B------:R-:W-:Y:S01]  /*161c0*/  ISETP.LT.AND P5, PT, R205, c[0x0][0x178], !P3 ;  /* 0x00005e00cd007a0c */ /* 0x000fe20005fa1270 */
[----:B------:R2:W-:Y:S01]  /*161d0*/  @P1 STG.E [R6.64], R44 ;  /* 0x0000002c06001986 */ /* 0x0005e2000c101908 */
[----:B------:R-:W-:Y:S01]  /*161e0*/  ISETP.GE.AND P0, PT, R0, c[0x0][0x17c], PT ;  /* 0x00005f0000007a0c */ /* 0x000fe20003f06270 */
[C---:B----4-:R-:W-:Y:S01]  /*161f0*/  IMAD.WIDE R8, R13.reuse, 0x4, R24 ;  /* 0x000000040d087825 */ /* 0x050fe200078e0218 */
[----:B------:R-:W-:Y:S01]  /*16200*/  IADD3 R0, R204, 0x3a, RZ ;  /* 0x0000003acc007810 */ /* 0x000fe20007ffe0ff */
[----:B------:R3:W-:Y:S01]  /*16210*/  @P4 STG.E [R4.64], R17 ;  /* 0x0000001104004986 */ /* 0x0007e2000c101908 */
[----:B------:R-:W-:-:S02]  /*16220*/  IADD3 R13, R13, c[0x0][0x198], RZ ;  /* 0x000066000d0d7a10 */ /* 0x000fc40007ffe0ff */
[----:B------:R-:W-:Y:S01]  /*16230*/  ISETP.LT.AND P3, PT, R206, c[0x0][0x178], !P3 ;  /* 0x00005e00ce007a0c */ /* 0x000fe20005f61270 */
[----:B------:R4:W-:Y:S01]  /*16240*/  @P6 STG.E [R8.64], R45 ;  /* 0x0000002d08006986 */ /* 0x0009e2000c101908 */
[----:B------:R-:W-:Y:S01]  /*16250*/  ISETP.LT.AND P4, PT, R205, c[0x0][0x178], !P0 ;  /* 0x00005e00cd007a0c */ /* 0x000fe20004781270 */
[C---:B-1----:R-:W-:Y:S01]  /*16260*/  IMAD.WIDE R2, R13.reuse, 0x4, R26 ;  /* 0x000000040d027825 */ /* 0x042fe200078e021a */
[----:B------:R-:W-:Y:S02]  /*16270*/  ISETP.GE.AND P2, PT, R0, c[0x0][0x17c], PT ;  /* 0x00005f0000007a0c */ /* 0x000fe40003f46270 */
[----:B------:R-:W-:Y:S01]  /*16280*/  ISETP.LT.AND P6, PT, R206, c[0x0][0x178], !P0 ;  /* 0x00005e00ce007a0c */ /* 0x000fe200047c1270 */
[C---:B--2---:R-:W-:Y:S01]  /*16290*/  IMAD.WIDE R6, R13.reuse, 0x4, R24 ;  /* 0x000000040d067825 */ /* 0x044fe200078e0218 */
[----:B------:R-:W-:Y:S01]  /*162a0*/  IADD3 R0, R204, 0x3b, RZ ;  /* 0x0000003bcc007810 */ /* 0x000fe20007ffe0ff */
[----:B------:R1:W-:Y:S01]  /*162b0*/  @P5 STG.E [R2.64], R14 ;  /* 0x0000000e02005986 */ /* 0x0003e2000c101908 */
[----:B------:R-:W-:-:S02]  /*162c0*/  IADD3 R21, R13, c[0x0][0x198], RZ ;  /* 0x000066000d157a10 */ /* 0x000fc40007ffe0ff */
[----:B------:R-:W-:Y:S01]  /*162d0*/  ISETP.GE.AND P1, PT, R0, c[0x0][0x17c], PT ;  /* 0x00005f0000007a0c */ /* 0x000fe20003f26270 */
[----:B------:R-:W-:Y:S01]  /*162e0*/  @P3 STG.E [R6.64], R30 ;  /* 0x0000001e06003986 */ /* 0x000fe2000c101908 */
[----:B------:R-:W-:Y:S01]  /*162f0*/  IADD3 R0, R204, 0x3c, RZ ;  /* 0x0000003ccc007810 */ /* 0x000fe20007ffe0ff */
[----:B---3--:R-:W-:Y:S01]  /*16300*/  IMAD.WIDE R4, R21, 0x4, R26 ;  /* 0x0000000415047825 */ /* 0x008fe200078e021a */
[----:B------:R-:W-:Y:S02]  /*16310*/  ISETP.LT.AND P5, PT, R205, c[0x0][0x178], !P2 ;  /* 0x00005e00cd007a0c */ /* 0x000fe400057a1270 */
[----:B------:R-:W-:Y:S01]  /*16320*/  ISETP.GE.AND P0, PT, R0, c[0x0][0x17c], PT ;  /* 0x00005f0000007a0c */ /* 0x000fe20003f06270 */
[C---:B----4-:R-:W-:Y:S01]  /*16330*/  IMAD.WIDE R8, R21.reuse, 0x4, R24 ;  /* 0x0000000415087825 */ /* 0x050fe200078e0218 */
[----:B------:R-:W-:Y:S01]  /*16340*/  IADD3 R21, R21, c[0x0][0x198], RZ ;  /* 0x0000660015157a10 */ /* 0x000fe20007ffe0ff */
[----:B------:R2:W-:Y:S01]  /*16350*/  @P4 STG.E [R4.64], R15 ;  /* 0x0000000f04004986 */ /* 0x0005e2000c101908 */
[----:B------:R-:W-:-:S02]  /*16360*/  ISETP.LT.AND P2, PT, R206, c[0x0][0x178], !P2 ;  /* 0x00005e00ce007a0c */ /* 0x000fc40005741270 */
[----:B------:R-:W-:Y:S01]  /*16370*/  ISETP.LT.AND P4, PT, R205, c[0x0][0x178], !P1 ;  /* 0x00005e00cd007a0c */ /* 0x000fe20004f81270 */
[----:B------:R3:W-:Y:S01]  /*16380*/  @P6 STG.E [R8.64], R31 ;  /* 0x0000001f08006986 */ /* 0x0007e2000c101908 */
[----:B------:R-:W-:Y:S01]  /*16390*/  ISETP.LT.AND P1, PT, R206, c[0x0][0x178], !P1 ;  /* 0x00005e00ce007a0c */ /* 0x000fe20004f21270 */
[C---:B-1----:R-:W-:Y:S01]  /*163a0*/  IMAD.WIDE R2, R21.reuse, 0x4, R26 ;  /* 0x0000000415027825 */ /* 0x042fe200078e021a */
[----:B------:R-:W-:Y:S02]  /*163b0*/  IADD3 R13, R21, c[0x0][0x198], RZ ;  /* 0x00006600150d7a10 */ /* 0x000fe40007ffe0ff */
[----:B------:R-:W-:Y:S02]  /*163c0*/  ISETP.LT.AND P6, PT, R205, c[0x0][0x178], !P0 ;  /* 0x00005e00cd007a0c */ /* 0x000fe400047c1270 */
[----:B------:R-:W-:Y:S01]  /*163d0*/  IADD3 R0, R204, 0x3d, RZ ;  /* 0x0000003dcc007810 */ /* 0x000fe20007ffe0ff */
[----:B--2---:R-:W-:Y:S01]  /*163e0*/  IMAD.WIDE R4, R21, 0x4, R24 ;  /* 0x0000000415047825 */ /* 0x004fe200078e0218 */
[C---:B------:R-:W-:Y:S01]  /*163f0*/  IADD3 R15, R13.reuse, c[0x0][0x198], RZ ;  /* 0x000066000d0f7a10 */ /* 0x040fe20007ffe0ff */
[----:B------:R1:W-:Y:S01]  /*16400*/  @P5 STG.E [R2.64], R10 ;  /* 0x0000000a02005986 */ /* 0x0003e2000c101908 */
[----:B------:R-:W-:Y:S01]  /*16410*/  ISETP.GE.AND P3, PT, R0, c[0x0][0x17c], PT ;  /* 0x00005f0000007a0c */ /* 0x000fe20003f66270 */
[C---:B------:R-:W-:Y:S01]  /*16420*/  IMAD.WIDE R6, R13.reuse, 0x4, R26 ;  /* 0x000000040d067825 */ /* 0x040fe200078e021a */
[C---:B------:R-:W-:Y:S01]  /*16430*/  IADD3 R0, R204.reuse, 0x3e, RZ ;  /* 0x0000003ecc007810 */ /* 0x040fe20007ffe0ff */
[----:B------:R2:W-:Y:S01]  /*16440*/  @P2 STG.E [R4.64], R34 ;  /* 0x0000002204002986 */ /* 0x0005e2000c101908 */
[----:B------:R-:W-:Y:S01]  /*16450*/  IADD3 R204, R204, 0x3f, RZ ;  /* 0x0000003fcccc7810 */ /* 0x000fe20007ffe0ff */
[----:B---3--:R-:W-:Y:S01]  /*16460*/  IMAD.WIDE R8, R13, 0x4, R24 ;  /* 0x000000040d087825 */ /* 0x008fe200078e0218 */
[----:B------:R-:W-:Y:S01]  /*16470*/  ISETP.GE.AND P5, PT, R0, c[0x0][0x17c], PT ;  /* 0x00005f0000007a0c */ /* 0x000fe20003fa6270 */
[----:B------:R3:W-:Y:S01]  /*16480*/  @P4 STG.E [R6.64], R11 ;  /* 0x0000000b06004986 */ /* 0x0007e2000c101908 */
[C---:B------:R-:W-:Y:S01]  /*16490*/  IADD3 R17, R15.reuse, c[0x0][0x198], RZ ;  /* 0x000066000f117a10 */ /* 0x040fe20007ffe0ff */
[C---:B------:R-:W-:Y:S01]  /*164a0*/  IMAD.WIDE R12, R15.reuse, 0x4, R26 ;  /* 0x000000040f0c7825 */ /* 0x040fe200078e021a */
[----:B------:R-:W-:Y:S01]  /*164b0*/  ISETP.LT.AND P0, PT, R206, c[0x0][0x178], !P0 ;  /* 0x00005e00ce007a0c */ /* 0x000fe20004701270 */
[----:B------:R4:W-:Y:S01]  /*164c0*/  @P1 STG.E [R8.64], R35 ;  /* 0x0000002308001986 */ /* 0x0009e2000c101908 */
[----:B------:R-:W-:Y:S01]  /*164d0*/  ISETP.GE.AND P2, PT, R204, c[0x0][0x17c], PT ;  /* 0x00005f00cc007a0c */ /* 0x000fe20003f46270 */
[----:B-1----:R-:W-:Y:S01]  /*164e0*/  IMAD.WIDE R2, R15, 0x4, R24 ;  /* 0x000000040f027825 */ /* 0x002fe200078e0218 */
[C---:B------:R-:W-:Y:S01]  /*164f0*/  ISETP.LT.AND P4, PT, R205.reuse, c[0x0][0x178], !P5 ;  /* 0x00005e00cd007a0c */ /* 0x040fe20006f81270 */
[----:B------:R1:W-:Y:S01]  /*16500*/  @P6 STG.E [R12.64], R22 ;  /* 0x000000160c006986 */ /* 0x0003e2000c101908 */
[----:B------:R-:W-:Y:S01]  /*16510*/  ISETP.LT.AND P6, PT, R205, c[0x0][0x178], !P3 ;  /* 0x00005e00cd007a0c */ /* 0x000fe20005fc1270 */
[----:B--2---:R-:W-:Y:S01]  /*16520*/  IMAD.WIDE R4, R17, 0x4, R26 ;  /* 0x0000000411047825 */ /* 0x004fe200078e021a */
[----:B------:R-:W-:-:S02]  /*16530*/  ISETP.LT.AND P3, PT, R206, c[0x0][0x178], !P3 ;  /* 0x00005e00ce007a0c */ /* 0x000fc40005f61270 */
[C---:B------:R-:W-:Y:S01]  /*16540*/  IADD3 R21, R17.reuse, c[0x0][0x198], RZ ;  /* 0x0000660011157a10 */ /* 0x040fe20007ffe0ff */
[----:B---3--:R-:W-:Y:S01]  /*16550*/  IMAD.WIDE R6, R17, 0x4, R24 ;  /* 0x0000000411067825 */ /* 0x008fe200078e0218 */
[C---:B------:R-:W-:Y:S01]  /*16560*/  ISETP.LT.AND P5, PT, R206.reuse, c[0x0][0x178], !P5 ;  /* 0x00005e00ce007a0c */ /* 0x040fe20006fa1270 */
[----:B------:R2:W-:Y:S01]  /*16570*/  @P0 STG.E [R2.64], R54 ;  /* 0x0000003602000986 */ /* 0x0005e2000c101908 */
[----:B------:R-:W-:Y:S01]  /*16580*/  ISETP.LT.AND P1, PT, R205, c[0x0][0x178], !P2 ;  /* 0x00005e00cd007a0c */ /* 0x000fe20005721270 */
[C---:B----4-:R-:W-:Y:S01]  /*16590*/  IMAD.WIDE R8, R21.reuse, 0x4, R26 ;  /* 0x0000000415087825 */ /* 0x050fe200078e021a */
[----:B------:R-:W-:Y:S02]  /*165a0*/  ISETP.LT.AND P2, PT, R206, c[0x0][0x178], !P2 ;  /* 0x00005e00ce007a0c */ /* 0x000fe40005741270 */
[C---:B-1----:R-:W-:Y:S01]  /*165b0*/  IADD3 R13, R21.reuse, c[0x0][0x198], RZ ;  /* 0x00006600150d7a10 */ /* 0x042fe20007ffe0ff */
[----:B------:R-:W-:Y:S01]  /*165c0*/  IMAD.WIDE R10, R21, 0x4, R24 ;  /* 0x00000004150a7825 */ /* 0x000fe200078e0218 */
[----:B------:R2:W-:Y:S03]  /*165d0*/  @P6 STG.E [R4.64], R23 ;  /* 0x0000001704006986 */ /* 0x0005e6000c101908 */
[C---:B------:R-:W-:Y:S01]  /*165e0*/  IMAD.WIDE R26, R13.reuse, 0x4, R26 ;  /* 0x000000040d1a7825 */ /* 0x040fe200078e021a */
[----:B------:R2:W-:Y:S03]  /*165f0*/  @P3 STG.E [R6.64], R55 ;  /* 0x0000003706003986 */ /* 0x0005e6000c101908 */
[----:B------:R-:W-:Y:S01]  /*16600*/  IMAD.WIDE R24, R13, 0x4, R24 ;  /* 0x000000040d187825 */ /* 0x000fe200078e0218 */
[----:B------:R2:W-:Y:S04]  /*16610*/  @P4 STG.E [R8.64], R18 ;  /* 0x0000001208004986 */ /* 0x0005e8000c101908 */
[----:B------:R2:W-:Y:S04]  /*16620*/  @P5 STG.E [R10.64], R46 ;  /* 0x0000002e0a005986 */ /* 0x0005e8000c101908 */
[----:B------:R2:W-:Y:S01]  /*16630*/  @P1 STG.E [R26.64], R19 ;  /* 0x000000131a001986 */ /* 0x0005e2000c101908 */
[----:B------:R-:W-:Y:S05]  /*16640*/  @!P2 EXIT ;  /* 0x000000000000a94d */ /* 0x000fea0003800000 */
[----:B------:R-:W-:Y:S01]  /*16650*/  STG.E [R24.64], R47 ;  /* 0x0000002f18007986 */ /* 0x000fe2000c101908 */
[----:B------:R-:W-:Y:S05]  /*16660*/  EXIT ;  /* 0x000000000000794d */ /* 0x000fea0003800000 */
.L_x_2:
[----:B------:R-:W-:-:S00]  /*16670*/  BRA `(.L_x_2) ;  /* 0xfffffff000007947 */ /* 0x000fc0000383ffff */
[----:B------:R-:W-:-:S00]  /*16680*/  NOP ;  /* 0x0000000000007918 */ /* 0x000fc00000000000 */
[----:B------:R-:W-:-:S00]  /*16690*/  NOP ;  /* 0x0000000000007918 */ /* 0x000fc00000000000 */
[----:B------:R-:W-:-:S00]  /*166a0*/  NOP ;  /* 0x0000000000007918 */ /* 0x000fc00000000000 */
[----:B------:R-:W-:-:S00]  /*166b0*/  NOP ;  /* 0x0000000000007918 */ /* 0x000fc00000000000 */
[----:B------:R-:W-:-:S00]  /*166c0*/  NOP ;  /* 0x0000000000007918 */ /* 0x000fc00000000000 */
[----:B------:R-:W-:-:S00]  /*166d0*/  NOP ;  /* 0x0000000000007918 */ /* 0x000fc00000000000 */
[----:B------:R-:W-:-:S00]  /*166e0*/  NOP ;  /* 0x0000000000007918 */ /* 0x000fc00000000000 */
[----:B------:R-:W-:-:S00]  /*166f0*/  NOP ;  /* 0x0000000000007918 */ /* 0x000fc00000000000 */
.L_x_3:


//--------------------- .nv.shared.matmul_kernel  --------------------------
	.section	.nv.shared.matmul_kernel,"aw",@nobits
	.sectionflags	@""
	.align	16
